//
// Generated by NVIDIA NVVM Compiler
//
// Compiler Build ID: CL-36424714
// Cuda compilation tools, release 13.0, V13.0.88
// Based on NVVM 20.0.0
//

.version 9.0
.target sm_100
.address_size 64

	// .globl	double2float_f
.func  (.param .align 16 .b8 func_retval0[16]) __internal_trig_reduction_slowpathd
(
	.param .b64 __internal_trig_reduction_slowpathd_param_0
)
;
.func  (.param .b64 func_retval0) __internal_accurate_pow
(
	.param .b64 __internal_accurate_pow_param_0,
	.param .b64 __internal_accurate_pow_param_1
)
;
.extern .shared .align 16 .b8 my_sdata[];
.global .align 4 .b8 __cudart_i2opi_f[24] = {65, 144, 67, 60, 153, 149, 98, 219, 192, 221, 52, 245, 209, 87, 39, 252, 41, 21, 68, 78, 110, 131, 249, 162};
.global .align 8 .b8 __cudart_i2opi_d[144] = {8, 93, 141, 31, 177, 95, 251, 107, 234, 146, 82, 138, 247, 57, 7, 61, 123, 241, 229, 235, 199, 186, 39, 117, 45, 234, 95, 158, 102, 63, 70, 79, 183, 9, 203, 39, 207, 126, 54, 109, 31, 109, 10, 90, 139, 17, 47, 239, 15, 152, 5, 222, 255, 151, 248, 31, 59, 40, 249, 189, 139, 95, 132, 156, 244, 57, 83, 131, 57, 214, 145, 57, 65, 126, 95, 180, 38, 112, 156, 233, 132, 68, 187, 46, 245, 53, 130, 232, 62, 167, 41, 177, 28, 235, 29, 254, 28, 146, 209, 9, 234, 46, 73, 6, 224, 210, 77, 66, 58, 110, 36, 183, 97, 197, 187, 222, 171, 99, 81, 254, 65, 144, 67, 60, 153, 149, 98, 219, 192, 221, 52, 245, 209, 87, 39, 252, 41, 21, 68, 78, 110, 131, 249, 162};
.global .align 16 .b8 __cudart_sin_cos_coeffs[128] = {70, 210, 176, 44, 241, 229, 90, 190, 146, 227, 172, 105, 227, 29, 199, 62, 161, 98, 219, 25, 160, 1, 42, 191, 24, 8, 17, 17, 17, 17, 129, 63, 84, 85, 85, 85, 85, 85, 197, 191, 0, 0, 0, 0, 0, 0, 0, 0, 0, 0, 0, 0, 0, 0, 0, 0, 100, 129, 253, 32, 131, 255, 168, 189, 40, 133, 239, 193, 167, 238, 33, 62, 217, 230, 6, 142, 79, 126, 146, 190, 233, 188, 221, 25, 160, 1, 250, 62, 71, 93, 193, 22, 108, 193, 86, 191, 81, 85, 85, 85, 85, 85, 165, 63, 0, 0, 0, 0, 0, 0, 224, 191, 0, 0, 0, 0, 0, 0, 240, 63};

.visible .entry double2float_f(
	.param .u64 .ptr .align 1 double2float_f_param_0,
	.param .u64 .ptr .align 1 double2float_f_param_1,
	.param .u32 double2float_f_param_2
)
{
	.reg .pred 	%p<2>;
	.reg .b32 	%r<6>;
	.reg .b32 	%f<2>;
	.reg .b64 	%rd<9>;
	.reg .b64 	%fd<2>;

	ld.param.u64 	%rd1, [double2float_f_param_0];
	ld.param.u64 	%rd2, [double2float_f_param_1];
	ld.param.u32 	%r2, [double2float_f_param_2];
	mov.u32 	%r3, %ctaid.x;
	mov.u32 	%r4, %ntid.x;
	mov.u32 	%r5, %tid.x;
	mad.lo.s32 	%r1, %r3, %r4, %r5;
	setp.ge.s32 	%p1, %r1, %r2;
	@%p1 bra 	$L__BB0_2;
	cvta.to.global.u64 	%rd3, %rd1;
	cvta.to.global.u64 	%rd4, %rd2;
	mul.wide.s32 	%rd5, %r1, 8;
	add.s64 	%rd6, %rd3, %rd5;
	ld.global.f64 	%fd1, [%rd6];
	cvt.rn.f32.f64 	%f1, %fd1;
	mul.wide.s32 	%rd7, %r1, 4;
	add.s64 	%rd8, %rd4, %rd7;
	st.global.f32 	[%rd8], %f1;
$L__BB0_2:
	ret;

}
	// .globl	float2double_f
.visible .entry float2double_f(
	.param .u64 .ptr .align 1 float2double_f_param_0,
	.param .u64 .ptr .align 1 float2double_f_param_1,
	.param .u32 float2double_f_param_2
)
{
	.reg .pred 	%p<2>;
	.reg .b32 	%r<6>;
	.reg .b32 	%f<2>;
	.reg .b64 	%rd<9>;
	.reg .b64 	%fd<2>;

	ld.param.u64 	%rd1, [float2double_f_param_0];
	ld.param.u64 	%rd2, [float2double_f_param_1];
	ld.param.u32 	%r2, [float2double_f_param_2];
	mov.u32 	%r3, %ctaid.x;
	mov.u32 	%r4, %ntid.x;
	mov.u32 	%r5, %tid.x;
	mad.lo.s32 	%r1, %r3, %r4, %r5;
	setp.ge.s32 	%p1, %r1, %r2;
	@%p1 bra 	$L__BB1_2;
	cvta.to.global.u64 	%rd3, %rd1;
	cvta.to.global.u64 	%rd4, %rd2;
	mul.wide.s32 	%rd5, %r1, 4;
	add.s64 	%rd6, %rd3, %rd5;
	ld.global.f32 	%f1, [%rd6];
	cvt.f64.f32 	%fd1, %f1;
	mul.wide.s32 	%rd7, %r1, 8;
	add.s64 	%rd8, %rd4, %rd7;
	st.global.f64 	[%rd8], %fd1;
$L__BB1_2:
	ret;

}
	// .globl	sparse_dense_im2col_d
.visible .entry sparse_dense_im2col_d(
	.param .u64 .ptr .align 1 sparse_dense_im2col_d_param_0,
	.param .u64 .ptr .align 1 sparse_dense_im2col_d_param_1,
	.param .u64 .ptr .align 1 sparse_dense_im2col_d_param_2,
	.param .u64 .ptr .align 1 sparse_dense_im2col_d_param_3,
	.param .u32 sparse_dense_im2col_d_param_4,
	.param .u32 sparse_dense_im2col_d_param_5,
	.param .u32 sparse_dense_im2col_d_param_6,
	.param .u32 sparse_dense_im2col_d_param_7,
	.param .u32 sparse_dense_im2col_d_param_8,
	.param .u32 sparse_dense_im2col_d_param_9,
	.param .u32 sparse_dense_im2col_d_param_10,
	.param .u32 sparse_dense_im2col_d_param_11,
	.param .u32 sparse_dense_im2col_d_param_12,
	.param .u32 sparse_dense_im2col_d_param_13,
	.param .u32 sparse_dense_im2col_d_param_14,
	.param .u32 sparse_dense_im2col_d_param_15,
	.param .u32 sparse_dense_im2col_d_param_16,
	.param .u32 sparse_dense_im2col_d_param_17,
	.param .u32 sparse_dense_im2col_d_param_18,
	.param .u32 sparse_dense_im2col_d_param_19
)
{
	.reg .pred 	%p<18>;
	.reg .b32 	%r<129>;
	.reg .b64 	%rd<29>;
	.reg .b64 	%fd<2>;

	ld.param.u64 	%rd3, [sparse_dense_im2col_d_param_0];
	ld.param.u64 	%rd4, [sparse_dense_im2col_d_param_1];
	ld.param.u64 	%rd5, [sparse_dense_im2col_d_param_2];
	ld.param.u64 	%rd6, [sparse_dense_im2col_d_param_3];
	ld.param.u32 	%r47, [sparse_dense_im2col_d_param_4];
	ld.param.u32 	%r34, [sparse_dense_im2col_d_param_7];
	ld.param.u32 	%r35, [sparse_dense_im2col_d_param_8];
	ld.param.u32 	%r36, [sparse_dense_im2col_d_param_9];
	ld.param.u32 	%r37, [sparse_dense_im2col_d_param_10];
	ld.param.u32 	%r38, [sparse_dense_im2col_d_param_11];
	ld.param.u32 	%r39, [sparse_dense_im2col_d_param_12];
	ld.param.u32 	%r40, [sparse_dense_im2col_d_param_13];
	ld.param.u32 	%r41, [sparse_dense_im2col_d_param_14];
	ld.param.u32 	%r42, [sparse_dense_im2col_d_param_15];
	ld.param.u32 	%r43, [sparse_dense_im2col_d_param_16];
	ld.param.u32 	%r44, [sparse_dense_im2col_d_param_17];
	ld.param.u32 	%r45, [sparse_dense_im2col_d_param_18];
	ld.param.u32 	%r46, [sparse_dense_im2col_d_param_19];
	cvta.to.global.u64 	%rd1, %rd6;
	mov.u32 	%r48, %ctaid.x;
	mov.u32 	%r49, %ntid.x;
	mov.u32 	%r50, %tid.x;
	mad.lo.s32 	%r1, %r48, %r49, %r50;
	setp.ge.s32 	%p1, %r1, %r47;
	@%p1 bra 	$L__BB2_17;
	cvta.to.global.u64 	%rd7, %rd3;
	mul.wide.s32 	%rd8, %r1, 8;
	add.s64 	%rd9, %rd7, %rd8;
	ld.global.f64 	%fd1, [%rd9];
	cvta.to.global.u64 	%rd2, %rd4;
	mov.b32 	%r122, 0;
$L__BB2_2:
	mov.u32 	%r2, %r122;
	add.s32 	%r122, %r2, 1;
	mul.wide.u32 	%rd10, %r2, 4;
	add.s64 	%rd11, %rd2, %rd10;
	ld.global.u32 	%r52, [%rd11+4];
	setp.le.s32 	%p2, %r52, %r1;
	@%p2 bra 	$L__BB2_2;
	cvta.to.global.u64 	%rd12, %rd5;
	mul.wide.s32 	%rd13, %r1, 4;
	add.s64 	%rd14, %rd12, %rd13;
	ld.global.u32 	%r53, [%rd14];
	div.s32 	%r4, %r53, %r34;
	mul.lo.s32 	%r54, %r4, %r34;
	sub.s32 	%r55, %r53, %r54;
	div.s32 	%r56, %r55, %r35;
	mul.lo.s32 	%r57, %r56, %r35;
	sub.s32 	%r58, %r55, %r57;
	add.s32 	%r5, %r56, %r45;
	mul.lo.s32 	%r59, %r43, %r38;
	sub.s32 	%r60, %r5, %r59;
	max.s32 	%r126, %r60, -1;
	add.s32 	%r61, %r36, -1;
	min.s32 	%r7, %r61, %r5;
	add.s32 	%r8, %r58, %r46;
	mul.lo.s32 	%r62, %r44, %r39;
	sub.s32 	%r63, %r8, %r62;
	max.s32 	%r9, %r63, -1;
	add.s32 	%r64, %r37, -1;
	min.s32 	%r10, %r64, %r8;
$L__BB2_4:
	mov.u32 	%r11, %r126;
	add.s32 	%r126, %r11, 1;
	not.b32 	%r65, %r11;
	add.s32 	%r66, %r5, %r65;
	rem.s32 	%r67, %r66, %r43;
	setp.ne.s32 	%p3, %r67, 0;
	setp.lt.s32 	%p4, %r11, %r7;
	and.pred  	%p5, %p3, %p4;
	@%p5 bra 	$L__BB2_4;
	mov.b32 	%r124, 0;
	mov.u32 	%r125, %r9;
$L__BB2_6:
	mov.u32 	%r14, %r125;
	mov.u32 	%r13, %r124;
	add.s32 	%r125, %r14, 1;
	not.b32 	%r69, %r14;
	add.s32 	%r70, %r8, %r69;
	rem.s32 	%r71, %r70, %r44;
	setp.ne.s32 	%p6, %r71, 0;
	setp.lt.s32 	%p7, %r14, %r10;
	and.pred  	%p8, %p6, %p7;
	add.s32 	%r124, %r13, 1;
	@%p8 bra 	$L__BB2_6;
	setp.ge.s32 	%p9, %r11, %r7;
	@%p9 bra 	$L__BB2_17;
	mul.lo.s32 	%r17, %r2, %r40;
	mul.lo.s32 	%r18, %r4, %r41;
	add.s32 	%r19, %r125, %r44;
	add.s32 	%r72, %r10, 1;
	max.s32 	%r73, %r19, %r72;
	not.b32 	%r74, %r44;
	add.s32 	%r75, %r9, %r13;
	sub.s32 	%r76, %r74, %r75;
	add.s32 	%r77, %r73, %r76;
	setp.ne.s32 	%p10, %r77, 0;
	selp.u32 	%r78, 1, 0, %p10;
	selp.b32 	%r79, 2, 1, %p10;
	selp.s32 	%r80, -1, 0, %p10;
	add.s32 	%r81, %r77, %r80;
	max.u32 	%r82, %r44, 1;
	div.u32 	%r83, %r81, %r82;
	add.s32 	%r84, %r79, %r83;
	add.s32 	%r20, %r83, %r78;
	and.b32  	%r21, %r84, 3;
	add.s32 	%r22, %r19, %r44;
	sub.s32 	%r23, %r8, %r22;
	add.s32 	%r24, %r22, %r44;
	div.s32 	%r95, %r23, %r44;
$L__BB2_9:
	setp.ge.s32 	%p11, %r14, %r10;
	sub.s32 	%r85, %r5, %r126;
	div.s32 	%r86, %r85, %r43;
	mad.lo.s32 	%r26, %r86, %r39, %r17;
	mad.lo.s32 	%r27, %r126, %r37, %r18;
	@%p11 bra 	$L__BB2_16;
	setp.eq.s32 	%p12, %r21, 0;
	mov.u32 	%r127, %r125;
	@%p12 bra 	$L__BB2_14;
	setp.eq.s32 	%p13, %r21, 1;
	sub.s32 	%r87, %r8, %r125;
	div.s32 	%r88, %r87, %r44;
	add.s32 	%r28, %r27, %r125;
	mad.lo.s32 	%r89, %r28, %r42, %r26;
	add.s32 	%r90, %r89, %r88;
	mul.wide.s32 	%rd15, %r90, 8;
	add.s64 	%rd16, %rd1, %rd15;
	st.global.f64 	[%rd16], %fd1;
	mov.u32 	%r127, %r19;
	@%p13 bra 	$L__BB2_14;
	setp.eq.s32 	%p14, %r21, 2;
	sub.s32 	%r91, %r8, %r19;
	div.s32 	%r92, %r91, %r44;
	add.s32 	%r29, %r28, %r44;
	mad.lo.s32 	%r93, %r29, %r42, %r26;
	add.s32 	%r94, %r93, %r92;
	mul.wide.s32 	%rd17, %r94, 8;
	add.s64 	%rd18, %rd1, %rd17;
	st.global.f64 	[%rd18], %fd1;
	mov.u32 	%r127, %r22;
	@%p14 bra 	$L__BB2_14;
	add.s32 	%r96, %r29, %r44;
	mad.lo.s32 	%r97, %r96, %r42, %r26;
	add.s32 	%r98, %r97, %r95;
	mul.wide.s32 	%rd19, %r98, 8;
	add.s64 	%rd20, %rd1, %rd19;
	st.global.f64 	[%rd20], %fd1;
	mov.u32 	%r127, %r24;
$L__BB2_14:
	setp.lt.u32 	%p15, %r20, 3;
	@%p15 bra 	$L__BB2_16;
$L__BB2_15:
	sub.s32 	%r99, %r8, %r127;
	div.s32 	%r100, %r99, %r44;
	add.s32 	%r101, %r27, %r127;
	mad.lo.s32 	%r102, %r101, %r42, %r26;
	add.s32 	%r103, %r102, %r100;
	mul.wide.s32 	%rd21, %r103, 8;
	add.s64 	%rd22, %rd1, %rd21;
	st.global.f64 	[%rd22], %fd1;
	add.s32 	%r104, %r127, %r44;
	sub.s32 	%r105, %r8, %r104;
	div.s32 	%r106, %r105, %r44;
	add.s32 	%r107, %r101, %r44;
	mad.lo.s32 	%r108, %r107, %r42, %r26;
	add.s32 	%r109, %r108, %r106;
	mul.wide.s32 	%rd23, %r109, 8;
	add.s64 	%rd24, %rd1, %rd23;
	st.global.f64 	[%rd24], %fd1;
	add.s32 	%r110, %r104, %r44;
	sub.s32 	%r111, %r8, %r110;
	div.s32 	%r112, %r111, %r44;
	add.s32 	%r113, %r107, %r44;
	mad.lo.s32 	%r114, %r113, %r42, %r26;
	add.s32 	%r115, %r114, %r112;
	mul.wide.s32 	%rd25, %r115, 8;
	add.s64 	%rd26, %rd1, %rd25;
	st.global.f64 	[%rd26], %fd1;
	add.s32 	%r116, %r110, %r44;
	sub.s32 	%r117, %r8, %r116;
	div.s32 	%r118, %r117, %r44;
	add.s32 	%r119, %r113, %r44;
	mad.lo.s32 	%r120, %r119, %r42, %r26;
	add.s32 	%r121, %r120, %r118;
	mul.wide.s32 	%rd27, %r121, 8;
	add.s64 	%rd28, %rd1, %rd27;
	st.global.f64 	[%rd28], %fd1;
	add.s32 	%r127, %r116, %r44;
	setp.le.s32 	%p16, %r127, %r10;
	@%p16 bra 	$L__BB2_15;
$L__BB2_16:
	add.s32 	%r126, %r126, %r43;
	setp.le.s32 	%p17, %r126, %r7;
	@%p17 bra 	$L__BB2_9;
$L__BB2_17:
	ret;

}
	// .globl	sparse_dense_im2col_f
.visible .entry sparse_dense_im2col_f(
	.param .u64 .ptr .align 1 sparse_dense_im2col_f_param_0,
	.param .u64 .ptr .align 1 sparse_dense_im2col_f_param_1,
	.param .u64 .ptr .align 1 sparse_dense_im2col_f_param_2,
	.param .u64 .ptr .align 1 sparse_dense_im2col_f_param_3,
	.param .u32 sparse_dense_im2col_f_param_4,
	.param .u32 sparse_dense_im2col_f_param_5,
	.param .u32 sparse_dense_im2col_f_param_6,
	.param .u32 sparse_dense_im2col_f_param_7,
	.param .u32 sparse_dense_im2col_f_param_8,
	.param .u32 sparse_dense_im2col_f_param_9,
	.param .u32 sparse_dense_im2col_f_param_10,
	.param .u32 sparse_dense_im2col_f_param_11,
	.param .u32 sparse_dense_im2col_f_param_12,
	.param .u32 sparse_dense_im2col_f_param_13,
	.param .u32 sparse_dense_im2col_f_param_14,
	.param .u32 sparse_dense_im2col_f_param_15,
	.param .u32 sparse_dense_im2col_f_param_16,
	.param .u32 sparse_dense_im2col_f_param_17,
	.param .u32 sparse_dense_im2col_f_param_18,
	.param .u32 sparse_dense_im2col_f_param_19
)
{
	.reg .pred 	%p<18>;
	.reg .b32 	%r<129>;
	.reg .b32 	%f<2>;
	.reg .b64 	%rd<29>;

	ld.param.u64 	%rd3, [sparse_dense_im2col_f_param_0];
	ld.param.u64 	%rd4, [sparse_dense_im2col_f_param_1];
	ld.param.u64 	%rd5, [sparse_dense_im2col_f_param_2];
	ld.param.u64 	%rd6, [sparse_dense_im2col_f_param_3];
	ld.param.u32 	%r48, [sparse_dense_im2col_f_param_4];
	ld.param.u32 	%r35, [sparse_dense_im2col_f_param_7];
	ld.param.u32 	%r36, [sparse_dense_im2col_f_param_8];
	ld.param.u32 	%r37, [sparse_dense_im2col_f_param_9];
	ld.param.u32 	%r38, [sparse_dense_im2col_f_param_10];
	ld.param.u32 	%r39, [sparse_dense_im2col_f_param_11];
	ld.param.u32 	%r40, [sparse_dense_im2col_f_param_12];
	ld.param.u32 	%r41, [sparse_dense_im2col_f_param_13];
	ld.param.u32 	%r42, [sparse_dense_im2col_f_param_14];
	ld.param.u32 	%r43, [sparse_dense_im2col_f_param_15];
	ld.param.u32 	%r44, [sparse_dense_im2col_f_param_16];
	ld.param.u32 	%r45, [sparse_dense_im2col_f_param_17];
	ld.param.u32 	%r46, [sparse_dense_im2col_f_param_18];
	ld.param.u32 	%r47, [sparse_dense_im2col_f_param_19];
	cvta.to.global.u64 	%rd1, %rd6;
	mov.u32 	%r49, %ctaid.x;
	mov.u32 	%r50, %ntid.x;
	mov.u32 	%r51, %tid.x;
	mad.lo.s32 	%r1, %r49, %r50, %r51;
	setp.ge.s32 	%p1, %r1, %r48;
	@%p1 bra 	$L__BB3_17;
	cvta.to.global.u64 	%rd7, %rd3;
	mul.wide.s32 	%rd8, %r1, 4;
	add.s64 	%rd9, %rd7, %rd8;
	ld.global.f32 	%f1, [%rd9];
	cvta.to.global.u64 	%rd2, %rd4;
	mov.b32 	%r122, 0;
$L__BB3_2:
	mov.u32 	%r2, %r122;
	add.s32 	%r122, %r2, 1;
	mul.wide.u32 	%rd10, %r2, 4;
	add.s64 	%rd11, %rd2, %rd10;
	ld.global.u32 	%r53, [%rd11+4];
	setp.le.s32 	%p2, %r53, %r1;
	@%p2 bra 	$L__BB3_2;
	cvta.to.global.u64 	%rd12, %rd5;
	add.s64 	%rd14, %rd12, %rd8;
	ld.global.u32 	%r54, [%rd14];
	div.s32 	%r4, %r54, %r35;
	mul.lo.s32 	%r55, %r4, %r35;
	sub.s32 	%r56, %r54, %r55;
	div.s32 	%r57, %r56, %r36;
	mul.lo.s32 	%r58, %r57, %r36;
	sub.s32 	%r59, %r56, %r58;
	add.s32 	%r5, %r57, %r46;
	mul.lo.s32 	%r60, %r44, %r39;
	sub.s32 	%r61, %r5, %r60;
	max.s32 	%r126, %r61, -1;
	add.s32 	%r62, %r37, -1;
	min.s32 	%r7, %r62, %r5;
	add.s32 	%r8, %r59, %r47;
	mul.lo.s32 	%r63, %r45, %r40;
	sub.s32 	%r64, %r8, %r63;
	max.s32 	%r9, %r64, -1;
	add.s32 	%r65, %r38, -1;
	min.s32 	%r10, %r65, %r8;
$L__BB3_4:
	mov.u32 	%r11, %r126;
	add.s32 	%r126, %r11, 1;
	not.b32 	%r66, %r11;
	add.s32 	%r67, %r5, %r66;
	rem.s32 	%r68, %r67, %r44;
	setp.ne.s32 	%p3, %r68, 0;
	setp.lt.s32 	%p4, %r11, %r7;
	and.pred  	%p5, %p3, %p4;
	@%p5 bra 	$L__BB3_4;
	mov.b32 	%r124, 0;
	mov.u32 	%r125, %r9;
$L__BB3_6:
	mov.u32 	%r14, %r125;
	mov.u32 	%r13, %r124;
	add.s32 	%r125, %r14, 1;
	not.b32 	%r70, %r14;
	add.s32 	%r71, %r8, %r70;
	rem.s32 	%r72, %r71, %r45;
	setp.ne.s32 	%p6, %r72, 0;
	setp.lt.s32 	%p7, %r14, %r10;
	and.pred  	%p8, %p6, %p7;
	add.s32 	%r124, %r13, 1;
	@%p8 bra 	$L__BB3_6;
	setp.ge.s32 	%p9, %r11, %r7;
	@%p9 bra 	$L__BB3_17;
	mul.lo.s32 	%r17, %r2, %r41;
	mul.lo.s32 	%r18, %r4, %r42;
	add.s32 	%r19, %r125, %r45;
	add.s32 	%r73, %r10, 1;
	max.s32 	%r74, %r19, %r73;
	not.b32 	%r75, %r45;
	add.s32 	%r76, %r9, %r13;
	sub.s32 	%r77, %r75, %r76;
	add.s32 	%r78, %r74, %r77;
	setp.ne.s32 	%p10, %r78, 0;
	selp.u32 	%r79, 1, 0, %p10;
	selp.b32 	%r80, 2, 1, %p10;
	selp.s32 	%r81, -1, 0, %p10;
	add.s32 	%r82, %r78, %r81;
	max.u32 	%r83, %r45, 1;
	div.u32 	%r84, %r82, %r83;
	add.s32 	%r85, %r80, %r84;
	add.s32 	%r20, %r84, %r79;
	and.b32  	%r21, %r85, 3;
	sub.s32 	%r22, %r8, %r19;
	add.s32 	%r23, %r19, %r45;
	sub.s32 	%r24, %r8, %r23;
	add.s32 	%r25, %r23, %r45;
	div.s32 	%r92, %r22, %r45;
	div.s32 	%r95, %r24, %r45;
$L__BB3_9:
	setp.ge.s32 	%p11, %r14, %r10;
	sub.s32 	%r86, %r5, %r126;
	div.s32 	%r87, %r86, %r44;
	mad.lo.s32 	%r27, %r87, %r40, %r17;
	mad.lo.s32 	%r28, %r126, %r38, %r18;
	@%p11 bra 	$L__BB3_16;
	setp.eq.s32 	%p12, %r21, 0;
	mov.u32 	%r127, %r125;
	@%p12 bra 	$L__BB3_14;
	setp.eq.s32 	%p13, %r21, 1;
	sub.s32 	%r88, %r8, %r125;
	div.s32 	%r89, %r88, %r45;
	add.s32 	%r29, %r28, %r125;
	mad.lo.s32 	%r90, %r29, %r43, %r27;
	add.s32 	%r91, %r90, %r89;
	mul.wide.s32 	%rd15, %r91, 4;
	add.s64 	%rd16, %rd1, %rd15;
	st.global.f32 	[%rd16], %f1;
	mov.u32 	%r127, %r19;
	@%p13 bra 	$L__BB3_14;
	setp.eq.s32 	%p14, %r21, 2;
	add.s32 	%r30, %r29, %r45;
	mad.lo.s32 	%r93, %r30, %r43, %r27;
	add.s32 	%r94, %r93, %r92;
	mul.wide.s32 	%rd17, %r94, 4;
	add.s64 	%rd18, %rd1, %rd17;
	st.global.f32 	[%rd18], %f1;
	mov.u32 	%r127, %r23;
	@%p14 bra 	$L__BB3_14;
	add.s32 	%r96, %r30, %r45;
	mad.lo.s32 	%r97, %r96, %r43, %r27;
	add.s32 	%r98, %r97, %r95;
	mul.wide.s32 	%rd19, %r98, 4;
	add.s64 	%rd20, %rd1, %rd19;
	st.global.f32 	[%rd20], %f1;
	mov.u32 	%r127, %r25;
$L__BB3_14:
	setp.lt.u32 	%p15, %r20, 3;
	@%p15 bra 	$L__BB3_16;
$L__BB3_15:
	sub.s32 	%r99, %r8, %r127;
	div.s32 	%r100, %r99, %r45;
	add.s32 	%r101, %r28, %r127;
	mad.lo.s32 	%r102, %r101, %r43, %r27;
	add.s32 	%r103, %r102, %r100;
	mul.wide.s32 	%rd21, %r103, 4;
	add.s64 	%rd22, %rd1, %rd21;
	st.global.f32 	[%rd22], %f1;
	add.s32 	%r104, %r127, %r45;
	sub.s32 	%r105, %r8, %r104;
	div.s32 	%r106, %r105, %r45;
	add.s32 	%r107, %r101, %r45;
	mad.lo.s32 	%r108, %r107, %r43, %r27;
	add.s32 	%r109, %r108, %r106;
	mul.wide.s32 	%rd23, %r109, 4;
	add.s64 	%rd24, %rd1, %rd23;
	st.global.f32 	[%rd24], %f1;
	add.s32 	%r110, %r104, %r45;
	sub.s32 	%r111, %r8, %r110;
	div.s32 	%r112, %r111, %r45;
	add.s32 	%r113, %r107, %r45;
	mad.lo.s32 	%r114, %r113, %r43, %r27;
	add.s32 	%r115, %r114, %r112;
	mul.wide.s32 	%rd25, %r115, 4;
	add.s64 	%rd26, %rd1, %rd25;
	st.global.f32 	[%rd26], %f1;
	add.s32 	%r116, %r110, %r45;
	sub.s32 	%r117, %r8, %r116;
	div.s32 	%r118, %r117, %r45;
	add.s32 	%r119, %r113, %r45;
	mad.lo.s32 	%r120, %r119, %r43, %r27;
	add.s32 	%r121, %r120, %r118;
	mul.wide.s32 	%rd27, %r121, 4;
	add.s64 	%rd28, %rd1, %rd27;
	st.global.f32 	[%rd28], %f1;
	add.s32 	%r127, %r116, %r45;
	setp.le.s32 	%p16, %r127, %r10;
	@%p16 bra 	$L__BB3_15;
$L__BB3_16:
	add.s32 	%r126, %r126, %r44;
	setp.le.s32 	%p17, %r126, %r7;
	@%p17 bra 	$L__BB3_9;
$L__BB3_17:
	ret;

}
	// .globl	dense_dense_im2col_d
.visible .entry dense_dense_im2col_d(
	.param .u64 .ptr .align 1 dense_dense_im2col_d_param_0,
	.param .u64 .ptr .align 1 dense_dense_im2col_d_param_1,
	.param .u32 dense_dense_im2col_d_param_2,
	.param .u32 dense_dense_im2col_d_param_3,
	.param .u32 dense_dense_im2col_d_param_4,
	.param .u32 dense_dense_im2col_d_param_5,
	.param .u32 dense_dense_im2col_d_param_6,
	.param .u32 dense_dense_im2col_d_param_7,
	.param .u32 dense_dense_im2col_d_param_8,
	.param .u32 dense_dense_im2col_d_param_9,
	.param .u32 dense_dense_im2col_d_param_10,
	.param .u32 dense_dense_im2col_d_param_11,
	.param .u32 dense_dense_im2col_d_param_12,
	.param .u32 dense_dense_im2col_d_param_13,
	.param .u32 dense_dense_im2col_d_param_14,
	.param .u32 dense_dense_im2col_d_param_15,
	.param .u32 dense_dense_im2col_d_param_16
)
{
	.reg .pred 	%p<17>;
	.reg .b32 	%r<127>;
	.reg .b64 	%rd<21>;
	.reg .b64 	%fd<2>;

	ld.param.u64 	%rd2, [dense_dense_im2col_d_param_0];
	ld.param.u64 	%rd3, [dense_dense_im2col_d_param_1];
	ld.param.u32 	%r47, [dense_dense_im2col_d_param_2];
	ld.param.u32 	%r33, [dense_dense_im2col_d_param_3];
	ld.param.u32 	%r34, [dense_dense_im2col_d_param_4];
	ld.param.u32 	%r35, [dense_dense_im2col_d_param_5];
	ld.param.u32 	%r36, [dense_dense_im2col_d_param_6];
	ld.param.u32 	%r37, [dense_dense_im2col_d_param_7];
	ld.param.u32 	%r38, [dense_dense_im2col_d_param_8];
	ld.param.u32 	%r39, [dense_dense_im2col_d_param_9];
	ld.param.u32 	%r40, [dense_dense_im2col_d_param_10];
	ld.param.u32 	%r41, [dense_dense_im2col_d_param_11];
	ld.param.u32 	%r42, [dense_dense_im2col_d_param_12];
	ld.param.u32 	%r43, [dense_dense_im2col_d_param_13];
	ld.param.u32 	%r44, [dense_dense_im2col_d_param_14];
	ld.param.u32 	%r45, [dense_dense_im2col_d_param_15];
	ld.param.u32 	%r46, [dense_dense_im2col_d_param_16];
	cvta.to.global.u64 	%rd1, %rd3;
	mov.u32 	%r48, %ctaid.x;
	mov.u32 	%r49, %ntid.x;
	mov.u32 	%r50, %tid.x;
	mad.lo.s32 	%r1, %r48, %r49, %r50;
	setp.ge.s32 	%p1, %r1, %r47;
	@%p1 bra 	$L__BB4_15;
	cvta.to.global.u64 	%rd4, %rd2;
	mul.wide.s32 	%rd5, %r1, 8;
	add.s64 	%rd6, %rd4, %rd5;
	ld.global.f64 	%fd1, [%rd6];
	div.s32 	%r2, %r1, %r33;
	mul.lo.s32 	%r51, %r2, %r33;
	sub.s32 	%r52, %r1, %r51;
	div.s32 	%r3, %r52, %r34;
	mul.lo.s32 	%r53, %r3, %r34;
	sub.s32 	%r54, %r52, %r53;
	div.s32 	%r55, %r54, %r35;
	mul.lo.s32 	%r56, %r55, %r35;
	sub.s32 	%r57, %r54, %r56;
	add.s32 	%r4, %r55, %r45;
	mul.lo.s32 	%r58, %r43, %r38;
	sub.s32 	%r59, %r4, %r58;
	max.s32 	%r124, %r59, -1;
	add.s32 	%r60, %r36, -1;
	min.s32 	%r6, %r60, %r4;
	add.s32 	%r7, %r57, %r46;
	mul.lo.s32 	%r61, %r44, %r39;
	sub.s32 	%r62, %r7, %r61;
	max.s32 	%r8, %r62, -1;
	add.s32 	%r63, %r37, -1;
	min.s32 	%r9, %r63, %r7;
$L__BB4_2:
	mov.u32 	%r10, %r124;
	add.s32 	%r124, %r10, 1;
	not.b32 	%r64, %r10;
	add.s32 	%r65, %r4, %r64;
	rem.s32 	%r66, %r65, %r43;
	setp.ne.s32 	%p2, %r66, 0;
	setp.lt.s32 	%p3, %r10, %r6;
	and.pred  	%p4, %p2, %p3;
	@%p4 bra 	$L__BB4_2;
	mov.b32 	%r122, 0;
	mov.u32 	%r123, %r8;
$L__BB4_4:
	mov.u32 	%r13, %r123;
	mov.u32 	%r12, %r122;
	add.s32 	%r123, %r13, 1;
	not.b32 	%r68, %r13;
	add.s32 	%r69, %r7, %r68;
	rem.s32 	%r70, %r69, %r44;
	setp.ne.s32 	%p5, %r70, 0;
	setp.lt.s32 	%p6, %r13, %r9;
	and.pred  	%p7, %p5, %p6;
	add.s32 	%r122, %r12, 1;
	@%p7 bra 	$L__BB4_4;
	setp.ge.s32 	%p8, %r10, %r6;
	@%p8 bra 	$L__BB4_15;
	mul.lo.s32 	%r16, %r2, %r40;
	mul.lo.s32 	%r17, %r3, %r41;
	add.s32 	%r18, %r123, %r44;
	add.s32 	%r71, %r9, 1;
	max.s32 	%r72, %r18, %r71;
	not.b32 	%r73, %r44;
	add.s32 	%r74, %r8, %r12;
	sub.s32 	%r75, %r73, %r74;
	add.s32 	%r76, %r72, %r75;
	setp.ne.s32 	%p9, %r76, 0;
	selp.u32 	%r77, 1, 0, %p9;
	selp.b32 	%r78, 2, 1, %p9;
	selp.s32 	%r79, -1, 0, %p9;
	add.s32 	%r80, %r76, %r79;
	max.u32 	%r81, %r44, 1;
	div.u32 	%r82, %r80, %r81;
	add.s32 	%r83, %r78, %r82;
	add.s32 	%r19, %r82, %r77;
	and.b32  	%r20, %r83, 3;
	add.s32 	%r21, %r18, %r44;
	sub.s32 	%r22, %r7, %r21;
	add.s32 	%r23, %r21, %r44;
	div.s32 	%r94, %r22, %r44;
$L__BB4_7:
	setp.ge.s32 	%p10, %r13, %r9;
	sub.s32 	%r84, %r4, %r124;
	div.s32 	%r85, %r84, %r43;
	mad.lo.s32 	%r25, %r85, %r39, %r16;
	mad.lo.s32 	%r26, %r124, %r37, %r17;
	@%p10 bra 	$L__BB4_14;
	setp.eq.s32 	%p11, %r20, 0;
	mov.u32 	%r125, %r123;
	@%p11 bra 	$L__BB4_12;
	setp.eq.s32 	%p12, %r20, 1;
	sub.s32 	%r86, %r7, %r123;
	div.s32 	%r87, %r86, %r44;
	add.s32 	%r27, %r26, %r123;
	mad.lo.s32 	%r88, %r27, %r42, %r25;
	add.s32 	%r89, %r88, %r87;
	mul.wide.s32 	%rd7, %r89, 8;
	add.s64 	%rd8, %rd1, %rd7;
	st.global.f64 	[%rd8], %fd1;
	mov.u32 	%r125, %r18;
	@%p12 bra 	$L__BB4_12;
	setp.eq.s32 	%p13, %r20, 2;
	sub.s32 	%r90, %r7, %r18;
	div.s32 	%r91, %r90, %r44;
	add.s32 	%r28, %r27, %r44;
	mad.lo.s32 	%r92, %r28, %r42, %r25;
	add.s32 	%r93, %r92, %r91;
	mul.wide.s32 	%rd9, %r93, 8;
	add.s64 	%rd10, %rd1, %rd9;
	st.global.f64 	[%rd10], %fd1;
	mov.u32 	%r125, %r21;
	@%p13 bra 	$L__BB4_12;
	add.s32 	%r95, %r28, %r44;
	mad.lo.s32 	%r96, %r95, %r42, %r25;
	add.s32 	%r97, %r96, %r94;
	mul.wide.s32 	%rd11, %r97, 8;
	add.s64 	%rd12, %rd1, %rd11;
	st.global.f64 	[%rd12], %fd1;
	mov.u32 	%r125, %r23;
$L__BB4_12:
	setp.lt.u32 	%p14, %r19, 3;
	@%p14 bra 	$L__BB4_14;
$L__BB4_13:
	sub.s32 	%r98, %r7, %r125;
	div.s32 	%r99, %r98, %r44;
	add.s32 	%r100, %r26, %r125;
	mad.lo.s32 	%r101, %r100, %r42, %r25;
	add.s32 	%r102, %r101, %r99;
	mul.wide.s32 	%rd13, %r102, 8;
	add.s64 	%rd14, %rd1, %rd13;
	st.global.f64 	[%rd14], %fd1;
	add.s32 	%r103, %r125, %r44;
	sub.s32 	%r104, %r7, %r103;
	div.s32 	%r105, %r104, %r44;
	add.s32 	%r106, %r100, %r44;
	mad.lo.s32 	%r107, %r106, %r42, %r25;
	add.s32 	%r108, %r107, %r105;
	mul.wide.s32 	%rd15, %r108, 8;
	add.s64 	%rd16, %rd1, %rd15;
	st.global.f64 	[%rd16], %fd1;
	add.s32 	%r109, %r103, %r44;
	sub.s32 	%r110, %r7, %r109;
	div.s32 	%r111, %r110, %r44;
	add.s32 	%r112, %r106, %r44;
	mad.lo.s32 	%r113, %r112, %r42, %r25;
	add.s32 	%r114, %r113, %r111;
	mul.wide.s32 	%rd17, %r114, 8;
	add.s64 	%rd18, %rd1, %rd17;
	st.global.f64 	[%rd18], %fd1;
	add.s32 	%r115, %r109, %r44;
	sub.s32 	%r116, %r7, %r115;
	div.s32 	%r117, %r116, %r44;
	add.s32 	%r118, %r112, %r44;
	mad.lo.s32 	%r119, %r118, %r42, %r25;
	add.s32 	%r120, %r119, %r117;
	mul.wide.s32 	%rd19, %r120, 8;
	add.s64 	%rd20, %rd1, %rd19;
	st.global.f64 	[%rd20], %fd1;
	add.s32 	%r125, %r115, %r44;
	setp.le.s32 	%p15, %r125, %r9;
	@%p15 bra 	$L__BB4_13;
$L__BB4_14:
	add.s32 	%r124, %r124, %r43;
	setp.le.s32 	%p16, %r124, %r6;
	@%p16 bra 	$L__BB4_7;
$L__BB4_15:
	ret;

}
	// .globl	dense_dense_im2col_f
.visible .entry dense_dense_im2col_f(
	.param .u64 .ptr .align 1 dense_dense_im2col_f_param_0,
	.param .u64 .ptr .align 1 dense_dense_im2col_f_param_1,
	.param .u32 dense_dense_im2col_f_param_2,
	.param .u32 dense_dense_im2col_f_param_3,
	.param .u32 dense_dense_im2col_f_param_4,
	.param .u32 dense_dense_im2col_f_param_5,
	.param .u32 dense_dense_im2col_f_param_6,
	.param .u32 dense_dense_im2col_f_param_7,
	.param .u32 dense_dense_im2col_f_param_8,
	.param .u32 dense_dense_im2col_f_param_9,
	.param .u32 dense_dense_im2col_f_param_10,
	.param .u32 dense_dense_im2col_f_param_11,
	.param .u32 dense_dense_im2col_f_param_12,
	.param .u32 dense_dense_im2col_f_param_13,
	.param .u32 dense_dense_im2col_f_param_14,
	.param .u32 dense_dense_im2col_f_param_15,
	.param .u32 dense_dense_im2col_f_param_16
)
{
	.reg .pred 	%p<17>;
	.reg .b32 	%r<127>;
	.reg .b32 	%f<2>;
	.reg .b64 	%rd<21>;

	ld.param.u64 	%rd2, [dense_dense_im2col_f_param_0];
	ld.param.u64 	%rd3, [dense_dense_im2col_f_param_1];
	ld.param.u32 	%r48, [dense_dense_im2col_f_param_2];
	ld.param.u32 	%r34, [dense_dense_im2col_f_param_3];
	ld.param.u32 	%r35, [dense_dense_im2col_f_param_4];
	ld.param.u32 	%r36, [dense_dense_im2col_f_param_5];
	ld.param.u32 	%r37, [dense_dense_im2col_f_param_6];
	ld.param.u32 	%r38, [dense_dense_im2col_f_param_7];
	ld.param.u32 	%r39, [dense_dense_im2col_f_param_8];
	ld.param.u32 	%r40, [dense_dense_im2col_f_param_9];
	ld.param.u32 	%r41, [dense_dense_im2col_f_param_10];
	ld.param.u32 	%r42, [dense_dense_im2col_f_param_11];
	ld.param.u32 	%r43, [dense_dense_im2col_f_param_12];
	ld.param.u32 	%r44, [dense_dense_im2col_f_param_13];
	ld.param.u32 	%r45, [dense_dense_im2col_f_param_14];
	ld.param.u32 	%r46, [dense_dense_im2col_f_param_15];
	ld.param.u32 	%r47, [dense_dense_im2col_f_param_16];
	cvta.to.global.u64 	%rd1, %rd3;
	mov.u32 	%r49, %ctaid.x;
	mov.u32 	%r50, %ntid.x;
	mov.u32 	%r51, %tid.x;
	mad.lo.s32 	%r1, %r49, %r50, %r51;
	setp.ge.s32 	%p1, %r1, %r48;
	@%p1 bra 	$L__BB5_15;
	cvta.to.global.u64 	%rd4, %rd2;
	mul.wide.s32 	%rd5, %r1, 4;
	add.s64 	%rd6, %rd4, %rd5;
	ld.global.f32 	%f1, [%rd6];
	div.s32 	%r2, %r1, %r34;
	mul.lo.s32 	%r52, %r2, %r34;
	sub.s32 	%r53, %r1, %r52;
	div.s32 	%r3, %r53, %r35;
	mul.lo.s32 	%r54, %r3, %r35;
	sub.s32 	%r55, %r53, %r54;
	div.s32 	%r56, %r55, %r36;
	mul.lo.s32 	%r57, %r56, %r36;
	sub.s32 	%r58, %r55, %r57;
	add.s32 	%r4, %r56, %r46;
	mul.lo.s32 	%r59, %r44, %r39;
	sub.s32 	%r60, %r4, %r59;
	max.s32 	%r124, %r60, -1;
	add.s32 	%r61, %r37, -1;
	min.s32 	%r6, %r61, %r4;
	add.s32 	%r7, %r58, %r47;
	mul.lo.s32 	%r62, %r45, %r40;
	sub.s32 	%r63, %r7, %r62;
	max.s32 	%r8, %r63, -1;
	add.s32 	%r64, %r38, -1;
	min.s32 	%r9, %r64, %r7;
$L__BB5_2:
	mov.u32 	%r10, %r124;
	add.s32 	%r124, %r10, 1;
	not.b32 	%r65, %r10;
	add.s32 	%r66, %r4, %r65;
	rem.s32 	%r67, %r66, %r44;
	setp.ne.s32 	%p2, %r67, 0;
	setp.lt.s32 	%p3, %r10, %r6;
	and.pred  	%p4, %p2, %p3;
	@%p4 bra 	$L__BB5_2;
	mov.b32 	%r122, 0;
	mov.u32 	%r123, %r8;
$L__BB5_4:
	mov.u32 	%r13, %r123;
	mov.u32 	%r12, %r122;
	add.s32 	%r123, %r13, 1;
	not.b32 	%r69, %r13;
	add.s32 	%r70, %r7, %r69;
	rem.s32 	%r71, %r70, %r45;
	setp.ne.s32 	%p5, %r71, 0;
	setp.lt.s32 	%p6, %r13, %r9;
	and.pred  	%p7, %p5, %p6;
	add.s32 	%r122, %r12, 1;
	@%p7 bra 	$L__BB5_4;
	setp.ge.s32 	%p8, %r10, %r6;
	@%p8 bra 	$L__BB5_15;
	mul.lo.s32 	%r16, %r2, %r41;
	mul.lo.s32 	%r17, %r3, %r42;
	add.s32 	%r18, %r123, %r45;
	add.s32 	%r72, %r9, 1;
	max.s32 	%r73, %r18, %r72;
	not.b32 	%r74, %r45;
	add.s32 	%r75, %r8, %r12;
	sub.s32 	%r76, %r74, %r75;
	add.s32 	%r77, %r73, %r76;
	setp.ne.s32 	%p9, %r77, 0;
	selp.u32 	%r78, 1, 0, %p9;
	selp.b32 	%r79, 2, 1, %p9;
	selp.s32 	%r80, -1, 0, %p9;
	add.s32 	%r81, %r77, %r80;
	max.u32 	%r82, %r45, 1;
	div.u32 	%r83, %r81, %r82;
	add.s32 	%r84, %r79, %r83;
	add.s32 	%r19, %r83, %r78;
	and.b32  	%r20, %r84, 3;
	sub.s32 	%r21, %r7, %r18;
	add.s32 	%r22, %r18, %r45;
	sub.s32 	%r23, %r7, %r22;
	add.s32 	%r24, %r22, %r45;
	div.s32 	%r91, %r21, %r45;
	div.s32 	%r94, %r23, %r45;
$L__BB5_7:
	setp.ge.s32 	%p10, %r13, %r9;
	sub.s32 	%r85, %r4, %r124;
	div.s32 	%r86, %r85, %r44;
	mad.lo.s32 	%r26, %r86, %r40, %r16;
	mad.lo.s32 	%r27, %r124, %r38, %r17;
	@%p10 bra 	$L__BB5_14;
	setp.eq.s32 	%p11, %r20, 0;
	mov.u32 	%r125, %r123;
	@%p11 bra 	$L__BB5_12;
	setp.eq.s32 	%p12, %r20, 1;
	sub.s32 	%r87, %r7, %r123;
	div.s32 	%r88, %r87, %r45;
	add.s32 	%r28, %r27, %r123;
	mad.lo.s32 	%r89, %r28, %r43, %r26;
	add.s32 	%r90, %r89, %r88;
	mul.wide.s32 	%rd7, %r90, 4;
	add.s64 	%rd8, %rd1, %rd7;
	st.global.f32 	[%rd8], %f1;
	mov.u32 	%r125, %r18;
	@%p12 bra 	$L__BB5_12;
	setp.eq.s32 	%p13, %r20, 2;
	add.s32 	%r29, %r28, %r45;
	mad.lo.s32 	%r92, %r29, %r43, %r26;
	add.s32 	%r93, %r92, %r91;
	mul.wide.s32 	%rd9, %r93, 4;
	add.s64 	%rd10, %rd1, %rd9;
	st.global.f32 	[%rd10], %f1;
	mov.u32 	%r125, %r22;
	@%p13 bra 	$L__BB5_12;
	add.s32 	%r95, %r29, %r45;
	mad.lo.s32 	%r96, %r95, %r43, %r26;
	add.s32 	%r97, %r96, %r94;
	mul.wide.s32 	%rd11, %r97, 4;
	add.s64 	%rd12, %rd1, %rd11;
	st.global.f32 	[%rd12], %f1;
	mov.u32 	%r125, %r24;
$L__BB5_12:
	setp.lt.u32 	%p14, %r19, 3;
	@%p14 bra 	$L__BB5_14;
$L__BB5_13:
	sub.s32 	%r98, %r7, %r125;
	div.s32 	%r99, %r98, %r45;
	add.s32 	%r100, %r27, %r125;
	mad.lo.s32 	%r101, %r100, %r43, %r26;
	add.s32 	%r102, %r101, %r99;
	mul.wide.s32 	%rd13, %r102, 4;
	add.s64 	%rd14, %rd1, %rd13;
	st.global.f32 	[%rd14], %f1;
	add.s32 	%r103, %r125, %r45;
	sub.s32 	%r104, %r7, %r103;
	div.s32 	%r105, %r104, %r45;
	add.s32 	%r106, %r100, %r45;
	mad.lo.s32 	%r107, %r106, %r43, %r26;
	add.s32 	%r108, %r107, %r105;
	mul.wide.s32 	%rd15, %r108, 4;
	add.s64 	%rd16, %rd1, %rd15;
	st.global.f32 	[%rd16], %f1;
	add.s32 	%r109, %r103, %r45;
	sub.s32 	%r110, %r7, %r109;
	div.s32 	%r111, %r110, %r45;
	add.s32 	%r112, %r106, %r45;
	mad.lo.s32 	%r113, %r112, %r43, %r26;
	add.s32 	%r114, %r113, %r111;
	mul.wide.s32 	%rd17, %r114, 4;
	add.s64 	%rd18, %rd1, %rd17;
	st.global.f32 	[%rd18], %f1;
	add.s32 	%r115, %r109, %r45;
	sub.s32 	%r116, %r7, %r115;
	div.s32 	%r117, %r116, %r45;
	add.s32 	%r118, %r112, %r45;
	mad.lo.s32 	%r119, %r118, %r43, %r26;
	add.s32 	%r120, %r119, %r117;
	mul.wide.s32 	%rd19, %r120, 4;
	add.s64 	%rd20, %rd1, %rd19;
	st.global.f32 	[%rd20], %f1;
	add.s32 	%r125, %r115, %r45;
	setp.le.s32 	%p15, %r125, %r9;
	@%p15 bra 	$L__BB5_13;
$L__BB5_14:
	add.s32 	%r124, %r124, %r44;
	setp.le.s32 	%p16, %r124, %r6;
	@%p16 bra 	$L__BB5_7;
$L__BB5_15:
	ret;

}
	// .globl	reorg_knpq_d
.visible .entry reorg_knpq_d(
	.param .u64 .ptr .align 1 reorg_knpq_d_param_0,
	.param .u64 .ptr .align 1 reorg_knpq_d_param_1,
	.param .u32 reorg_knpq_d_param_2,
	.param .u32 reorg_knpq_d_param_3,
	.param .u32 reorg_knpq_d_param_4,
	.param .u32 reorg_knpq_d_param_5
)
{
	.reg .pred 	%p<2>;
	.reg .b32 	%r<18>;
	.reg .b64 	%rd<9>;
	.reg .b64 	%fd<2>;

	ld.param.u64 	%rd1, [reorg_knpq_d_param_0];
	ld.param.u64 	%rd2, [reorg_knpq_d_param_1];
	ld.param.u32 	%r5, [reorg_knpq_d_param_2];
	ld.param.u32 	%r2, [reorg_knpq_d_param_3];
	ld.param.u32 	%r3, [reorg_knpq_d_param_4];
	ld.param.u32 	%r4, [reorg_knpq_d_param_5];
	mov.u32 	%r6, %ctaid.x;
	mov.u32 	%r7, %ntid.x;
	mov.u32 	%r8, %tid.x;
	mad.lo.s32 	%r1, %r6, %r7, %r8;
	setp.ge.s32 	%p1, %r1, %r5;
	@%p1 bra 	$L__BB6_2;
	cvta.to.global.u64 	%rd3, %rd1;
	cvta.to.global.u64 	%rd4, %rd2;
	div.s32 	%r9, %r1, %r2;
	mul.lo.s32 	%r10, %r9, %r2;
	sub.s32 	%r11, %r1, %r10;
	div.s32 	%r12, %r11, %r4;
	mul.lo.s32 	%r13, %r12, %r4;
	sub.s32 	%r14, %r11, %r13;
	mul.wide.s32 	%rd5, %r1, 8;
	add.s64 	%rd6, %rd3, %rd5;
	ld.global.f64 	%fd1, [%rd6];
	mul.lo.s32 	%r15, %r9, %r4;
	mad.lo.s32 	%r16, %r12, %r3, %r15;
	add.s32 	%r17, %r16, %r14;
	mul.wide.s32 	%rd7, %r17, 8;
	add.s64 	%rd8, %rd4, %rd7;
	st.global.f64 	[%rd8], %fd1;
$L__BB6_2:
	ret;

}
	// .globl	reorg_knpq_f
.visible .entry reorg_knpq_f(
	.param .u64 .ptr .align 1 reorg_knpq_f_param_0,
	.param .u64 .ptr .align 1 reorg_knpq_f_param_1,
	.param .u32 reorg_knpq_f_param_2,
	.param .u32 reorg_knpq_f_param_3,
	.param .u32 reorg_knpq_f_param_4,
	.param .u32 reorg_knpq_f_param_5
)
{
	.reg .pred 	%p<2>;
	.reg .b32 	%r<18>;
	.reg .b32 	%f<2>;
	.reg .b64 	%rd<9>;

	ld.param.u64 	%rd1, [reorg_knpq_f_param_0];
	ld.param.u64 	%rd2, [reorg_knpq_f_param_1];
	ld.param.u32 	%r5, [reorg_knpq_f_param_2];
	ld.param.u32 	%r2, [reorg_knpq_f_param_3];
	ld.param.u32 	%r3, [reorg_knpq_f_param_4];
	ld.param.u32 	%r4, [reorg_knpq_f_param_5];
	mov.u32 	%r6, %ctaid.x;
	mov.u32 	%r7, %ntid.x;
	mov.u32 	%r8, %tid.x;
	mad.lo.s32 	%r1, %r6, %r7, %r8;
	setp.ge.s32 	%p1, %r1, %r5;
	@%p1 bra 	$L__BB7_2;
	cvta.to.global.u64 	%rd3, %rd1;
	cvta.to.global.u64 	%rd4, %rd2;
	div.s32 	%r9, %r1, %r2;
	mul.lo.s32 	%r10, %r9, %r2;
	sub.s32 	%r11, %r1, %r10;
	div.s32 	%r12, %r11, %r4;
	mul.lo.s32 	%r13, %r12, %r4;
	sub.s32 	%r14, %r11, %r13;
	mul.wide.s32 	%rd5, %r1, 4;
	add.s64 	%rd6, %rd3, %rd5;
	ld.global.f32 	%f1, [%rd6];
	mul.lo.s32 	%r15, %r9, %r4;
	mad.lo.s32 	%r16, %r12, %r3, %r15;
	add.s32 	%r17, %r16, %r14;
	mul.wide.s32 	%rd7, %r17, 4;
	add.s64 	%rd8, %rd4, %rd7;
	st.global.f32 	[%rd8], %f1;
$L__BB7_2:
	ret;

}
	// .globl	slice_sparse_dense_row_d
.visible .entry slice_sparse_dense_row_d(
	.param .u64 .ptr .align 1 slice_sparse_dense_row_d_param_0,
	.param .u64 .ptr .align 1 slice_sparse_dense_row_d_param_1,
	.param .u64 .ptr .align 1 slice_sparse_dense_row_d_param_2,
	.param .u64 .ptr .align 1 slice_sparse_dense_row_d_param_3,
	.param .u32 slice_sparse_dense_row_d_param_4,
	.param .u32 slice_sparse_dense_row_d_param_5,
	.param .u32 slice_sparse_dense_row_d_param_6,
	.param .u32 slice_sparse_dense_row_d_param_7,
	.param .u32 slice_sparse_dense_row_d_param_8
)
{
	.reg .pred 	%p<7>;
	.reg .b32 	%r<25>;
	.reg .b64 	%rd<17>;
	.reg .b64 	%fd<2>;

	ld.param.u64 	%rd5, [slice_sparse_dense_row_d_param_0];
	ld.param.u64 	%rd6, [slice_sparse_dense_row_d_param_1];
	ld.param.u64 	%rd7, [slice_sparse_dense_row_d_param_2];
	ld.param.u64 	%rd8, [slice_sparse_dense_row_d_param_3];
	ld.param.u32 	%r15, [slice_sparse_dense_row_d_param_4];
	ld.param.u32 	%r16, [slice_sparse_dense_row_d_param_5];
	ld.param.u32 	%r12, [slice_sparse_dense_row_d_param_6];
	ld.param.u32 	%r13, [slice_sparse_dense_row_d_param_7];
	ld.param.u32 	%r14, [slice_sparse_dense_row_d_param_8];
	mov.u32 	%r17, %ctaid.x;
	mov.u32 	%r18, %ntid.x;
	mov.u32 	%r19, %tid.x;
	mad.lo.s32 	%r1, %r17, %r18, %r19;
	add.s32 	%r2, %r15, %r1;
	setp.gt.s32 	%p1, %r2, %r16;
	@%p1 bra 	$L__BB8_6;
	cvta.to.global.u64 	%rd9, %rd6;
	mul.wide.s32 	%rd10, %r2, 4;
	add.s64 	%rd1, %rd9, %rd10;
	ld.global.u32 	%r23, [%rd1];
	ld.global.u32 	%r24, [%rd1+4];
	setp.ge.s32 	%p2, %r23, %r24;
	@%p2 bra 	$L__BB8_6;
	mul.lo.s32 	%r20, %r14, %r1;
	sub.s32 	%r5, %r20, %r12;
	cvta.to.global.u64 	%rd2, %rd7;
	cvta.to.global.u64 	%rd3, %rd5;
	cvta.to.global.u64 	%rd4, %rd8;
$L__BB8_3:
	mul.wide.s32 	%rd11, %r23, 4;
	add.s64 	%rd12, %rd2, %rd11;
	ld.global.u32 	%r8, [%rd12];
	setp.gt.s32 	%p3, %r12, %r8;
	setp.gt.s32 	%p4, %r8, %r13;
	or.pred  	%p5, %p3, %p4;
	@%p5 bra 	$L__BB8_5;
	mul.wide.s32 	%rd13, %r23, 8;
	add.s64 	%rd14, %rd3, %rd13;
	ld.global.f64 	%fd1, [%rd14];
	add.s32 	%r21, %r5, %r8;
	mul.wide.s32 	%rd15, %r21, 8;
	add.s64 	%rd16, %rd4, %rd15;
	st.global.f64 	[%rd16], %fd1;
	ld.global.u32 	%r24, [%rd1+4];
$L__BB8_5:
	add.s32 	%r23, %r23, 1;
	setp.lt.s32 	%p6, %r23, %r24;
	@%p6 bra 	$L__BB8_3;
$L__BB8_6:
	ret;

}
	// .globl	slice_sparse_dense_row_f
.visible .entry slice_sparse_dense_row_f(
	.param .u64 .ptr .align 1 slice_sparse_dense_row_f_param_0,
	.param .u64 .ptr .align 1 slice_sparse_dense_row_f_param_1,
	.param .u64 .ptr .align 1 slice_sparse_dense_row_f_param_2,
	.param .u64 .ptr .align 1 slice_sparse_dense_row_f_param_3,
	.param .u32 slice_sparse_dense_row_f_param_4,
	.param .u32 slice_sparse_dense_row_f_param_5,
	.param .u32 slice_sparse_dense_row_f_param_6,
	.param .u32 slice_sparse_dense_row_f_param_7,
	.param .u32 slice_sparse_dense_row_f_param_8
)
{
	.reg .pred 	%p<7>;
	.reg .b32 	%r<25>;
	.reg .b32 	%f<2>;
	.reg .b64 	%rd<17>;

	ld.param.u64 	%rd5, [slice_sparse_dense_row_f_param_0];
	ld.param.u64 	%rd6, [slice_sparse_dense_row_f_param_1];
	ld.param.u64 	%rd7, [slice_sparse_dense_row_f_param_2];
	ld.param.u64 	%rd8, [slice_sparse_dense_row_f_param_3];
	ld.param.u32 	%r15, [slice_sparse_dense_row_f_param_4];
	ld.param.u32 	%r16, [slice_sparse_dense_row_f_param_5];
	ld.param.u32 	%r12, [slice_sparse_dense_row_f_param_6];
	ld.param.u32 	%r13, [slice_sparse_dense_row_f_param_7];
	ld.param.u32 	%r14, [slice_sparse_dense_row_f_param_8];
	mov.u32 	%r17, %ctaid.x;
	mov.u32 	%r18, %ntid.x;
	mov.u32 	%r19, %tid.x;
	mad.lo.s32 	%r1, %r17, %r18, %r19;
	add.s32 	%r2, %r15, %r1;
	setp.gt.s32 	%p1, %r2, %r16;
	@%p1 bra 	$L__BB9_6;
	cvta.to.global.u64 	%rd9, %rd6;
	mul.wide.s32 	%rd10, %r2, 4;
	add.s64 	%rd1, %rd9, %rd10;
	ld.global.u32 	%r23, [%rd1];
	ld.global.u32 	%r24, [%rd1+4];
	setp.ge.s32 	%p2, %r23, %r24;
	@%p2 bra 	$L__BB9_6;
	mul.lo.s32 	%r20, %r14, %r1;
	sub.s32 	%r5, %r20, %r12;
	cvta.to.global.u64 	%rd2, %rd7;
	cvta.to.global.u64 	%rd3, %rd5;
	cvta.to.global.u64 	%rd4, %rd8;
$L__BB9_3:
	mul.wide.s32 	%rd11, %r23, 4;
	add.s64 	%rd12, %rd2, %rd11;
	ld.global.u32 	%r8, [%rd12];
	setp.gt.s32 	%p3, %r12, %r8;
	setp.gt.s32 	%p4, %r8, %r13;
	or.pred  	%p5, %p3, %p4;
	@%p5 bra 	$L__BB9_5;
	add.s64 	%rd14, %rd3, %rd11;
	ld.global.f32 	%f1, [%rd14];
	add.s32 	%r21, %r5, %r8;
	mul.wide.s32 	%rd15, %r21, 4;
	add.s64 	%rd16, %rd4, %rd15;
	st.global.f32 	[%rd16], %f1;
	ld.global.u32 	%r24, [%rd1+4];
$L__BB9_5:
	add.s32 	%r23, %r23, 1;
	setp.lt.s32 	%p6, %r23, %r24;
	@%p6 bra 	$L__BB9_3;
$L__BB9_6:
	ret;

}
	// .globl	slice_sparse_dense_nnz_d
.visible .entry slice_sparse_dense_nnz_d(
	.param .u64 .ptr .align 1 slice_sparse_dense_nnz_d_param_0,
	.param .u64 .ptr .align 1 slice_sparse_dense_nnz_d_param_1,
	.param .u64 .ptr .align 1 slice_sparse_dense_nnz_d_param_2,
	.param .u64 .ptr .align 1 slice_sparse_dense_nnz_d_param_3,
	.param .u32 slice_sparse_dense_nnz_d_param_4,
	.param .u32 slice_sparse_dense_nnz_d_param_5,
	.param .u32 slice_sparse_dense_nnz_d_param_6,
	.param .u32 slice_sparse_dense_nnz_d_param_7,
	.param .u32 slice_sparse_dense_nnz_d_param_8
)
{
	.reg .pred 	%p<6>;
	.reg .b32 	%r<22>;
	.reg .b64 	%rd<21>;
	.reg .b64 	%fd<2>;

	ld.param.u64 	%rd2, [slice_sparse_dense_nnz_d_param_0];
	ld.param.u64 	%rd5, [slice_sparse_dense_nnz_d_param_1];
	ld.param.u64 	%rd3, [slice_sparse_dense_nnz_d_param_2];
	ld.param.u64 	%rd4, [slice_sparse_dense_nnz_d_param_3];
	ld.param.u32 	%r5, [slice_sparse_dense_nnz_d_param_4];
	ld.param.u32 	%r9, [slice_sparse_dense_nnz_d_param_5];
	ld.param.u32 	%r6, [slice_sparse_dense_nnz_d_param_6];
	ld.param.u32 	%r7, [slice_sparse_dense_nnz_d_param_7];
	ld.param.u32 	%r8, [slice_sparse_dense_nnz_d_param_8];
	cvta.to.global.u64 	%rd1, %rd5;
	mov.u32 	%r10, %ctaid.x;
	mov.u32 	%r11, %ntid.x;
	mov.u32 	%r12, %tid.x;
	mad.lo.s32 	%r13, %r10, %r11, %r12;
	mul.wide.s32 	%rd6, %r5, 4;
	add.s64 	%rd7, %rd1, %rd6;
	ld.global.u32 	%r14, [%rd7];
	add.s32 	%r1, %r13, %r14;
	mul.wide.s32 	%rd8, %r9, 4;
	add.s64 	%rd9, %rd1, %rd8;
	ld.global.u32 	%r15, [%rd9+4];
	setp.ge.s32 	%p1, %r1, %r15;
	@%p1 bra 	$L__BB10_5;
	cvta.to.global.u64 	%rd10, %rd3;
	mul.wide.s32 	%rd11, %r1, 4;
	add.s64 	%rd12, %rd10, %rd11;
	ld.global.u32 	%r2, [%rd12];
	setp.gt.s32 	%p2, %r6, %r2;
	setp.gt.s32 	%p3, %r2, %r7;
	or.pred  	%p4, %p2, %p3;
	@%p4 bra 	$L__BB10_5;
	mov.u32 	%r21, %r5;
$L__BB10_3:
	mov.u32 	%r3, %r21;
	add.s32 	%r21, %r3, 1;
	mul.wide.s32 	%rd13, %r3, 4;
	add.s64 	%rd14, %rd1, %rd13;
	ld.global.u32 	%r16, [%rd14+4];
	setp.le.s32 	%p5, %r16, %r1;
	@%p5 bra 	$L__BB10_3;
	cvta.to.global.u64 	%rd15, %rd2;
	mul.wide.s32 	%rd16, %r1, 8;
	add.s64 	%rd17, %rd15, %rd16;
	ld.global.f64 	%fd1, [%rd17];
	sub.s32 	%r17, %r3, %r5;
	mul.lo.s32 	%r18, %r17, %r8;
	sub.s32 	%r19, %r18, %r6;
	add.s32 	%r20, %r19, %r2;
	cvta.to.global.u64 	%rd18, %rd4;
	mul.wide.s32 	%rd19, %r20, 8;
	add.s64 	%rd20, %rd18, %rd19;
	st.global.f64 	[%rd20], %fd1;
$L__BB10_5:
	ret;

}
	// .globl	slice_sparse_dense_nnz_f
.visible .entry slice_sparse_dense_nnz_f(
	.param .u64 .ptr .align 1 slice_sparse_dense_nnz_f_param_0,
	.param .u64 .ptr .align 1 slice_sparse_dense_nnz_f_param_1,
	.param .u64 .ptr .align 1 slice_sparse_dense_nnz_f_param_2,
	.param .u64 .ptr .align 1 slice_sparse_dense_nnz_f_param_3,
	.param .u32 slice_sparse_dense_nnz_f_param_4,
	.param .u32 slice_sparse_dense_nnz_f_param_5,
	.param .u32 slice_sparse_dense_nnz_f_param_6,
	.param .u32 slice_sparse_dense_nnz_f_param_7,
	.param .u32 slice_sparse_dense_nnz_f_param_8
)
{
	.reg .pred 	%p<6>;
	.reg .b32 	%r<22>;
	.reg .b32 	%f<2>;
	.reg .b64 	%rd<21>;

	ld.param.u64 	%rd2, [slice_sparse_dense_nnz_f_param_0];
	ld.param.u64 	%rd5, [slice_sparse_dense_nnz_f_param_1];
	ld.param.u64 	%rd3, [slice_sparse_dense_nnz_f_param_2];
	ld.param.u64 	%rd4, [slice_sparse_dense_nnz_f_param_3];
	ld.param.u32 	%r5, [slice_sparse_dense_nnz_f_param_4];
	ld.param.u32 	%r9, [slice_sparse_dense_nnz_f_param_5];
	ld.param.u32 	%r6, [slice_sparse_dense_nnz_f_param_6];
	ld.param.u32 	%r7, [slice_sparse_dense_nnz_f_param_7];
	ld.param.u32 	%r8, [slice_sparse_dense_nnz_f_param_8];
	cvta.to.global.u64 	%rd1, %rd5;
	mov.u32 	%r10, %ctaid.x;
	mov.u32 	%r11, %ntid.x;
	mov.u32 	%r12, %tid.x;
	mad.lo.s32 	%r13, %r10, %r11, %r12;
	mul.wide.s32 	%rd6, %r5, 4;
	add.s64 	%rd7, %rd1, %rd6;
	ld.global.u32 	%r14, [%rd7];
	add.s32 	%r1, %r13, %r14;
	mul.wide.s32 	%rd8, %r9, 4;
	add.s64 	%rd9, %rd1, %rd8;
	ld.global.u32 	%r15, [%rd9+4];
	setp.ge.s32 	%p1, %r1, %r15;
	@%p1 bra 	$L__BB11_5;
	cvta.to.global.u64 	%rd10, %rd3;
	mul.wide.s32 	%rd11, %r1, 4;
	add.s64 	%rd12, %rd10, %rd11;
	ld.global.u32 	%r2, [%rd12];
	setp.gt.s32 	%p2, %r6, %r2;
	setp.gt.s32 	%p3, %r2, %r7;
	or.pred  	%p4, %p2, %p3;
	@%p4 bra 	$L__BB11_5;
	mov.u32 	%r21, %r5;
$L__BB11_3:
	mov.u32 	%r3, %r21;
	add.s32 	%r21, %r3, 1;
	mul.wide.s32 	%rd13, %r3, 4;
	add.s64 	%rd14, %rd1, %rd13;
	ld.global.u32 	%r16, [%rd14+4];
	setp.le.s32 	%p5, %r16, %r1;
	@%p5 bra 	$L__BB11_3;
	cvta.to.global.u64 	%rd15, %rd2;
	add.s64 	%rd17, %rd15, %rd11;
	ld.global.f32 	%f1, [%rd17];
	sub.s32 	%r17, %r3, %r5;
	mul.lo.s32 	%r18, %r17, %r8;
	sub.s32 	%r19, %r18, %r6;
	add.s32 	%r20, %r19, %r2;
	cvta.to.global.u64 	%rd18, %rd4;
	mul.wide.s32 	%rd19, %r20, 4;
	add.s64 	%rd20, %rd18, %rd19;
	st.global.f32 	[%rd20], %f1;
$L__BB11_5:
	ret;

}
	// .globl	slice_dense_dense_d
.visible .entry slice_dense_dense_d(
	.param .u64 .ptr .align 1 slice_dense_dense_d_param_0,
	.param .u64 .ptr .align 1 slice_dense_dense_d_param_1,
	.param .u32 slice_dense_dense_d_param_2,
	.param .u32 slice_dense_dense_d_param_3,
	.param .u32 slice_dense_dense_d_param_4,
	.param .u32 slice_dense_dense_d_param_5,
	.param .u32 slice_dense_dense_d_param_6,
	.param .u32 slice_dense_dense_d_param_7,
	.param .u32 slice_dense_dense_d_param_8
)
{
	.reg .pred 	%p<4>;
	.reg .b32 	%r<15>;
	.reg .b64 	%rd<9>;
	.reg .b64 	%fd<2>;

	ld.param.u64 	%rd1, [slice_dense_dense_d_param_0];
	ld.param.u64 	%rd2, [slice_dense_dense_d_param_1];
	ld.param.u32 	%r3, [slice_dense_dense_d_param_2];
	ld.param.u32 	%r4, [slice_dense_dense_d_param_4];
	ld.param.u32 	%r5, [slice_dense_dense_d_param_6];
	ld.param.u32 	%r7, [slice_dense_dense_d_param_7];
	ld.param.u32 	%r6, [slice_dense_dense_d_param_8];
	mov.u32 	%r8, %ctaid.x;
	mov.u32 	%r9, %ntid.x;
	mov.u32 	%r10, %tid.x;
	mad.lo.s32 	%r1, %r8, %r9, %r10;
	div.s32 	%r2, %r1, %r6;
	setp.ge.s32 	%p1, %r2, %r7;
	setp.lt.s32 	%p2, %r6, 0;
	or.pred  	%p3, %p2, %p1;
	@%p3 bra 	$L__BB12_2;
	cvta.to.global.u64 	%rd3, %rd1;
	cvta.to.global.u64 	%rd4, %rd2;
	add.s32 	%r11, %r2, %r3;
	rem.s32 	%r12, %r1, %r6;
	add.s32 	%r13, %r12, %r4;
	mad.lo.s32 	%r14, %r11, %r5, %r13;
	mul.wide.s32 	%rd5, %r14, 8;
	add.s64 	%rd6, %rd3, %rd5;
	ld.global.f64 	%fd1, [%rd6];
	mul.wide.s32 	%rd7, %r1, 8;
	add.s64 	%rd8, %rd4, %rd7;
	st.global.f64 	[%rd8], %fd1;
$L__BB12_2:
	ret;

}
	// .globl	slice_dense_dense_f
.visible .entry slice_dense_dense_f(
	.param .u64 .ptr .align 1 slice_dense_dense_f_param_0,
	.param .u64 .ptr .align 1 slice_dense_dense_f_param_1,
	.param .u32 slice_dense_dense_f_param_2,
	.param .u32 slice_dense_dense_f_param_3,
	.param .u32 slice_dense_dense_f_param_4,
	.param .u32 slice_dense_dense_f_param_5,
	.param .u32 slice_dense_dense_f_param_6,
	.param .u32 slice_dense_dense_f_param_7,
	.param .u32 slice_dense_dense_f_param_8
)
{
	.reg .pred 	%p<4>;
	.reg .b32 	%r<15>;
	.reg .b32 	%f<2>;
	.reg .b64 	%rd<9>;

	ld.param.u64 	%rd1, [slice_dense_dense_f_param_0];
	ld.param.u64 	%rd2, [slice_dense_dense_f_param_1];
	ld.param.u32 	%r3, [slice_dense_dense_f_param_2];
	ld.param.u32 	%r4, [slice_dense_dense_f_param_4];
	ld.param.u32 	%r5, [slice_dense_dense_f_param_6];
	ld.param.u32 	%r7, [slice_dense_dense_f_param_7];
	ld.param.u32 	%r6, [slice_dense_dense_f_param_8];
	mov.u32 	%r8, %ctaid.x;
	mov.u32 	%r9, %ntid.x;
	mov.u32 	%r10, %tid.x;
	mad.lo.s32 	%r1, %r8, %r9, %r10;
	div.s32 	%r2, %r1, %r6;
	setp.ge.s32 	%p1, %r2, %r7;
	setp.lt.s32 	%p2, %r6, 0;
	or.pred  	%p3, %p2, %p1;
	@%p3 bra 	$L__BB13_2;
	cvta.to.global.u64 	%rd3, %rd1;
	cvta.to.global.u64 	%rd4, %rd2;
	add.s32 	%r11, %r2, %r3;
	rem.s32 	%r12, %r1, %r6;
	add.s32 	%r13, %r12, %r4;
	mad.lo.s32 	%r14, %r11, %r5, %r13;
	mul.wide.s32 	%rd5, %r14, 4;
	add.s64 	%rd6, %rd3, %rd5;
	ld.global.f32 	%f1, [%rd6];
	mul.wide.s32 	%rd7, %r1, 4;
	add.s64 	%rd8, %rd4, %rd7;
	st.global.f32 	[%rd8], %f1;
$L__BB13_2:
	ret;

}
	// .globl	copy_u2l_dense_d
.visible .entry copy_u2l_dense_d(
	.param .u64 .ptr .align 1 copy_u2l_dense_d_param_0,
	.param .u32 copy_u2l_dense_d_param_1,
	.param .u32 copy_u2l_dense_d_param_2
)
{
	.reg .pred 	%p<4>;
	.reg .b32 	%r<13>;
	.reg .b64 	%rd<7>;
	.reg .b64 	%fd<2>;

	ld.param.u64 	%rd1, [copy_u2l_dense_d_param_0];
	ld.param.u32 	%r3, [copy_u2l_dense_d_param_1];
	ld.param.u32 	%r4, [copy_u2l_dense_d_param_2];
	mov.u32 	%r6, %ctaid.x;
	mov.u32 	%r7, %ntid.x;
	mov.u32 	%r8, %tid.x;
	mad.lo.s32 	%r1, %r6, %r7, %r8;
	div.s32 	%r9, %r1, %r3;
	mul.lo.s32 	%r10, %r9, %r3;
	sub.s32 	%r11, %r1, %r10;
	mad.lo.s32 	%r12, %r11, %r3, %r9;
	setp.le.s32 	%p1, %r11, %r9;
	setp.ge.s32 	%p2, %r12, %r4;
	or.pred  	%p3, %p1, %p2;
	@%p3 bra 	$L__BB14_2;
	cvta.to.global.u64 	%rd2, %rd1;
	mul.wide.s32 	%rd3, %r1, 8;
	add.s64 	%rd4, %rd2, %rd3;
	ld.global.f64 	%fd1, [%rd4];
	mul.wide.s32 	%rd5, %r12, 8;
	add.s64 	%rd6, %rd2, %rd5;
	st.global.f64 	[%rd6], %fd1;
$L__BB14_2:
	ret;

}
	// .globl	copy_u2l_dense_f
.visible .entry copy_u2l_dense_f(
	.param .u64 .ptr .align 1 copy_u2l_dense_f_param_0,
	.param .u32 copy_u2l_dense_f_param_1,
	.param .u32 copy_u2l_dense_f_param_2
)
{
	.reg .pred 	%p<4>;
	.reg .b32 	%r<13>;
	.reg .b32 	%f<2>;
	.reg .b64 	%rd<7>;

	ld.param.u64 	%rd1, [copy_u2l_dense_f_param_0];
	ld.param.u32 	%r3, [copy_u2l_dense_f_param_1];
	ld.param.u32 	%r4, [copy_u2l_dense_f_param_2];
	mov.u32 	%r6, %ctaid.x;
	mov.u32 	%r7, %ntid.x;
	mov.u32 	%r8, %tid.x;
	mad.lo.s32 	%r1, %r6, %r7, %r8;
	div.s32 	%r9, %r1, %r3;
	mul.lo.s32 	%r10, %r9, %r3;
	sub.s32 	%r11, %r1, %r10;
	mad.lo.s32 	%r12, %r11, %r3, %r9;
	setp.le.s32 	%p1, %r11, %r9;
	setp.ge.s32 	%p2, %r12, %r4;
	or.pred  	%p3, %p1, %p2;
	@%p3 bra 	$L__BB15_2;
	cvta.to.global.u64 	%rd2, %rd1;
	mul.wide.s32 	%rd3, %r1, 4;
	add.s64 	%rd4, %rd2, %rd3;
	ld.global.f32 	%f1, [%rd4];
	mul.wide.s32 	%rd5, %r12, 4;
	add.s64 	%rd6, %rd2, %rd5;
	st.global.f32 	[%rd6], %f1;
$L__BB15_2:
	ret;

}
	// .globl	relu_d
.visible .entry relu_d(
	.param .u64 .ptr .align 1 relu_d_param_0,
	.param .u64 .ptr .align 1 relu_d_param_1,
	.param .u32 relu_d_param_2,
	.param .u32 relu_d_param_3
)
{
	.reg .pred 	%p<4>;
	.reg .b32 	%r<8>;
	.reg .b64 	%rd<8>;
	.reg .b64 	%fd<3>;

	ld.param.u64 	%rd1, [relu_d_param_0];
	ld.param.u64 	%rd2, [relu_d_param_1];
	ld.param.u32 	%r2, [relu_d_param_2];
	ld.param.u32 	%r3, [relu_d_param_3];
	mov.u32 	%r4, %ctaid.x;
	mov.u32 	%r5, %ntid.x;
	mov.u32 	%r6, %tid.x;
	mad.lo.s32 	%r1, %r4, %r5, %r6;
	div.s32 	%r7, %r1, %r3;
	setp.ge.s32 	%p1, %r7, %r2;
	setp.lt.s32 	%p2, %r3, 0;
	or.pred  	%p3, %p2, %p1;
	@%p3 bra 	$L__BB16_2;
	cvta.to.global.u64 	%rd3, %rd1;
	cvta.to.global.u64 	%rd4, %rd2;
	mul.wide.s32 	%rd5, %r1, 8;
	add.s64 	%rd6, %rd3, %rd5;
	ld.global.f64 	%fd1, [%rd6];
	max.f64 	%fd2, %fd1, 0d0000000000000000;
	add.s64 	%rd7, %rd4, %rd5;
	st.global.f64 	[%rd7], %fd2;
$L__BB16_2:
	ret;

}
	// .globl	relu_f
.visible .entry relu_f(
	.param .u64 .ptr .align 1 relu_f_param_0,
	.param .u64 .ptr .align 1 relu_f_param_1,
	.param .u32 relu_f_param_2,
	.param .u32 relu_f_param_3
)
{
	.reg .pred 	%p<4>;
	.reg .b32 	%r<8>;
	.reg .b32 	%f<3>;
	.reg .b64 	%rd<8>;
	.reg .b64 	%fd<3>;

	ld.param.u64 	%rd1, [relu_f_param_0];
	ld.param.u64 	%rd2, [relu_f_param_1];
	ld.param.u32 	%r2, [relu_f_param_2];
	ld.param.u32 	%r3, [relu_f_param_3];
	mov.u32 	%r4, %ctaid.x;
	mov.u32 	%r5, %ntid.x;
	mov.u32 	%r6, %tid.x;
	mad.lo.s32 	%r1, %r4, %r5, %r6;
	div.s32 	%r7, %r1, %r3;
	setp.ge.s32 	%p1, %r7, %r2;
	setp.lt.s32 	%p2, %r3, 0;
	or.pred  	%p3, %p2, %p1;
	@%p3 bra 	$L__BB17_2;
	cvta.to.global.u64 	%rd3, %rd1;
	cvta.to.global.u64 	%rd4, %rd2;
	mul.wide.s32 	%rd5, %r1, 4;
	add.s64 	%rd6, %rd3, %rd5;
	ld.global.f32 	%f1, [%rd6];
	cvt.f64.f32 	%fd1, %f1;
	max.f64 	%fd2, %fd1, 0d0000000000000000;
	cvt.rn.f32.f64 	%f2, %fd2;
	add.s64 	%rd7, %rd4, %rd5;
	st.global.f32 	[%rd7], %f2;
$L__BB17_2:
	ret;

}
	// .globl	relu_backward_d
.visible .entry relu_backward_d(
	.param .u64 .ptr .align 1 relu_backward_d_param_0,
	.param .u64 .ptr .align 1 relu_backward_d_param_1,
	.param .u64 .ptr .align 1 relu_backward_d_param_2,
	.param .u32 relu_backward_d_param_3,
	.param .u32 relu_backward_d_param_4
)
{
	.reg .pred 	%p<5>;
	.reg .b32 	%r<8>;
	.reg .b64 	%rd<13>;
	.reg .b64 	%fd<6>;

	ld.param.u64 	%rd1, [relu_backward_d_param_0];
	ld.param.u64 	%rd2, [relu_backward_d_param_1];
	ld.param.u64 	%rd3, [relu_backward_d_param_2];
	ld.param.u32 	%r2, [relu_backward_d_param_3];
	ld.param.u32 	%r3, [relu_backward_d_param_4];
	mov.u32 	%r4, %ctaid.x;
	mov.u32 	%r5, %ntid.x;
	mov.u32 	%r6, %tid.x;
	mad.lo.s32 	%r1, %r4, %r5, %r6;
	div.s32 	%r7, %r1, %r3;
	setp.ge.s32 	%p1, %r7, %r2;
	setp.lt.s32 	%p2, %r3, 0;
	or.pred  	%p3, %p2, %p1;
	@%p3 bra 	$L__BB18_4;
	cvta.to.global.u64 	%rd4, %rd1;
	mul.wide.s32 	%rd5, %r1, 8;
	add.s64 	%rd6, %rd4, %rd5;
	ld.global.f64 	%fd4, [%rd6];
	setp.leu.f64 	%p4, %fd4, 0d0000000000000000;
	mov.f64 	%fd5, 0d0000000000000000;
	@%p4 bra 	$L__BB18_3;
	cvta.to.global.u64 	%rd7, %rd2;
	add.s64 	%rd9, %rd7, %rd5;
	ld.global.f64 	%fd5, [%rd9];
$L__BB18_3:
	cvta.to.global.u64 	%rd10, %rd3;
	add.s64 	%rd12, %rd10, %rd5;
	st.global.f64 	[%rd12], %fd5;
$L__BB18_4:
	ret;

}
	// .globl	relu_backward_f
.visible .entry relu_backward_f(
	.param .u64 .ptr .align 1 relu_backward_f_param_0,
	.param .u64 .ptr .align 1 relu_backward_f_param_1,
	.param .u64 .ptr .align 1 relu_backward_f_param_2,
	.param .u32 relu_backward_f_param_3,
	.param .u32 relu_backward_f_param_4
)
{
	.reg .pred 	%p<5>;
	.reg .b32 	%r<8>;
	.reg .b32 	%f<6>;
	.reg .b64 	%rd<13>;

	ld.param.u64 	%rd1, [relu_backward_f_param_0];
	ld.param.u64 	%rd2, [relu_backward_f_param_1];
	ld.param.u64 	%rd3, [relu_backward_f_param_2];
	ld.param.u32 	%r2, [relu_backward_f_param_3];
	ld.param.u32 	%r3, [relu_backward_f_param_4];
	mov.u32 	%r4, %ctaid.x;
	mov.u32 	%r5, %ntid.x;
	mov.u32 	%r6, %tid.x;
	mad.lo.s32 	%r1, %r4, %r5, %r6;
	div.s32 	%r7, %r1, %r3;
	setp.ge.s32 	%p1, %r7, %r2;
	setp.lt.s32 	%p2, %r3, 0;
	or.pred  	%p3, %p2, %p1;
	@%p3 bra 	$L__BB19_4;
	cvta.to.global.u64 	%rd4, %rd1;
	mul.wide.s32 	%rd5, %r1, 4;
	add.s64 	%rd6, %rd4, %rd5;
	ld.global.f32 	%f4, [%rd6];
	setp.leu.f32 	%p4, %f4, 0f00000000;
	mov.f32 	%f5, 0f00000000;
	@%p4 bra 	$L__BB19_3;
	cvta.to.global.u64 	%rd7, %rd2;
	add.s64 	%rd9, %rd7, %rd5;
	ld.global.f32 	%f5, [%rd9];
$L__BB19_3:
	cvta.to.global.u64 	%rd10, %rd3;
	add.s64 	%rd12, %rd10, %rd5;
	st.global.f32 	[%rd12], %f5;
$L__BB19_4:
	ret;

}
	// .globl	inplace_add_d
.visible .entry inplace_add_d(
	.param .u64 .ptr .align 1 inplace_add_d_param_0,
	.param .u64 .ptr .align 1 inplace_add_d_param_1,
	.param .u32 inplace_add_d_param_2,
	.param .u32 inplace_add_d_param_3
)
{
	.reg .pred 	%p<4>;
	.reg .b32 	%r<8>;
	.reg .b64 	%rd<8>;
	.reg .b64 	%fd<4>;

	ld.param.u64 	%rd1, [inplace_add_d_param_0];
	ld.param.u64 	%rd2, [inplace_add_d_param_1];
	ld.param.u32 	%r2, [inplace_add_d_param_2];
	ld.param.u32 	%r3, [inplace_add_d_param_3];
	mov.u32 	%r4, %ctaid.x;
	mov.u32 	%r5, %ntid.x;
	mov.u32 	%r6, %tid.x;
	mad.lo.s32 	%r1, %r4, %r5, %r6;
	div.s32 	%r7, %r1, %r3;
	setp.ge.s32 	%p1, %r7, %r2;
	setp.lt.s32 	%p2, %r3, 0;
	or.pred  	%p3, %p2, %p1;
	@%p3 bra 	$L__BB20_2;
	cvta.to.global.u64 	%rd3, %rd1;
	cvta.to.global.u64 	%rd4, %rd2;
	mul.wide.s32 	%rd5, %r1, 8;
	add.s64 	%rd6, %rd3, %rd5;
	ld.global.f64 	%fd1, [%rd6];
	add.s64 	%rd7, %rd4, %rd5;
	ld.global.f64 	%fd2, [%rd7];
	add.f64 	%fd3, %fd1, %fd2;
	st.global.f64 	[%rd7], %fd3;
$L__BB20_2:
	ret;

}
	// .globl	inplace_add_f
.visible .entry inplace_add_f(
	.param .u64 .ptr .align 1 inplace_add_f_param_0,
	.param .u64 .ptr .align 1 inplace_add_f_param_1,
	.param .u32 inplace_add_f_param_2,
	.param .u32 inplace_add_f_param_3
)
{
	.reg .pred 	%p<4>;
	.reg .b32 	%r<8>;
	.reg .b32 	%f<4>;
	.reg .b64 	%rd<8>;

	ld.param.u64 	%rd1, [inplace_add_f_param_0];
	ld.param.u64 	%rd2, [inplace_add_f_param_1];
	ld.param.u32 	%r2, [inplace_add_f_param_2];
	ld.param.u32 	%r3, [inplace_add_f_param_3];
	mov.u32 	%r4, %ctaid.x;
	mov.u32 	%r5, %ntid.x;
	mov.u32 	%r6, %tid.x;
	mad.lo.s32 	%r1, %r4, %r5, %r6;
	div.s32 	%r7, %r1, %r3;
	setp.ge.s32 	%p1, %r7, %r2;
	setp.lt.s32 	%p2, %r3, 0;
	or.pred  	%p3, %p2, %p1;
	@%p3 bra 	$L__BB21_2;
	cvta.to.global.u64 	%rd3, %rd1;
	cvta.to.global.u64 	%rd4, %rd2;
	mul.wide.s32 	%rd5, %r1, 4;
	add.s64 	%rd6, %rd3, %rd5;
	ld.global.f32 	%f1, [%rd6];
	add.s64 	%rd7, %rd4, %rd5;
	ld.global.f32 	%f2, [%rd7];
	add.f32 	%f3, %f1, %f2;
	st.global.f32 	[%rd7], %f3;
$L__BB21_2:
	ret;

}
	// .globl	bias_add_d
.visible .entry bias_add_d(
	.param .u64 .ptr .align 1 bias_add_d_param_0,
	.param .u64 .ptr .align 1 bias_add_d_param_1,
	.param .u64 .ptr .align 1 bias_add_d_param_2,
	.param .u32 bias_add_d_param_3,
	.param .u32 bias_add_d_param_4,
	.param .u32 bias_add_d_param_5
)
{
	.reg .pred 	%p<4>;
	.reg .b32 	%r<11>;
	.reg .b64 	%rd<12>;
	.reg .b64 	%fd<4>;

	ld.param.u64 	%rd1, [bias_add_d_param_0];
	ld.param.u64 	%rd2, [bias_add_d_param_1];
	ld.param.u64 	%rd3, [bias_add_d_param_2];
	ld.param.u32 	%r4, [bias_add_d_param_3];
	ld.param.u32 	%r2, [bias_add_d_param_4];
	ld.param.u32 	%r3, [bias_add_d_param_5];
	mov.u32 	%r5, %ctaid.x;
	mov.u32 	%r6, %ntid.x;
	mov.u32 	%r7, %tid.x;
	mad.lo.s32 	%r1, %r5, %r6, %r7;
	div.s32 	%r8, %r1, %r2;
	setp.ge.s32 	%p1, %r8, %r4;
	setp.lt.s32 	%p2, %r2, 0;
	or.pred  	%p3, %p2, %p1;
	@%p3 bra 	$L__BB22_2;
	cvta.to.global.u64 	%rd4, %rd1;
	cvta.to.global.u64 	%rd5, %rd2;
	cvta.to.global.u64 	%rd6, %rd3;
	rem.s32 	%r9, %r1, %r2;
	div.s32 	%r10, %r9, %r3;
	mul.wide.s32 	%rd7, %r1, 8;
	add.s64 	%rd8, %rd4, %rd7;
	ld.global.f64 	%fd1, [%rd8];
	mul.wide.s32 	%rd9, %r10, 8;
	add.s64 	%rd10, %rd5, %rd9;
	ld.global.f64 	%fd2, [%rd10];
	add.f64 	%fd3, %fd1, %fd2;
	add.s64 	%rd11, %rd6, %rd7;
	st.global.f64 	[%rd11], %fd3;
$L__BB22_2:
	ret;

}
	// .globl	bias_add_f
.visible .entry bias_add_f(
	.param .u64 .ptr .align 1 bias_add_f_param_0,
	.param .u64 .ptr .align 1 bias_add_f_param_1,
	.param .u64 .ptr .align 1 bias_add_f_param_2,
	.param .u32 bias_add_f_param_3,
	.param .u32 bias_add_f_param_4,
	.param .u32 bias_add_f_param_5
)
{
	.reg .pred 	%p<4>;
	.reg .b32 	%r<11>;
	.reg .b32 	%f<4>;
	.reg .b64 	%rd<12>;

	ld.param.u64 	%rd1, [bias_add_f_param_0];
	ld.param.u64 	%rd2, [bias_add_f_param_1];
	ld.param.u64 	%rd3, [bias_add_f_param_2];
	ld.param.u32 	%r4, [bias_add_f_param_3];
	ld.param.u32 	%r2, [bias_add_f_param_4];
	ld.param.u32 	%r3, [bias_add_f_param_5];
	mov.u32 	%r5, %ctaid.x;
	mov.u32 	%r6, %ntid.x;
	mov.u32 	%r7, %tid.x;
	mad.lo.s32 	%r1, %r5, %r6, %r7;
	div.s32 	%r8, %r1, %r2;
	setp.ge.s32 	%p1, %r8, %r4;
	setp.lt.s32 	%p2, %r2, 0;
	or.pred  	%p3, %p2, %p1;
	@%p3 bra 	$L__BB23_2;
	cvta.to.global.u64 	%rd4, %rd1;
	cvta.to.global.u64 	%rd5, %rd2;
	cvta.to.global.u64 	%rd6, %rd3;
	rem.s32 	%r9, %r1, %r2;
	div.s32 	%r10, %r9, %r3;
	mul.wide.s32 	%rd7, %r1, 4;
	add.s64 	%rd8, %rd4, %rd7;
	ld.global.f32 	%f1, [%rd8];
	mul.wide.s32 	%rd9, %r10, 4;
	add.s64 	%rd10, %rd5, %rd9;
	ld.global.f32 	%f2, [%rd10];
	add.f32 	%f3, %f1, %f2;
	add.s64 	%rd11, %rd6, %rd7;
	st.global.f32 	[%rd11], %f3;
$L__BB23_2:
	ret;

}
	// .globl	daxpy_matrix_vector_d
.visible .entry daxpy_matrix_vector_d(
	.param .u64 .ptr .align 1 daxpy_matrix_vector_d_param_0,
	.param .u64 .ptr .align 1 daxpy_matrix_vector_d_param_1,
	.param .f64 daxpy_matrix_vector_d_param_2,
	.param .u64 .ptr .align 1 daxpy_matrix_vector_d_param_3,
	.param .u32 daxpy_matrix_vector_d_param_4,
	.param .u32 daxpy_matrix_vector_d_param_5,
	.param .u32 daxpy_matrix_vector_d_param_6,
	.param .u32 daxpy_matrix_vector_d_param_7
)
{
	.reg .pred 	%p<5>;
	.reg .b32 	%r<12>;
	.reg .b64 	%rd<17>;
	.reg .b64 	%fd<8>;

	ld.param.u64 	%rd4, [daxpy_matrix_vector_d_param_0];
	ld.param.u64 	%rd5, [daxpy_matrix_vector_d_param_1];
	ld.param.f64 	%fd1, [daxpy_matrix_vector_d_param_2];
	ld.param.u64 	%rd6, [daxpy_matrix_vector_d_param_3];
	ld.param.u32 	%r6, [daxpy_matrix_vector_d_param_4];
	ld.param.u32 	%r4, [daxpy_matrix_vector_d_param_5];
	ld.param.u32 	%r5, [daxpy_matrix_vector_d_param_6];
	cvta.to.global.u64 	%rd1, %rd6;
	cvta.to.global.u64 	%rd2, %rd5;
	cvta.to.global.u64 	%rd3, %rd4;
	mov.u32 	%r7, %ctaid.x;
	mov.u32 	%r8, %ntid.x;
	mov.u32 	%r9, %tid.x;
	mad.lo.s32 	%r10, %r7, %r8, %r9;
	div.s32 	%r1, %r10, %r4;
	mul.lo.s32 	%r11, %r1, %r4;
	sub.s32 	%r2, %r10, %r11;
	setp.ge.s32 	%p1, %r1, %r6;
	setp.lt.s32 	%p2, %r4, 0;
	or.pred  	%p3, %p2, %p1;
	@%p3 bra 	$L__BB24_4;
	mad.lo.s32 	%r3, %r1, %r4, %r2;
	setp.ne.s32 	%p4, %r5, 1;
	@%p4 bra 	$L__BB24_3;
	mul.wide.s32 	%rd12, %r3, 8;
	add.s64 	%rd13, %rd3, %rd12;
	ld.global.f64 	%fd5, [%rd13];
	mul.wide.s32 	%rd14, %r2, 8;
	add.s64 	%rd15, %rd2, %rd14;
	ld.global.f64 	%fd6, [%rd15];
	fma.rn.f64 	%fd7, %fd1, %fd6, %fd5;
	add.s64 	%rd16, %rd1, %rd12;
	st.global.f64 	[%rd16], %fd7;
	bra.uni 	$L__BB24_4;
$L__BB24_3:
	mul.wide.s32 	%rd7, %r3, 8;
	add.s64 	%rd8, %rd3, %rd7;
	ld.global.f64 	%fd2, [%rd8];
	mul.wide.s32 	%rd9, %r1, 8;
	add.s64 	%rd10, %rd2, %rd9;
	ld.global.f64 	%fd3, [%rd10];
	fma.rn.f64 	%fd4, %fd1, %fd3, %fd2;
	add.s64 	%rd11, %rd1, %rd7;
	st.global.f64 	[%rd11], %fd4;
$L__BB24_4:
	ret;

}
	// .globl	daxpy_matrix_vector_f
.visible .entry daxpy_matrix_vector_f(
	.param .u64 .ptr .align 1 daxpy_matrix_vector_f_param_0,
	.param .u64 .ptr .align 1 daxpy_matrix_vector_f_param_1,
	.param .f64 daxpy_matrix_vector_f_param_2,
	.param .u64 .ptr .align 1 daxpy_matrix_vector_f_param_3,
	.param .u32 daxpy_matrix_vector_f_param_4,
	.param .u32 daxpy_matrix_vector_f_param_5,
	.param .u32 daxpy_matrix_vector_f_param_6,
	.param .u32 daxpy_matrix_vector_f_param_7
)
{
	.reg .pred 	%p<5>;
	.reg .b32 	%r<12>;
	.reg .b32 	%f<7>;
	.reg .b64 	%rd<17>;
	.reg .b64 	%fd<8>;

	ld.param.u64 	%rd4, [daxpy_matrix_vector_f_param_0];
	ld.param.u64 	%rd5, [daxpy_matrix_vector_f_param_1];
	ld.param.f64 	%fd1, [daxpy_matrix_vector_f_param_2];
	ld.param.u64 	%rd6, [daxpy_matrix_vector_f_param_3];
	ld.param.u32 	%r6, [daxpy_matrix_vector_f_param_4];
	ld.param.u32 	%r4, [daxpy_matrix_vector_f_param_5];
	ld.param.u32 	%r5, [daxpy_matrix_vector_f_param_6];
	cvta.to.global.u64 	%rd1, %rd6;
	cvta.to.global.u64 	%rd2, %rd5;
	cvta.to.global.u64 	%rd3, %rd4;
	mov.u32 	%r7, %ctaid.x;
	mov.u32 	%r8, %ntid.x;
	mov.u32 	%r9, %tid.x;
	mad.lo.s32 	%r10, %r7, %r8, %r9;
	div.s32 	%r1, %r10, %r4;
	mul.lo.s32 	%r11, %r1, %r4;
	sub.s32 	%r2, %r10, %r11;
	setp.ge.s32 	%p1, %r1, %r6;
	setp.lt.s32 	%p2, %r4, 0;
	or.pred  	%p3, %p2, %p1;
	@%p3 bra 	$L__BB25_4;
	mad.lo.s32 	%r3, %r1, %r4, %r2;
	setp.ne.s32 	%p4, %r5, 1;
	@%p4 bra 	$L__BB25_3;
	mul.wide.s32 	%rd12, %r3, 4;
	add.s64 	%rd13, %rd3, %rd12;
	ld.global.f32 	%f4, [%rd13];
	cvt.f64.f32 	%fd5, %f4;
	mul.wide.s32 	%rd14, %r2, 4;
	add.s64 	%rd15, %rd2, %rd14;
	ld.global.f32 	%f5, [%rd15];
	cvt.f64.f32 	%fd6, %f5;
	fma.rn.f64 	%fd7, %fd1, %fd6, %fd5;
	cvt.rn.f32.f64 	%f6, %fd7;
	add.s64 	%rd16, %rd1, %rd12;
	st.global.f32 	[%rd16], %f6;
	bra.uni 	$L__BB25_4;
$L__BB25_3:
	mul.wide.s32 	%rd7, %r3, 4;
	add.s64 	%rd8, %rd3, %rd7;
	ld.global.f32 	%f1, [%rd8];
	cvt.f64.f32 	%fd2, %f1;
	mul.wide.s32 	%rd9, %r1, 4;
	add.s64 	%rd10, %rd2, %rd9;
	ld.global.f32 	%f2, [%rd10];
	cvt.f64.f32 	%fd3, %f2;
	fma.rn.f64 	%fd4, %fd1, %fd3, %fd2;
	cvt.rn.f32.f64 	%f3, %fd4;
	add.s64 	%rd11, %rd1, %rd7;
	st.global.f32 	[%rd11], %f3;
$L__BB25_4:
	ret;

}
	// .globl	bias_multiply_d
.visible .entry bias_multiply_d(
	.param .u64 .ptr .align 1 bias_multiply_d_param_0,
	.param .u64 .ptr .align 1 bias_multiply_d_param_1,
	.param .u64 .ptr .align 1 bias_multiply_d_param_2,
	.param .u32 bias_multiply_d_param_3,
	.param .u32 bias_multiply_d_param_4,
	.param .u32 bias_multiply_d_param_5
)
{
	.reg .pred 	%p<4>;
	.reg .b32 	%r<11>;
	.reg .b64 	%rd<12>;
	.reg .b64 	%fd<4>;

	ld.param.u64 	%rd1, [bias_multiply_d_param_0];
	ld.param.u64 	%rd2, [bias_multiply_d_param_1];
	ld.param.u64 	%rd3, [bias_multiply_d_param_2];
	ld.param.u32 	%r4, [bias_multiply_d_param_3];
	ld.param.u32 	%r2, [bias_multiply_d_param_4];
	ld.param.u32 	%r3, [bias_multiply_d_param_5];
	mov.u32 	%r5, %ctaid.x;
	mov.u32 	%r6, %ntid.x;
	mov.u32 	%r7, %tid.x;
	mad.lo.s32 	%r1, %r5, %r6, %r7;
	div.s32 	%r8, %r1, %r2;
	setp.ge.s32 	%p1, %r8, %r4;
	setp.lt.s32 	%p2, %r2, 0;
	or.pred  	%p3, %p2, %p1;
	@%p3 bra 	$L__BB26_2;
	cvta.to.global.u64 	%rd4, %rd1;
	cvta.to.global.u64 	%rd5, %rd2;
	cvta.to.global.u64 	%rd6, %rd3;
	rem.s32 	%r9, %r1, %r2;
	div.s32 	%r10, %r9, %r3;
	mul.wide.s32 	%rd7, %r1, 8;
	add.s64 	%rd8, %rd4, %rd7;
	ld.global.f64 	%fd1, [%rd8];
	mul.wide.s32 	%rd9, %r10, 8;
	add.s64 	%rd10, %rd5, %rd9;
	ld.global.f64 	%fd2, [%rd10];
	mul.f64 	%fd3, %fd1, %fd2;
	add.s64 	%rd11, %rd6, %rd7;
	st.global.f64 	[%rd11], %fd3;
$L__BB26_2:
	ret;

}
	// .globl	bias_multiply_f
.visible .entry bias_multiply_f(
	.param .u64 .ptr .align 1 bias_multiply_f_param_0,
	.param .u64 .ptr .align 1 bias_multiply_f_param_1,
	.param .u64 .ptr .align 1 bias_multiply_f_param_2,
	.param .u32 bias_multiply_f_param_3,
	.param .u32 bias_multiply_f_param_4,
	.param .u32 bias_multiply_f_param_5
)
{
	.reg .pred 	%p<4>;
	.reg .b32 	%r<11>;
	.reg .b32 	%f<4>;
	.reg .b64 	%rd<12>;

	ld.param.u64 	%rd1, [bias_multiply_f_param_0];
	ld.param.u64 	%rd2, [bias_multiply_f_param_1];
	ld.param.u64 	%rd3, [bias_multiply_f_param_2];
	ld.param.u32 	%r4, [bias_multiply_f_param_3];
	ld.param.u32 	%r2, [bias_multiply_f_param_4];
	ld.param.u32 	%r3, [bias_multiply_f_param_5];
	mov.u32 	%r5, %ctaid.x;
	mov.u32 	%r6, %ntid.x;
	mov.u32 	%r7, %tid.x;
	mad.lo.s32 	%r1, %r5, %r6, %r7;
	div.s32 	%r8, %r1, %r2;
	setp.ge.s32 	%p1, %r8, %r4;
	setp.lt.s32 	%p2, %r2, 0;
	or.pred  	%p3, %p2, %p1;
	@%p3 bra 	$L__BB27_2;
	cvta.to.global.u64 	%rd4, %rd1;
	cvta.to.global.u64 	%rd5, %rd2;
	cvta.to.global.u64 	%rd6, %rd3;
	rem.s32 	%r9, %r1, %r2;
	div.s32 	%r10, %r9, %r3;
	mul.wide.s32 	%rd7, %r1, 4;
	add.s64 	%rd8, %rd4, %rd7;
	ld.global.f32 	%f1, [%rd8];
	mul.wide.s32 	%rd9, %r10, 4;
	add.s64 	%rd10, %rd5, %rd9;
	ld.global.f32 	%f2, [%rd10];
	mul.f32 	%f3, %f1, %f2;
	add.s64 	%rd11, %rd6, %rd7;
	st.global.f32 	[%rd11], %f3;
$L__BB27_2:
	ret;

}
	// .globl	matrix_matrix_cellwise_op_d
.visible .entry matrix_matrix_cellwise_op_d(
	.param .u64 .ptr .align 1 matrix_matrix_cellwise_op_d_param_0,
	.param .u64 .ptr .align 1 matrix_matrix_cellwise_op_d_param_1,
	.param .u64 .ptr .align 1 matrix_matrix_cellwise_op_d_param_2,
	.param .u32 matrix_matrix_cellwise_op_d_param_3,
	.param .u32 matrix_matrix_cellwise_op_d_param_4,
	.param .u32 matrix_matrix_cellwise_op_d_param_5,
	.param .u32 matrix_matrix_cellwise_op_d_param_6,
	.param .u32 matrix_matrix_cellwise_op_d_param_7
)
{
	.reg .pred 	%p<71>;
	.reg .b32 	%r<47>;
	.reg .b64 	%rd<19>;
	.reg .b64 	%fd<58>;

	ld.param.u64 	%rd2, [matrix_matrix_cellwise_op_d_param_0];
	ld.param.u64 	%rd3, [matrix_matrix_cellwise_op_d_param_1];
	ld.param.u64 	%rd4, [matrix_matrix_cellwise_op_d_param_2];
	ld.param.u32 	%r12, [matrix_matrix_cellwise_op_d_param_3];
	ld.param.u32 	%r8, [matrix_matrix_cellwise_op_d_param_4];
	ld.param.u32 	%r9, [matrix_matrix_cellwise_op_d_param_5];
	ld.param.u32 	%r10, [matrix_matrix_cellwise_op_d_param_6];
	ld.param.u32 	%r11, [matrix_matrix_cellwise_op_d_param_7];
	mov.u32 	%r13, %ctaid.x;
	mov.u32 	%r14, %ntid.x;
	mov.u32 	%r15, %tid.x;
	mad.lo.s32 	%r16, %r13, %r14, %r15;
	div.s32 	%r46, %r16, %r8;
	mul.lo.s32 	%r17, %r46, %r8;
	sub.s32 	%r2, %r16, %r17;
	setp.ge.s32 	%p4, %r46, %r12;
	setp.lt.s32 	%p5, %r8, 0;
	or.pred  	%p6, %p5, %p4;
	@%p6 bra 	$L__BB28_66;
	mad.lo.s32 	%r3, %r46, %r8, %r2;
	setp.eq.s32 	%p7, %r9, 1;
	mov.u32 	%r45, %r46;
	@%p7 bra 	$L__BB28_4;
	setp.ne.s32 	%p8, %r9, 2;
	mov.u32 	%r45, %r2;
	@%p8 bra 	$L__BB28_3;
	bra.uni 	$L__BB28_4;
$L__BB28_3:
	mov.u32 	%r45, %r3;
$L__BB28_4:
	setp.eq.s32 	%p9, %r10, 1;
	@%p9 bra 	$L__BB28_7;
	setp.ne.s32 	%p10, %r10, 2;
	mov.u32 	%r46, %r2;
	@%p10 bra 	$L__BB28_6;
	bra.uni 	$L__BB28_7;
$L__BB28_6:
	mov.u32 	%r46, %r3;
$L__BB28_7:
	cvta.to.global.u64 	%rd5, %rd2;
	mul.wide.s32 	%rd6, %r45, 8;
	add.s64 	%rd7, %rd5, %rd6;
	ld.global.f64 	%fd1, [%rd7];
	cvta.to.global.u64 	%rd8, %rd3;
	mul.wide.s32 	%rd9, %r46, 8;
	add.s64 	%rd10, %rd8, %rd9;
	ld.global.f64 	%fd2, [%rd10];
	mov.f64 	%fd57, 0d7FEFFFFFFFFFFFFF;
	setp.gt.s32 	%p11, %r11, 8;
	@%p11 bra 	$L__BB28_24;
	setp.gt.s32 	%p25, %r11, 3;
	@%p25 bra 	$L__BB28_16;
	setp.gt.s32 	%p32, %r11, 1;
	@%p32 bra 	$L__BB28_13;
	setp.eq.s32 	%p35, %r11, 0;
	@%p35 bra 	$L__BB28_42;
	setp.eq.s32 	%p36, %r11, 1;
	@%p36 bra 	$L__BB28_12;
	bra.uni 	$L__BB28_65;
$L__BB28_12:
	sub.f64 	%fd57, %fd1, %fd2;
	bra.uni 	$L__BB28_65;
$L__BB28_13:
	setp.eq.s32 	%p33, %r11, 2;
	@%p33 bra 	$L__BB28_43;
	setp.eq.s32 	%p34, %r11, 3;
	@%p34 bra 	$L__BB28_15;
	bra.uni 	$L__BB28_65;
$L__BB28_15:
	div.rn.f64 	%fd57, %fd1, %fd2;
	bra.uni 	$L__BB28_65;
$L__BB28_16:
	setp.gt.s32 	%p26, %r11, 5;
	@%p26 bra 	$L__BB28_20;
	setp.eq.s32 	%p30, %r11, 4;
	@%p30 bra 	$L__BB28_44;
	setp.eq.s32 	%p31, %r11, 5;
	@%p31 bra 	$L__BB28_19;
	bra.uni 	$L__BB28_65;
$L__BB28_19:
	setp.geu.f64 	%p49, %fd1, %fd2;
	selp.f64 	%fd57, 0d0000000000000000, 0d3FF0000000000000, %p49;
	bra.uni 	$L__BB28_65;
$L__BB28_20:
	setp.eq.s32 	%p27, %r11, 6;
	@%p27 bra 	$L__BB28_55;
	setp.eq.s32 	%p28, %r11, 7;
	@%p28 bra 	$L__BB28_56;
	setp.eq.s32 	%p29, %r11, 8;
	@%p29 bra 	$L__BB28_23;
	bra.uni 	$L__BB28_65;
$L__BB28_23:
	setp.ltu.f64 	%p46, %fd1, %fd2;
	selp.f64 	%fd57, 0d0000000000000000, 0d3FF0000000000000, %p46;
	bra.uni 	$L__BB28_65;
$L__BB28_24:
	setp.gt.s32 	%p12, %r11, 13;
	@%p12 bra 	$L__BB28_33;
	setp.gt.s32 	%p19, %r11, 10;
	@%p19 bra 	$L__BB28_29;
	setp.eq.s32 	%p23, %r11, 9;
	@%p23 bra 	$L__BB28_57;
	setp.eq.s32 	%p24, %r11, 10;
	@%p24 bra 	$L__BB28_28;
	bra.uni 	$L__BB28_65;
$L__BB28_28:
	setp.eq.f64 	%p44, %fd1, %fd2;
	selp.f64 	%fd57, 0d0000000000000000, 0d3FF0000000000000, %p44;
	bra.uni 	$L__BB28_65;
$L__BB28_29:
	setp.eq.s32 	%p20, %r11, 11;
	@%p20 bra 	$L__BB28_58;
	setp.eq.s32 	%p21, %r11, 12;
	@%p21 bra 	$L__BB28_59;
	setp.eq.s32 	%p22, %r11, 13;
	@%p22 bra 	$L__BB28_32;
	bra.uni 	$L__BB28_65;
$L__BB28_32:
	cvt.rni.s64.f64 	%rd13, %fd1;
	cvt.rni.s64.f64 	%rd14, %fd2;
	cvt.u32.u64 	%r21, %rd14;
	cvt.u32.u64 	%r22, %rd13;
	and.b32  	%r23, %r22, %r21;
	setp.eq.s32 	%p43, %r23, 0;
	selp.f64 	%fd57, 0d0000000000000000, 0d3FF0000000000000, %p43;
	bra.uni 	$L__BB28_65;
$L__BB28_33:
	setp.gt.s32 	%p13, %r11, 15;
	@%p13 bra 	$L__BB28_37;
	setp.eq.s32 	%p17, %r11, 14;
	@%p17 bra 	$L__BB28_60;
	setp.eq.s32 	%p18, %r11, 15;
	@%p18 bra 	$L__BB28_36;
	bra.uni 	$L__BB28_65;
$L__BB28_36:
	mul.f64 	%fd41, %fd1, %fd2;
	mov.f64 	%fd42, 0d3FF0000000000000;
	sub.f64 	%fd57, %fd42, %fd41;
	bra.uni 	$L__BB28_65;
$L__BB28_37:
	setp.eq.s32 	%p14, %r11, 16;
	@%p14 bra 	$L__BB28_61;
	setp.eq.s32 	%p15, %r11, 17;
	@%p15 bra 	$L__BB28_62;
	setp.eq.s32 	%p16, %r11, 18;
	@%p16 bra 	$L__BB28_40;
	bra.uni 	$L__BB28_65;
$L__BB28_40:
	div.rn.f64 	%fd57, %fd1, %fd2;
	setp.nan.f64 	%p37, %fd57, %fd57;
	@%p37 bra 	$L__BB28_65;
	abs.f64 	%fd34, %fd57;
	setp.neu.f64 	%p38, %fd34, 0d7FF0000000000000;
	cvt.rmi.f64.f64 	%fd35, %fd57;
	selp.f64 	%fd57, %fd35, %fd57, %p38;
	bra.uni 	$L__BB28_65;
$L__BB28_42:
	add.f64 	%fd57, %fd1, %fd2;
	bra.uni 	$L__BB28_65;
$L__BB28_43:
	mul.f64 	%fd57, %fd1, %fd2;
	bra.uni 	$L__BB28_65;
$L__BB28_44:
	{
	.reg .b32 %temp; 
	mov.b64 	{%temp, %r6}, %fd1;
	}
	{
	.reg .b32 %temp; 
	mov.b64 	{%temp, %r7}, %fd2;
	}
	shr.u32 	%r24, %r7, 20;
	and.b32  	%r25, %r24, 2047;
	add.s32 	%r26, %r25, -1012;
	mov.b64 	%rd15, %fd2;
	shl.b64 	%rd1, %rd15, %r26;
	setp.eq.s64 	%p3, %rd1, -9223372036854775808;
	abs.f64 	%fd7, %fd1;
	setp.neu.f64 	%p50, %fd1, 0d0000000000000000;
	@%p50 bra 	$L__BB28_46;
	setp.eq.s64 	%p53, %rd1, -9223372036854775808;
	abs.f64 	%fd51, %fd2;
	setp.neu.f64 	%p54, %fd51, 0d3FE0000000000000;
	and.pred  	%p3, %p54, %p53;
	selp.b32 	%r27, %r6, 0, %p3;
	setp.lt.s32 	%p55, %r7, 0;
	or.b32  	%r28, %r27, 2146435072;
	selp.b32 	%r29, %r28, %r27, %p55;
	mov.b32 	%r30, 0;
	mov.b64 	%fd56, {%r30, %r29};
	bra.uni 	$L__BB28_47;
$L__BB28_46:
	{ // callseq 0, 0
	.param .b64 param0;
	st.param.f64 	[param0], %fd7;
	.param .b64 param1;
	st.param.f64 	[param1], %fd2;
	.param .b64 retval0;
	call.uni (retval0), 
	__internal_accurate_pow, 
	(
	param0, 
	param1
	);
	ld.param.f64 	%fd43, [retval0];
	} // callseq 0
	setp.lt.s32 	%p51, %r6, 0;
	cvt.rzi.f64.f64 	%fd45, %fd2;
	setp.neu.f64 	%p52, %fd2, %fd45;
	neg.f64 	%fd47, %fd43;
	selp.f64 	%fd48, %fd47, %fd43, %p3;
	selp.f64 	%fd49, %fd48, %fd43, %p51;
	selp.f64 	%fd50, 0dFFF8000000000000, %fd49, %p52;
	selp.f64 	%fd56, %fd50, %fd49, %p51;
$L__BB28_47:
	add.f64 	%fd52, %fd1, %fd2;
	{
	.reg .b32 %temp; 
	mov.b64 	{%temp, %r31}, %fd52;
	}
	and.b32  	%r32, %r31, 2146435072;
	setp.ne.s32 	%p56, %r32, 2146435072;
	@%p56 bra 	$L__BB28_54;
	setp.num.f64 	%p57, %fd1, %fd1;
	setp.num.f64 	%p58, %fd2, %fd2;
	and.pred  	%p59, %p57, %p58;
	@%p59 bra 	$L__BB28_50;
	add.rn.f64 	%fd56, %fd1, %fd2;
	bra.uni 	$L__BB28_54;
$L__BB28_50:
	abs.f64 	%fd53, %fd2;
	setp.neu.f64 	%p60, %fd53, 0d7FF0000000000000;
	@%p60 bra 	$L__BB28_52;
	setp.gt.f64 	%p65, %fd7, 0d3FF0000000000000;
	selp.b32 	%r40, 2146435072, 0, %p65;
	setp.lt.s32 	%p66, %r7, 0;
	xor.b32  	%r41, %r40, 2146435072;
	selp.b32 	%r42, %r41, %r40, %p66;
	setp.eq.f64 	%p67, %fd1, 0dBFF0000000000000;
	selp.b32 	%r43, 1072693248, %r42, %p67;
	mov.b32 	%r44, 0;
	mov.b64 	%fd56, {%r44, %r43};
	bra.uni 	$L__BB28_54;
$L__BB28_52:
	setp.neu.f64 	%p61, %fd7, 0d7FF0000000000000;
	@%p61 bra 	$L__BB28_54;
	setp.lt.s32 	%p62, %r6, 0;
	setp.lt.s32 	%p63, %r7, 0;
	selp.b32 	%r33, 0, 2146435072, %p63;
	and.b32  	%r34, %r7, 2147483647;
	setp.ne.s32 	%p64, %r34, 1071644672;
	or.b32  	%r35, %r33, -2147483648;
	selp.b32 	%r36, %r35, %r33, %p64;
	selp.b32 	%r37, %r36, %r33, %p3;
	selp.b32 	%r38, %r37, %r33, %p62;
	mov.b32 	%r39, 0;
	mov.b64 	%fd56, {%r39, %r38};
$L__BB28_54:
	setp.eq.f64 	%p68, %fd1, 0d3FF0000000000000;
	setp.eq.f64 	%p69, %fd2, 0d0000000000000000;
	selp.f64 	%fd54, 0d3FF0000000000000, %fd56, %p69;
	selp.f64 	%fd57, 0d3FF0000000000000, %fd54, %p68;
	bra.uni 	$L__BB28_65;
$L__BB28_55:
	setp.gtu.f64 	%p48, %fd1, %fd2;
	selp.f64 	%fd57, 0d0000000000000000, 0d3FF0000000000000, %p48;
	bra.uni 	$L__BB28_65;
$L__BB28_56:
	setp.leu.f64 	%p47, %fd1, %fd2;
	selp.f64 	%fd57, 0d0000000000000000, 0d3FF0000000000000, %p47;
	bra.uni 	$L__BB28_65;
$L__BB28_57:
	setp.neu.f64 	%p45, %fd1, %fd2;
	selp.f64 	%fd57, 0d0000000000000000, 0d3FF0000000000000, %p45;
	bra.uni 	$L__BB28_65;
$L__BB28_58:
	min.f64 	%fd57, %fd1, %fd2;
	bra.uni 	$L__BB28_65;
$L__BB28_59:
	max.f64 	%fd57, %fd1, %fd2;
	bra.uni 	$L__BB28_65;
$L__BB28_60:
	cvt.rni.s64.f64 	%rd11, %fd1;
	cvt.rni.s64.f64 	%rd12, %fd2;
	cvt.u32.u64 	%r18, %rd11;
	cvt.u32.u64 	%r19, %rd12;
	or.b32  	%r20, %r19, %r18;
	setp.eq.s32 	%p42, %r20, 0;
	selp.f64 	%fd57, 0d0000000000000000, 0d3FF0000000000000, %p42;
	bra.uni 	$L__BB28_65;
$L__BB28_61:
	setp.neu.f64 	%p41, %fd1, 0d0000000000000000;
	sub.f64 	%fd40, %fd1, %fd2;
	selp.f64 	%fd57, %fd40, 0d0000000000000000, %p41;
	bra.uni 	$L__BB28_65;
$L__BB28_62:
	setp.eq.f64 	%p39, %fd2, 0d0000000000000000;
	mov.f64 	%fd57, 0d7FF8000000000000;
	@%p39 bra 	$L__BB28_65;
	div.rn.f64 	%fd57, %fd1, %fd2;
	abs.f64 	%fd37, %fd57;
	setp.equ.f64 	%p40, %fd37, 0d7FF0000000000000;
	@%p40 bra 	$L__BB28_65;
	cvt.rmi.f64.f64 	%fd38, %fd57;
	mul.f64 	%fd39, %fd2, %fd38;
	sub.f64 	%fd57, %fd1, %fd39;
$L__BB28_65:
	cvta.to.global.u64 	%rd16, %rd4;
	mul.wide.s32 	%rd17, %r3, 8;
	add.s64 	%rd18, %rd16, %rd17;
	st.global.f64 	[%rd18], %fd57;
	bar.sync 	0;
$L__BB28_66:
	ret;

}
	// .globl	matrix_matrix_cellwise_op_f
.visible .entry matrix_matrix_cellwise_op_f(
	.param .u64 .ptr .align 1 matrix_matrix_cellwise_op_f_param_0,
	.param .u64 .ptr .align 1 matrix_matrix_cellwise_op_f_param_1,
	.param .u64 .ptr .align 1 matrix_matrix_cellwise_op_f_param_2,
	.param .u32 matrix_matrix_cellwise_op_f_param_3,
	.param .u32 matrix_matrix_cellwise_op_f_param_4,
	.param .u32 matrix_matrix_cellwise_op_f_param_5,
	.param .u32 matrix_matrix_cellwise_op_f_param_6,
	.param .u32 matrix_matrix_cellwise_op_f_param_7
)
{
	.reg .pred 	%p<68>;
	.reg .b32 	%r<38>;
	.reg .b32 	%f<107>;
	.reg .b64 	%rd<17>;

	ld.param.u64 	%rd1, [matrix_matrix_cellwise_op_f_param_0];
	ld.param.u64 	%rd2, [matrix_matrix_cellwise_op_f_param_1];
	ld.param.u64 	%rd3, [matrix_matrix_cellwise_op_f_param_2];
	ld.param.u32 	%r10, [matrix_matrix_cellwise_op_f_param_3];
	ld.param.u32 	%r6, [matrix_matrix_cellwise_op_f_param_4];
	ld.param.u32 	%r7, [matrix_matrix_cellwise_op_f_param_5];
	ld.param.u32 	%r8, [matrix_matrix_cellwise_op_f_param_6];
	ld.param.u32 	%r9, [matrix_matrix_cellwise_op_f_param_7];
	mov.u32 	%r11, %ctaid.x;
	mov.u32 	%r12, %ntid.x;
	mov.u32 	%r13, %tid.x;
	mad.lo.s32 	%r14, %r11, %r12, %r13;
	div.s32 	%r37, %r14, %r6;
	mul.lo.s32 	%r15, %r37, %r6;
	sub.s32 	%r2, %r14, %r15;
	setp.ge.s32 	%p1, %r37, %r10;
	setp.lt.s32 	%p2, %r6, 0;
	or.pred  	%p3, %p2, %p1;
	@%p3 bra 	$L__BB29_63;
	mad.lo.s32 	%r3, %r37, %r6, %r2;
	setp.eq.s32 	%p4, %r7, 1;
	mov.u32 	%r36, %r37;
	@%p4 bra 	$L__BB29_4;
	setp.ne.s32 	%p5, %r7, 2;
	mov.u32 	%r36, %r2;
	@%p5 bra 	$L__BB29_3;
	bra.uni 	$L__BB29_4;
$L__BB29_3:
	mov.u32 	%r36, %r3;
$L__BB29_4:
	setp.eq.s32 	%p6, %r8, 1;
	@%p6 bra 	$L__BB29_7;
	setp.ne.s32 	%p7, %r8, 2;
	mov.u32 	%r37, %r2;
	@%p7 bra 	$L__BB29_6;
	bra.uni 	$L__BB29_7;
$L__BB29_6:
	mov.u32 	%r37, %r3;
$L__BB29_7:
	cvta.to.global.u64 	%rd4, %rd1;
	mul.wide.s32 	%rd5, %r36, 4;
	add.s64 	%rd6, %rd4, %rd5;
	ld.global.f32 	%f1, [%rd6];
	cvta.to.global.u64 	%rd7, %rd2;
	mul.wide.s32 	%rd8, %r37, 4;
	add.s64 	%rd9, %rd7, %rd8;
	ld.global.f32 	%f2, [%rd9];
	mov.f32 	%f106, 0f7F7FFFFF;
	setp.gt.s32 	%p8, %r9, 8;
	@%p8 bra 	$L__BB29_24;
	setp.gt.s32 	%p22, %r9, 3;
	@%p22 bra 	$L__BB29_16;
	setp.gt.s32 	%p29, %r9, 1;
	@%p29 bra 	$L__BB29_13;
	setp.eq.s32 	%p32, %r9, 0;
	@%p32 bra 	$L__BB29_42;
	setp.eq.s32 	%p33, %r9, 1;
	@%p33 bra 	$L__BB29_12;
	bra.uni 	$L__BB29_62;
$L__BB29_12:
	sub.f32 	%f106, %f1, %f2;
	bra.uni 	$L__BB29_62;
$L__BB29_13:
	setp.eq.s32 	%p30, %r9, 2;
	@%p30 bra 	$L__BB29_43;
	setp.eq.s32 	%p31, %r9, 3;
	@%p31 bra 	$L__BB29_15;
	bra.uni 	$L__BB29_62;
$L__BB29_15:
	div.rn.f32 	%f106, %f1, %f2;
	bra.uni 	$L__BB29_62;
$L__BB29_16:
	setp.gt.s32 	%p23, %r9, 5;
	@%p23 bra 	$L__BB29_20;
	setp.eq.s32 	%p27, %r9, 4;
	mov.f32 	%f105, 0f3F800000;
	@%p27 bra 	$L__BB29_44;
	setp.eq.s32 	%p28, %r9, 5;
	@%p28 bra 	$L__BB29_19;
	bra.uni 	$L__BB29_62;
$L__BB29_19:
	setp.geu.f32 	%p46, %f1, %f2;
	selp.f32 	%f106, 0f00000000, 0f3F800000, %p46;
	bra.uni 	$L__BB29_62;
$L__BB29_20:
	setp.eq.s32 	%p24, %r9, 6;
	@%p24 bra 	$L__BB29_52;
	setp.eq.s32 	%p25, %r9, 7;
	@%p25 bra 	$L__BB29_53;
	setp.eq.s32 	%p26, %r9, 8;
	@%p26 bra 	$L__BB29_23;
	bra.uni 	$L__BB29_62;
$L__BB29_23:
	setp.ltu.f32 	%p43, %f1, %f2;
	selp.f32 	%f106, 0f00000000, 0f3F800000, %p43;
	bra.uni 	$L__BB29_62;
$L__BB29_24:
	setp.gt.s32 	%p9, %r9, 13;
	@%p9 bra 	$L__BB29_33;
	setp.gt.s32 	%p16, %r9, 10;
	@%p16 bra 	$L__BB29_29;
	setp.eq.s32 	%p20, %r9, 9;
	@%p20 bra 	$L__BB29_54;
	setp.eq.s32 	%p21, %r9, 10;
	@%p21 bra 	$L__BB29_28;
	bra.uni 	$L__BB29_62;
$L__BB29_28:
	setp.eq.f32 	%p41, %f1, %f2;
	selp.f32 	%f106, 0f00000000, 0f3F800000, %p41;
	bra.uni 	$L__BB29_62;
$L__BB29_29:
	setp.eq.s32 	%p17, %r9, 11;
	@%p17 bra 	$L__BB29_55;
	setp.eq.s32 	%p18, %r9, 12;
	@%p18 bra 	$L__BB29_56;
	setp.eq.s32 	%p19, %r9, 13;
	@%p19 bra 	$L__BB29_32;
	bra.uni 	$L__BB29_62;
$L__BB29_32:
	cvt.rni.s64.f32 	%rd12, %f1;
	cvt.rni.s64.f32 	%rd13, %f2;
	cvt.u32.u64 	%r19, %rd13;
	cvt.u32.u64 	%r20, %rd12;
	and.b32  	%r21, %r20, %r19;
	setp.eq.s32 	%p40, %r21, 0;
	selp.f32 	%f106, 0f00000000, 0f3F800000, %p40;
	bra.uni 	$L__BB29_62;
$L__BB29_33:
	setp.gt.s32 	%p10, %r9, 15;
	@%p10 bra 	$L__BB29_37;
	setp.eq.s32 	%p14, %r9, 14;
	@%p14 bra 	$L__BB29_57;
	setp.eq.s32 	%p15, %r9, 15;
	@%p15 bra 	$L__BB29_36;
	bra.uni 	$L__BB29_62;
$L__BB29_36:
	mul.f32 	%f39, %f1, %f2;
	mov.f32 	%f40, 0f3F800000;
	sub.f32 	%f106, %f40, %f39;
	bra.uni 	$L__BB29_62;
$L__BB29_37:
	setp.eq.s32 	%p11, %r9, 16;
	@%p11 bra 	$L__BB29_58;
	setp.eq.s32 	%p12, %r9, 17;
	@%p12 bra 	$L__BB29_59;
	setp.eq.s32 	%p13, %r9, 18;
	@%p13 bra 	$L__BB29_40;
	bra.uni 	$L__BB29_62;
$L__BB29_40:
	div.rn.f32 	%f106, %f1, %f2;
	abs.f32 	%f29, %f106;
	setp.nan.f32 	%p34, %f29, %f29;
	@%p34 bra 	$L__BB29_62;
	setp.neu.f32 	%p35, %f29, 0f7F800000;
	cvt.rmi.f32.f32 	%f33, %f106;
	selp.f32 	%f106, %f33, %f106, %p35;
	bra.uni 	$L__BB29_62;
$L__BB29_42:
	add.f32 	%f106, %f1, %f2;
	bra.uni 	$L__BB29_62;
$L__BB29_43:
	mul.f32 	%f106, %f1, %f2;
	bra.uni 	$L__BB29_62;
$L__BB29_44:
	mul.f32 	%f42, %f2, 0f3F000000;
	cvt.rzi.f32.f32 	%f43, %f42;
	add.f32 	%f44, %f43, %f43;
	sub.f32 	%f45, %f2, %f44;
	abs.f32 	%f7, %f45;
	abs.f32 	%f8, %f1;
	setp.lt.f32 	%p47, %f8, 0f00800000;
	mul.f32 	%f46, %f8, 0f4B800000;
	selp.f32 	%f47, %f46, %f8, %p47;
	selp.f32 	%f48, 0fC1C00000, 0f00000000, %p47;
	mov.b32 	%r22, %f47;
	add.s32 	%r23, %r22, -1060439283;
	and.b32  	%r24, %r23, -8388608;
	sub.s32 	%r25, %r22, %r24;
	mov.b32 	%f49, %r25;
	cvt.rn.f32.s32 	%f50, %r24;
	fma.rn.f32 	%f51, %f50, 0f34000000, %f48;
	add.f32 	%f52, %f49, 0fBF800000;
	add.f32 	%f53, %f49, 0f3F800000;
	rcp.approx.ftz.f32 	%f54, %f53;
	add.f32 	%f55, %f52, %f52;
	mul.f32 	%f56, %f55, %f54;
	mul.f32 	%f57, %f56, %f56;
	sub.f32 	%f58, %f52, %f56;
	add.f32 	%f59, %f58, %f58;
	neg.f32 	%f60, %f56;
	fma.rn.f32 	%f61, %f60, %f52, %f59;
	mul.rn.f32 	%f62, %f54, %f61;
	fma.rn.f32 	%f63, %f57, 0f3A2C32E4, 0f3B52E7DB;
	fma.rn.f32 	%f64, %f63, %f57, 0f3C93BB73;
	fma.rn.f32 	%f65, %f64, %f57, 0f3DF6384F;
	mul.rn.f32 	%f66, %f65, %f57;
	fma.rn.f32 	%f67, %f56, 0f3FB8AA3B, %f51;
	sub.f32 	%f68, %f51, %f67;
	fma.rn.f32 	%f69, %f56, 0f3FB8AA3B, %f68;
	fma.rn.f32 	%f70, %f62, 0f3FB8AA3B, %f69;
	fma.rn.f32 	%f71, %f56, 0f32A55E34, %f70;
	mul.f32 	%f72, %f66, 0f40400000;
	fma.rn.f32 	%f73, %f72, %f62, %f71;
	fma.rn.f32 	%f74, %f66, %f56, %f73;
	add.rn.f32 	%f75, %f67, %f74;
	neg.f32 	%f76, %f67;
	add.rn.f32 	%f77, %f75, %f76;
	neg.f32 	%f78, %f77;
	add.rn.f32 	%f79, %f74, %f78;
	mul.rn.f32 	%f80, %f75, %f2;
	neg.f32 	%f81, %f80;
	fma.rn.f32 	%f82, %f75, %f2, %f81;
	fma.rn.f32 	%f83, %f79, %f2, %f82;
	cvt.rni.f32.f32 	%f84, %f80;
	sub.f32 	%f85, %f80, %f84;
	add.f32 	%f86, %f85, %f83;
	fma.rn.f32 	%f87, %f86, 0f391FCB8E, 0f3AAF85ED;
	fma.rn.f32 	%f88, %f87, %f86, 0f3C1D9856;
	fma.rn.f32 	%f89, %f88, %f86, 0f3D6357BB;
	fma.rn.f32 	%f90, %f89, %f86, 0f3E75FDEC;
	fma.rn.f32 	%f91, %f90, %f86, 0f3F317218;
	fma.rn.f32 	%f92, %f91, %f86, 0f3F800000;
	cvt.rzi.s32.f32 	%r26, %f84;
	setp.gt.f32 	%p48, %f84, 0f00000000;
	selp.b32 	%r27, 0, -2097152000, %p48;
	add.s32 	%r28, %r27, 2130706432;
	mov.b32 	%f93, %r28;
	mul.f32 	%f94, %f92, %f93;
	shl.b32 	%r29, %r26, 23;
	sub.s32 	%r30, %r29, %r27;
	mov.b32 	%f95, %r30;
	mul.f32 	%f96, %f94, %f95;
	abs.f32 	%f97, %f80;
	setp.gt.f32 	%p49, %f97, 0f43180000;
	setp.lt.f32 	%p50, %f80, 0f00000000;
	selp.f32 	%f98, 0f00000000, 0f7F800000, %p50;
	selp.f32 	%f9, %f98, %f96, %p49;
	setp.eq.f32 	%p51, %f1, 0f3F800000;
	setp.eq.f32 	%p52, %f2, 0f00000000;
	or.pred  	%p53, %p51, %p52;
	mov.f32 	%f106, %f105;
	@%p53 bra 	$L__BB29_62;
	setp.num.f32 	%p54, %f8, %f8;
	abs.f32 	%f99, %f2;
	setp.num.f32 	%p55, %f99, %f99;
	and.pred  	%p56, %p54, %p55;
	@%p56 bra 	$L__BB29_47;
	add.rn.f32 	%f106, %f1, %f2;
	bra.uni 	$L__BB29_62;
$L__BB29_47:
	setp.neu.f32 	%p57, %f1, 0f00000000;
	setp.neu.f32 	%p58, %f8, 0f7F800000;
	and.pred  	%p59, %p57, %p58;
	@%p59 bra 	$L__BB29_49;
	setp.neu.f32 	%p66, %f7, 0f3F800000;
	add.f32 	%f104, %f1, %f1;
	mov.b32 	%r31, %f104;
	setp.lt.f32 	%p67, %f2, 0f00000000;
	xor.b32  	%r32, %r31, 2139095040;
	selp.b32 	%r33, %r32, %r31, %p67;
	and.b32  	%r34, %r33, 2147483647;
	selp.b32 	%r35, %r34, %r33, %p66;
	mov.b32 	%f106, %r35;
	bra.uni 	$L__BB29_62;
$L__BB29_49:
	setp.eq.f32 	%p60, %f1, 0fBF800000;
	setp.eq.f32 	%p61, %f99, 0f7F800000;
	and.pred  	%p62, %p60, %p61;
	mov.f32 	%f106, %f105;
	@%p62 bra 	$L__BB29_62;
	setp.geu.f32 	%p63, %f1, 0f00000000;
	mov.f32 	%f106, %f9;
	@%p63 bra 	$L__BB29_62;
	setp.neu.f32 	%p64, %f7, 0f3F800000;
	neg.f32 	%f101, %f9;
	selp.f32 	%f102, %f9, %f101, %p64;
	cvt.rmi.f32.f32 	%f103, %f2;
	setp.neu.f32 	%p65, %f2, %f103;
	selp.f32 	%f106, 0f7FFFFFFF, %f102, %p65;
	bra.uni 	$L__BB29_62;
$L__BB29_52:
	setp.gtu.f32 	%p45, %f1, %f2;
	selp.f32 	%f106, 0f00000000, 0f3F800000, %p45;
	bra.uni 	$L__BB29_62;
$L__BB29_53:
	setp.leu.f32 	%p44, %f1, %f2;
	selp.f32 	%f106, 0f00000000, 0f3F800000, %p44;
	bra.uni 	$L__BB29_62;
$L__BB29_54:
	setp.neu.f32 	%p42, %f1, %f2;
	selp.f32 	%f106, 0f00000000, 0f3F800000, %p42;
	bra.uni 	$L__BB29_62;
$L__BB29_55:
	min.f32 	%f106, %f1, %f2;
	bra.uni 	$L__BB29_62;
$L__BB29_56:
	max.f32 	%f106, %f1, %f2;
	bra.uni 	$L__BB29_62;
$L__BB29_57:
	cvt.rni.s64.f32 	%rd10, %f1;
	cvt.rni.s64.f32 	%rd11, %f2;
	cvt.u32.u64 	%r16, %rd10;
	cvt.u32.u64 	%r17, %rd11;
	or.b32  	%r18, %r17, %r16;
	setp.eq.s32 	%p39, %r18, 0;
	selp.f32 	%f106, 0f00000000, 0f3F800000, %p39;
	bra.uni 	$L__BB29_62;
$L__BB29_58:
	setp.neu.f32 	%p38, %f1, 0f00000000;
	sub.f32 	%f38, %f1, %f2;
	selp.f32 	%f106, %f38, 0f00000000, %p38;
	bra.uni 	$L__BB29_62;
$L__BB29_59:
	setp.eq.f32 	%p36, %f2, 0f00000000;
	mov.f32 	%f106, 0f7FC00000;
	@%p36 bra 	$L__BB29_62;
	div.rn.f32 	%f106, %f1, %f2;
	abs.f32 	%f35, %f106;
	setp.equ.f32 	%p37, %f35, 0f7F800000;
	@%p37 bra 	$L__BB29_62;
	cvt.rmi.f32.f32 	%f36, %f106;
	mul.f32 	%f37, %f2, %f36;
	sub.f32 	%f106, %f1, %f37;
$L__BB29_62:
	cvta.to.global.u64 	%rd14, %rd3;
	mul.wide.s32 	%rd15, %r3, 4;
	add.s64 	%rd16, %rd14, %rd15;
	st.global.f32 	[%rd16], %f106;
	bar.sync 	0;
$L__BB29_63:
	ret;

}
	// .globl	matrix_scalar_op_d
.visible .entry matrix_scalar_op_d(
	.param .u64 .ptr .align 1 matrix_scalar_op_d_param_0,
	.param .f64 matrix_scalar_op_d_param_1,
	.param .u64 .ptr .align 1 matrix_scalar_op_d_param_2,
	.param .u32 matrix_scalar_op_d_param_3,
	.param .u32 matrix_scalar_op_d_param_4,
	.param .u32 matrix_scalar_op_d_param_5
)
{
	.reg .pred 	%p<127>;
	.reg .b32 	%r<66>;
	.reg .b64 	%rd<25>;
	.reg .b64 	%fd<113>;

	ld.param.u64 	%rd5, [matrix_scalar_op_d_param_0];
	ld.param.f64 	%fd63, [matrix_scalar_op_d_param_1];
	ld.param.u64 	%rd6, [matrix_scalar_op_d_param_2];
	ld.param.u32 	%r8, [matrix_scalar_op_d_param_3];
	ld.param.u32 	%r6, [matrix_scalar_op_d_param_4];
	ld.param.u32 	%r7, [matrix_scalar_op_d_param_5];
	cvta.to.global.u64 	%rd1, %rd6;
	cvta.to.global.u64 	%rd2, %rd5;
	mov.u32 	%r9, %ctaid.x;
	mov.u32 	%r10, %ntid.x;
	mov.u32 	%r11, %tid.x;
	mad.lo.s32 	%r1, %r9, %r10, %r11;
	setp.ge.s32 	%p7, %r1, %r8;
	@%p7 bra 	$L__BB30_120;
	setp.eq.s32 	%p8, %r7, 0;
	@%p8 bra 	$L__BB30_61;
	mul.wide.s32 	%rd7, %r1, 8;
	add.s64 	%rd8, %rd2, %rd7;
	ld.global.f64 	%fd1, [%rd8];
	mov.f64 	%fd109, 0d7FEFFFFFFFFFFFFF;
	setp.gt.s32 	%p9, %r6, 8;
	@%p9 bra 	$L__BB30_19;
	setp.gt.s32 	%p23, %r6, 3;
	@%p23 bra 	$L__BB30_11;
	setp.gt.s32 	%p30, %r6, 1;
	@%p30 bra 	$L__BB30_8;
	setp.eq.s32 	%p33, %r6, 0;
	@%p33 bra 	$L__BB30_37;
	setp.eq.s32 	%p34, %r6, 1;
	@%p34 bra 	$L__BB30_7;
	bra.uni 	$L__BB30_60;
$L__BB30_7:
	sub.f64 	%fd109, %fd63, %fd1;
	bra.uni 	$L__BB30_60;
$L__BB30_8:
	setp.eq.s32 	%p31, %r6, 2;
	@%p31 bra 	$L__BB30_38;
	setp.eq.s32 	%p32, %r6, 3;
	@%p32 bra 	$L__BB30_10;
	bra.uni 	$L__BB30_60;
$L__BB30_10:
	div.rn.f64 	%fd109, %fd63, %fd1;
	bra.uni 	$L__BB30_60;
$L__BB30_11:
	setp.gt.s32 	%p24, %r6, 5;
	@%p24 bra 	$L__BB30_15;
	setp.eq.s32 	%p28, %r6, 4;
	@%p28 bra 	$L__BB30_39;
	setp.eq.s32 	%p29, %r6, 5;
	@%p29 bra 	$L__BB30_14;
	bra.uni 	$L__BB30_60;
$L__BB30_14:
	setp.geu.f64 	%p47, %fd63, %fd1;
	selp.f64 	%fd109, 0d0000000000000000, 0d3FF0000000000000, %p47;
	bra.uni 	$L__BB30_60;
$L__BB30_15:
	setp.eq.s32 	%p25, %r6, 6;
	@%p25 bra 	$L__BB30_50;
	setp.eq.s32 	%p26, %r6, 7;
	@%p26 bra 	$L__BB30_51;
	setp.eq.s32 	%p27, %r6, 8;
	@%p27 bra 	$L__BB30_18;
	bra.uni 	$L__BB30_60;
$L__BB30_18:
	setp.ltu.f64 	%p44, %fd63, %fd1;
	selp.f64 	%fd109, 0d0000000000000000, 0d3FF0000000000000, %p44;
	bra.uni 	$L__BB30_60;
$L__BB30_19:
	setp.gt.s32 	%p10, %r6, 13;
	@%p10 bra 	$L__BB30_28;
	setp.gt.s32 	%p17, %r6, 10;
	@%p17 bra 	$L__BB30_24;
	setp.eq.s32 	%p21, %r6, 9;
	@%p21 bra 	$L__BB30_52;
	setp.eq.s32 	%p22, %r6, 10;
	@%p22 bra 	$L__BB30_23;
	bra.uni 	$L__BB30_60;
$L__BB30_23:
	setp.eq.f64 	%p42, %fd63, %fd1;
	selp.f64 	%fd109, 0d0000000000000000, 0d3FF0000000000000, %p42;
	bra.uni 	$L__BB30_60;
$L__BB30_24:
	setp.eq.s32 	%p18, %r6, 11;
	@%p18 bra 	$L__BB30_53;
	setp.eq.s32 	%p19, %r6, 12;
	@%p19 bra 	$L__BB30_54;
	setp.eq.s32 	%p20, %r6, 13;
	@%p20 bra 	$L__BB30_27;
	bra.uni 	$L__BB30_60;
$L__BB30_27:
	cvt.rni.s64.f64 	%rd11, %fd63;
	cvt.rni.s64.f64 	%rd12, %fd1;
	cvt.u32.u64 	%r15, %rd12;
	cvt.u32.u64 	%r16, %rd11;
	and.b32  	%r17, %r16, %r15;
	setp.eq.s32 	%p41, %r17, 0;
	selp.f64 	%fd109, 0d0000000000000000, 0d3FF0000000000000, %p41;
	bra.uni 	$L__BB30_60;
$L__BB30_28:
	setp.gt.s32 	%p11, %r6, 15;
	@%p11 bra 	$L__BB30_32;
	setp.eq.s32 	%p15, %r6, 14;
	@%p15 bra 	$L__BB30_55;
	setp.eq.s32 	%p16, %r6, 15;
	@%p16 bra 	$L__BB30_31;
	bra.uni 	$L__BB30_60;
$L__BB30_31:
	mul.f64 	%fd72, %fd63, %fd1;
	mov.f64 	%fd73, 0d3FF0000000000000;
	sub.f64 	%fd109, %fd73, %fd72;
	bra.uni 	$L__BB30_60;
$L__BB30_32:
	setp.eq.s32 	%p12, %r6, 16;
	@%p12 bra 	$L__BB30_56;
	setp.eq.s32 	%p13, %r6, 17;
	@%p13 bra 	$L__BB30_57;
	setp.eq.s32 	%p14, %r6, 18;
	@%p14 bra 	$L__BB30_35;
	bra.uni 	$L__BB30_60;
$L__BB30_35:
	div.rn.f64 	%fd109, %fd63, %fd1;
	setp.nan.f64 	%p35, %fd109, %fd109;
	@%p35 bra 	$L__BB30_60;
	abs.f64 	%fd65, %fd109;
	setp.neu.f64 	%p36, %fd65, 0d7FF0000000000000;
	cvt.rmi.f64.f64 	%fd66, %fd109;
	selp.f64 	%fd109, %fd66, %fd109, %p36;
	bra.uni 	$L__BB30_60;
$L__BB30_37:
	add.f64 	%fd109, %fd63, %fd1;
	bra.uni 	$L__BB30_60;
$L__BB30_38:
	mul.f64 	%fd109, %fd63, %fd1;
	bra.uni 	$L__BB30_60;
$L__BB30_39:
	{
	.reg .b32 %temp; 
	mov.b64 	{%temp, %r2}, %fd63;
	}
	{
	.reg .b32 %temp; 
	mov.b64 	{%temp, %r3}, %fd1;
	}
	shr.u32 	%r18, %r3, 20;
	and.b32  	%r19, %r18, 2047;
	add.s32 	%r20, %r19, -1012;
	mov.b64 	%rd13, %fd1;
	shl.b64 	%rd3, %rd13, %r20;
	setp.eq.s64 	%p3, %rd3, -9223372036854775808;
	abs.f64 	%fd6, %fd63;
	setp.neu.f64 	%p48, %fd63, 0d0000000000000000;
	@%p48 bra 	$L__BB30_41;
	setp.eq.s64 	%p51, %rd3, -9223372036854775808;
	abs.f64 	%fd82, %fd1;
	setp.neu.f64 	%p52, %fd82, 0d3FE0000000000000;
	and.pred  	%p3, %p52, %p51;
	selp.b32 	%r21, %r2, 0, %p3;
	setp.lt.s32 	%p53, %r3, 0;
	or.b32  	%r22, %r21, 2146435072;
	selp.b32 	%r23, %r22, %r21, %p53;
	mov.b32 	%r24, 0;
	mov.b64 	%fd108, {%r24, %r23};
	bra.uni 	$L__BB30_42;
$L__BB30_41:
	{ // callseq 1, 0
	.param .b64 param0;
	st.param.f64 	[param0], %fd6;
	.param .b64 param1;
	st.param.f64 	[param1], %fd1;
	.param .b64 retval0;
	call.uni (retval0), 
	__internal_accurate_pow, 
	(
	param0, 
	param1
	);
	ld.param.f64 	%fd74, [retval0];
	} // callseq 1
	setp.lt.s32 	%p49, %r2, 0;
	cvt.rzi.f64.f64 	%fd76, %fd1;
	setp.neu.f64 	%p50, %fd1, %fd76;
	neg.f64 	%fd78, %fd74;
	selp.f64 	%fd79, %fd78, %fd74, %p3;
	selp.f64 	%fd80, %fd79, %fd74, %p49;
	selp.f64 	%fd81, 0dFFF8000000000000, %fd80, %p50;
	selp.f64 	%fd108, %fd81, %fd80, %p49;
$L__BB30_42:
	add.f64 	%fd83, %fd63, %fd1;
	{
	.reg .b32 %temp; 
	mov.b64 	{%temp, %r25}, %fd83;
	}
	and.b32  	%r26, %r25, 2146435072;
	setp.ne.s32 	%p54, %r26, 2146435072;
	@%p54 bra 	$L__BB30_49;
	setp.num.f64 	%p55, %fd63, %fd63;
	setp.num.f64 	%p56, %fd1, %fd1;
	and.pred  	%p57, %p55, %p56;
	@%p57 bra 	$L__BB30_45;
	add.rn.f64 	%fd108, %fd63, %fd1;
	bra.uni 	$L__BB30_49;
$L__BB30_45:
	abs.f64 	%fd84, %fd1;
	setp.neu.f64 	%p58, %fd84, 0d7FF0000000000000;
	@%p58 bra 	$L__BB30_47;
	setp.gt.f64 	%p63, %fd6, 0d3FF0000000000000;
	selp.b32 	%r34, 2146435072, 0, %p63;
	setp.lt.s32 	%p64, %r3, 0;
	xor.b32  	%r35, %r34, 2146435072;
	selp.b32 	%r36, %r35, %r34, %p64;
	setp.eq.f64 	%p65, %fd63, 0dBFF0000000000000;
	selp.b32 	%r37, 1072693248, %r36, %p65;
	mov.b32 	%r38, 0;
	mov.b64 	%fd108, {%r38, %r37};
	bra.uni 	$L__BB30_49;
$L__BB30_47:
	setp.neu.f64 	%p59, %fd6, 0d7FF0000000000000;
	@%p59 bra 	$L__BB30_49;
	setp.lt.s32 	%p60, %r2, 0;
	setp.lt.s32 	%p61, %r3, 0;
	selp.b32 	%r27, 0, 2146435072, %p61;
	and.b32  	%r28, %r3, 2147483647;
	setp.ne.s32 	%p62, %r28, 1071644672;
	or.b32  	%r29, %r27, -2147483648;
	selp.b32 	%r30, %r29, %r27, %p62;
	selp.b32 	%r31, %r30, %r27, %p3;
	selp.b32 	%r32, %r31, %r27, %p60;
	mov.b32 	%r33, 0;
	mov.b64 	%fd108, {%r33, %r32};
$L__BB30_49:
	setp.eq.f64 	%p66, %fd63, 0d3FF0000000000000;
	setp.eq.f64 	%p67, %fd1, 0d0000000000000000;
	selp.f64 	%fd85, 0d3FF0000000000000, %fd108, %p67;
	selp.f64 	%fd109, 0d3FF0000000000000, %fd85, %p66;
	bra.uni 	$L__BB30_60;
$L__BB30_50:
	setp.gtu.f64 	%p46, %fd63, %fd1;
	selp.f64 	%fd109, 0d0000000000000000, 0d3FF0000000000000, %p46;
	bra.uni 	$L__BB30_60;
$L__BB30_51:
	setp.leu.f64 	%p45, %fd63, %fd1;
	selp.f64 	%fd109, 0d0000000000000000, 0d3FF0000000000000, %p45;
	bra.uni 	$L__BB30_60;
$L__BB30_52:
	setp.neu.f64 	%p43, %fd63, %fd1;
	selp.f64 	%fd109, 0d0000000000000000, 0d3FF0000000000000, %p43;
	bra.uni 	$L__BB30_60;
$L__BB30_53:
	min.f64 	%fd109, %fd63, %fd1;
	bra.uni 	$L__BB30_60;
$L__BB30_54:
	max.f64 	%fd109, %fd63, %fd1;
	bra.uni 	$L__BB30_60;
$L__BB30_55:
	cvt.rni.s64.f64 	%rd9, %fd63;
	cvt.rni.s64.f64 	%rd10, %fd1;
	cvt.u32.u64 	%r12, %rd9;
	cvt.u32.u64 	%r13, %rd10;
	or.b32  	%r14, %r13, %r12;
	setp.eq.s32 	%p40, %r14, 0;
	selp.f64 	%fd109, 0d0000000000000000, 0d3FF0000000000000, %p40;
	bra.uni 	$L__BB30_60;
$L__BB30_56:
	setp.neu.f64 	%p39, %fd63, 0d0000000000000000;
	sub.f64 	%fd71, %fd63, %fd1;
	selp.f64 	%fd109, %fd71, 0d0000000000000000, %p39;
	bra.uni 	$L__BB30_60;
$L__BB30_57:
	setp.eq.f64 	%p37, %fd1, 0d0000000000000000;
	mov.f64 	%fd109, 0d7FF8000000000000;
	@%p37 bra 	$L__BB30_60;
	div.rn.f64 	%fd109, %fd63, %fd1;
	abs.f64 	%fd68, %fd109;
	setp.equ.f64 	%p38, %fd68, 0d7FF0000000000000;
	@%p38 bra 	$L__BB30_60;
	cvt.rmi.f64.f64 	%fd69, %fd109;
	mul.f64 	%fd70, %fd1, %fd69;
	sub.f64 	%fd109, %fd63, %fd70;
$L__BB30_60:
	add.s64 	%rd15, %rd1, %rd7;
	st.global.f64 	[%rd15], %fd109;
	bra.uni 	$L__BB30_120;
$L__BB30_61:
	mul.wide.s32 	%rd16, %r1, 8;
	add.s64 	%rd17, %rd2, %rd16;
	ld.global.f64 	%fd32, [%rd17];
	mov.f64 	%fd112, 0d7FEFFFFFFFFFFFFF;
	setp.gt.s32 	%p68, %r6, 8;
	@%p68 bra 	$L__BB30_78;
	setp.gt.s32 	%p82, %r6, 3;
	@%p82 bra 	$L__BB30_70;
	setp.gt.s32 	%p89, %r6, 1;
	@%p89 bra 	$L__BB30_67;
	setp.eq.s32 	%p92, %r6, 0;
	@%p92 bra 	$L__BB30_96;
	setp.eq.s32 	%p93, %r6, 1;
	@%p93 bra 	$L__BB30_66;
	bra.uni 	$L__BB30_119;
$L__BB30_66:
	sub.f64 	%fd112, %fd32, %fd63;
	bra.uni 	$L__BB30_119;
$L__BB30_67:
	setp.eq.s32 	%p90, %r6, 2;
	@%p90 bra 	$L__BB30_97;
	setp.eq.s32 	%p91, %r6, 3;
	@%p91 bra 	$L__BB30_69;
	bra.uni 	$L__BB30_119;
$L__BB30_69:
	div.rn.f64 	%fd112, %fd32, %fd63;
	bra.uni 	$L__BB30_119;
$L__BB30_70:
	setp.gt.s32 	%p83, %r6, 5;
	@%p83 bra 	$L__BB30_74;
	setp.eq.s32 	%p87, %r6, 4;
	@%p87 bra 	$L__BB30_98;
	setp.eq.s32 	%p88, %r6, 5;
	@%p88 bra 	$L__BB30_73;
	bra.uni 	$L__BB30_119;
$L__BB30_73:
	setp.geu.f64 	%p106, %fd32, %fd63;
	selp.f64 	%fd112, 0d0000000000000000, 0d3FF0000000000000, %p106;
	bra.uni 	$L__BB30_119;
$L__BB30_74:
	setp.eq.s32 	%p84, %r6, 6;
	@%p84 bra 	$L__BB30_109;
	setp.eq.s32 	%p85, %r6, 7;
	@%p85 bra 	$L__BB30_110;
	setp.eq.s32 	%p86, %r6, 8;
	@%p86 bra 	$L__BB30_77;
	bra.uni 	$L__BB30_119;
$L__BB30_77:
	setp.ltu.f64 	%p103, %fd32, %fd63;
	selp.f64 	%fd112, 0d0000000000000000, 0d3FF0000000000000, %p103;
	bra.uni 	$L__BB30_119;
$L__BB30_78:
	setp.gt.s32 	%p69, %r6, 13;
	@%p69 bra 	$L__BB30_87;
	setp.gt.s32 	%p76, %r6, 10;
	@%p76 bra 	$L__BB30_83;
	setp.eq.s32 	%p80, %r6, 9;
	@%p80 bra 	$L__BB30_111;
	setp.eq.s32 	%p81, %r6, 10;
	@%p81 bra 	$L__BB30_82;
	bra.uni 	$L__BB30_119;
$L__BB30_82:
	setp.eq.f64 	%p101, %fd32, %fd63;
	selp.f64 	%fd112, 0d0000000000000000, 0d3FF0000000000000, %p101;
	bra.uni 	$L__BB30_119;
$L__BB30_83:
	setp.eq.s32 	%p77, %r6, 11;
	@%p77 bra 	$L__BB30_112;
	setp.eq.s32 	%p78, %r6, 12;
	@%p78 bra 	$L__BB30_113;
	setp.eq.s32 	%p79, %r6, 13;
	@%p79 bra 	$L__BB30_86;
	bra.uni 	$L__BB30_119;
$L__BB30_86:
	cvt.rni.s64.f64 	%rd20, %fd32;
	cvt.rni.s64.f64 	%rd21, %fd63;
	cvt.u32.u64 	%r42, %rd20;
	cvt.u32.u64 	%r43, %rd21;
	and.b32  	%r44, %r43, %r42;
	setp.eq.s32 	%p100, %r44, 0;
	selp.f64 	%fd112, 0d0000000000000000, 0d3FF0000000000000, %p100;
	bra.uni 	$L__BB30_119;
$L__BB30_87:
	setp.gt.s32 	%p70, %r6, 15;
	@%p70 bra 	$L__BB30_91;
	setp.eq.s32 	%p74, %r6, 14;
	@%p74 bra 	$L__BB30_114;
	setp.eq.s32 	%p75, %r6, 15;
	@%p75 bra 	$L__BB30_90;
	bra.uni 	$L__BB30_119;
$L__BB30_90:
	mul.f64 	%fd94, %fd63, %fd32;
	mov.f64 	%fd95, 0d3FF0000000000000;
	sub.f64 	%fd112, %fd95, %fd94;
	bra.uni 	$L__BB30_119;
$L__BB30_91:
	setp.eq.s32 	%p71, %r6, 16;
	@%p71 bra 	$L__BB30_115;
	setp.eq.s32 	%p72, %r6, 17;
	@%p72 bra 	$L__BB30_116;
	setp.eq.s32 	%p73, %r6, 18;
	@%p73 bra 	$L__BB30_94;
	bra.uni 	$L__BB30_119;
$L__BB30_94:
	div.rn.f64 	%fd112, %fd32, %fd63;
	setp.nan.f64 	%p94, %fd112, %fd112;
	@%p94 bra 	$L__BB30_119;
	abs.f64 	%fd87, %fd112;
	setp.neu.f64 	%p95, %fd87, 0d7FF0000000000000;
	cvt.rmi.f64.f64 	%fd88, %fd112;
	selp.f64 	%fd112, %fd88, %fd112, %p95;
	bra.uni 	$L__BB30_119;
$L__BB30_96:
	add.f64 	%fd112, %fd63, %fd32;
	bra.uni 	$L__BB30_119;
$L__BB30_97:
	mul.f64 	%fd112, %fd63, %fd32;
	bra.uni 	$L__BB30_119;
$L__BB30_98:
	{
	.reg .b32 %temp; 
	mov.b64 	{%temp, %r4}, %fd32;
	}
	{
	.reg .b32 %temp; 
	mov.b64 	{%temp, %r5}, %fd63;
	}
	shr.u32 	%r45, %r5, 20;
	and.b32  	%r46, %r45, 2047;
	add.s32 	%r47, %r46, -1012;
	mov.b64 	%rd22, %fd63;
	shl.b64 	%rd4, %rd22, %r47;
	setp.eq.s64 	%p6, %rd4, -9223372036854775808;
	abs.f64 	%fd37, %fd32;
	setp.neu.f64 	%p107, %fd32, 0d0000000000000000;
	@%p107 bra 	$L__BB30_100;
	setp.eq.s64 	%p110, %rd4, -9223372036854775808;
	abs.f64 	%fd103, %fd63;
	setp.neu.f64 	%p111, %fd103, 0d3FE0000000000000;
	and.pred  	%p6, %p111, %p110;
	selp.b32 	%r48, %r4, 0, %p6;
	setp.lt.s32 	%p112, %r5, 0;
	or.b32  	%r49, %r48, 2146435072;
	selp.b32 	%r50, %r49, %r48, %p112;
	mov.b32 	%r51, 0;
	mov.b64 	%fd111, {%r51, %r50};
	bra.uni 	$L__BB30_101;
$L__BB30_100:
	{ // callseq 2, 0
	.param .b64 param0;
	st.param.f64 	[param0], %fd37;
	.param .b64 param1;
	st.param.f64 	[param1], %fd63;
	.param .b64 retval0;
	call.uni (retval0), 
	__internal_accurate_pow, 
	(
	param0, 
	param1
	);
	ld.param.f64 	%fd96, [retval0];
	} // callseq 2
	setp.lt.s32 	%p108, %r4, 0;
	cvt.rzi.f64.f64 	%fd98, %fd63;
	setp.neu.f64 	%p109, %fd63, %fd98;
	neg.f64 	%fd99, %fd96;
	selp.f64 	%fd100, %fd99, %fd96, %p6;
	selp.f64 	%fd101, %fd100, %fd96, %p108;
	selp.f64 	%fd102, 0dFFF8000000000000, %fd101, %p108;
	selp.f64 	%fd111, %fd102, %fd101, %p109;
$L__BB30_101:
	add.f64 	%fd104, %fd63, %fd32;
	{
	.reg .b32 %temp; 
	mov.b64 	{%temp, %r52}, %fd104;
	}
	and.b32  	%r53, %r52, 2146435072;
	setp.ne.s32 	%p113, %r53, 2146435072;
	@%p113 bra 	$L__BB30_108;
	setp.num.f64 	%p114, %fd32, %fd63;
	@%p114 bra 	$L__BB30_104;
	add.rn.f64 	%fd111, %fd32, %fd63;
	bra.uni 	$L__BB30_108;
$L__BB30_104:
	abs.f64 	%fd105, %fd63;
	setp.neu.f64 	%p115, %fd105, 0d7FF0000000000000;
	@%p115 bra 	$L__BB30_106;
	setp.gt.f64 	%p120, %fd37, 0d3FF0000000000000;
	selp.b32 	%r61, 2146435072, 0, %p120;
	setp.lt.s32 	%p121, %r5, 0;
	xor.b32  	%r62, %r61, 2146435072;
	selp.b32 	%r63, %r62, %r61, %p121;
	setp.eq.f64 	%p122, %fd32, 0dBFF0000000000000;
	selp.b32 	%r64, 1072693248, %r63, %p122;
	mov.b32 	%r65, 0;
	mov.b64 	%fd111, {%r65, %r64};
	bra.uni 	$L__BB30_108;
$L__BB30_106:
	setp.neu.f64 	%p116, %fd37, 0d7FF0000000000000;
	@%p116 bra 	$L__BB30_108;
	setp.lt.s32 	%p117, %r4, 0;
	setp.lt.s32 	%p118, %r5, 0;
	selp.b32 	%r54, 0, 2146435072, %p118;
	and.b32  	%r55, %r5, 2147483647;
	setp.ne.s32 	%p119, %r55, 1071644672;
	or.b32  	%r56, %r54, -2147483648;
	selp.b32 	%r57, %r56, %r54, %p119;
	selp.b32 	%r58, %r57, %r54, %p6;
	selp.b32 	%r59, %r58, %r54, %p117;
	mov.b32 	%r60, 0;
	mov.b64 	%fd111, {%r60, %r59};
$L__BB30_108:
	setp.eq.f64 	%p123, %fd32, 0d3FF0000000000000;
	setp.eq.f64 	%p124, %fd63, 0d0000000000000000;
	selp.f64 	%fd106, 0d3FF0000000000000, %fd111, %p123;
	selp.f64 	%fd112, 0d3FF0000000000000, %fd106, %p124;
	bra.uni 	$L__BB30_119;
$L__BB30_109:
	setp.gtu.f64 	%p105, %fd32, %fd63;
	selp.f64 	%fd112, 0d0000000000000000, 0d3FF0000000000000, %p105;
	bra.uni 	$L__BB30_119;
$L__BB30_110:
	setp.leu.f64 	%p104, %fd32, %fd63;
	selp.f64 	%fd112, 0d0000000000000000, 0d3FF0000000000000, %p104;
	bra.uni 	$L__BB30_119;
$L__BB30_111:
	setp.neu.f64 	%p102, %fd32, %fd63;
	selp.f64 	%fd112, 0d0000000000000000, 0d3FF0000000000000, %p102;
	bra.uni 	$L__BB30_119;
$L__BB30_112:
	min.f64 	%fd112, %fd32, %fd63;
	bra.uni 	$L__BB30_119;
$L__BB30_113:
	max.f64 	%fd112, %fd32, %fd63;
	bra.uni 	$L__BB30_119;
$L__BB30_114:
	cvt.rni.s64.f64 	%rd18, %fd32;
	cvt.rni.s64.f64 	%rd19, %fd63;
	cvt.u32.u64 	%r39, %rd19;
	cvt.u32.u64 	%r40, %rd18;
	or.b32  	%r41, %r40, %r39;
	setp.eq.s32 	%p99, %r41, 0;
	selp.f64 	%fd112, 0d0000000000000000, 0d3FF0000000000000, %p99;
	bra.uni 	$L__BB30_119;
$L__BB30_115:
	setp.neu.f64 	%p98, %fd32, 0d0000000000000000;
	sub.f64 	%fd93, %fd32, %fd63;
	selp.f64 	%fd112, %fd93, 0d0000000000000000, %p98;
	bra.uni 	$L__BB30_119;
$L__BB30_116:
	setp.eq.f64 	%p96, %fd63, 0d0000000000000000;
	mov.f64 	%fd112, 0d7FF8000000000000;
	@%p96 bra 	$L__BB30_119;
	div.rn.f64 	%fd112, %fd32, %fd63;
	abs.f64 	%fd90, %fd112;
	setp.equ.f64 	%p97, %fd90, 0d7FF0000000000000;
	@%p97 bra 	$L__BB30_119;
	cvt.rmi.f64.f64 	%fd91, %fd112;
	mul.f64 	%fd92, %fd63, %fd91;
	sub.f64 	%fd112, %fd32, %fd92;
$L__BB30_119:
	add.s64 	%rd24, %rd1, %rd16;
	st.global.f64 	[%rd24], %fd112;
$L__BB30_120:
	bar.sync 	0;
	ret;

}
	// .globl	matrix_scalar_op_f
.visible .entry matrix_scalar_op_f(
	.param .u64 .ptr .align 1 matrix_scalar_op_f_param_0,
	.param .f64 matrix_scalar_op_f_param_1,
	.param .u64 .ptr .align 1 matrix_scalar_op_f_param_2,
	.param .u32 matrix_scalar_op_f_param_3,
	.param .u32 matrix_scalar_op_f_param_4,
	.param .u32 matrix_scalar_op_f_param_5
)
{
	.reg .pred 	%p<123>;
	.reg .b32 	%r<48>;
	.reg .b32 	%f<212>;
	.reg .b64 	%rd<21>;
	.reg .b64 	%fd<2>;

	ld.param.u64 	%rd3, [matrix_scalar_op_f_param_0];
	ld.param.f64 	%fd1, [matrix_scalar_op_f_param_1];
	ld.param.u64 	%rd4, [matrix_scalar_op_f_param_2];
	ld.param.u32 	%r4, [matrix_scalar_op_f_param_3];
	ld.param.u32 	%r2, [matrix_scalar_op_f_param_4];
	ld.param.u32 	%r3, [matrix_scalar_op_f_param_5];
	cvta.to.global.u64 	%rd1, %rd4;
	cvta.to.global.u64 	%rd2, %rd3;
	cvt.rn.f32.f64 	%f1, %fd1;
	mov.u32 	%r5, %ctaid.x;
	mov.u32 	%r6, %ntid.x;
	mov.u32 	%r7, %tid.x;
	mad.lo.s32 	%r1, %r5, %r6, %r7;
	setp.ge.s32 	%p1, %r1, %r4;
	@%p1 bra 	$L__BB31_114;
	setp.eq.s32 	%p2, %r3, 0;
	@%p2 bra 	$L__BB31_58;
	mul.wide.s32 	%rd5, %r1, 4;
	add.s64 	%rd6, %rd2, %rd5;
	ld.global.f32 	%f2, [%rd6];
	mov.f32 	%f210, 0f7F7FFFFF;
	setp.gt.s32 	%p3, %r2, 8;
	@%p3 bra 	$L__BB31_19;
	setp.gt.s32 	%p17, %r2, 3;
	@%p17 bra 	$L__BB31_11;
	setp.gt.s32 	%p24, %r2, 1;
	@%p24 bra 	$L__BB31_8;
	setp.eq.s32 	%p27, %r2, 0;
	@%p27 bra 	$L__BB31_37;
	setp.eq.s32 	%p28, %r2, 1;
	@%p28 bra 	$L__BB31_7;
	bra.uni 	$L__BB31_57;
$L__BB31_7:
	sub.f32 	%f210, %f1, %f2;
	bra.uni 	$L__BB31_57;
$L__BB31_8:
	setp.eq.s32 	%p25, %r2, 2;
	@%p25 bra 	$L__BB31_38;
	setp.eq.s32 	%p26, %r2, 3;
	@%p26 bra 	$L__BB31_10;
	bra.uni 	$L__BB31_57;
$L__BB31_10:
	div.rn.f32 	%f210, %f1, %f2;
	bra.uni 	$L__BB31_57;
$L__BB31_11:
	setp.gt.s32 	%p18, %r2, 5;
	@%p18 bra 	$L__BB31_15;
	setp.eq.s32 	%p22, %r2, 4;
	mov.f32 	%f208, 0f3F800000;
	@%p22 bra 	$L__BB31_39;
	setp.eq.s32 	%p23, %r2, 5;
	@%p23 bra 	$L__BB31_14;
	bra.uni 	$L__BB31_57;
$L__BB31_14:
	setp.leu.f32 	%p41, %f2, %f1;
	selp.f32 	%f210, 0f00000000, 0f3F800000, %p41;
	bra.uni 	$L__BB31_57;
$L__BB31_15:
	setp.eq.s32 	%p19, %r2, 6;
	@%p19 bra 	$L__BB31_47;
	setp.eq.s32 	%p20, %r2, 7;
	@%p20 bra 	$L__BB31_48;
	setp.eq.s32 	%p21, %r2, 8;
	@%p21 bra 	$L__BB31_18;
	bra.uni 	$L__BB31_57;
$L__BB31_18:
	setp.gtu.f32 	%p38, %f2, %f1;
	selp.f32 	%f210, 0f00000000, 0f3F800000, %p38;
	bra.uni 	$L__BB31_57;
$L__BB31_19:
	setp.gt.s32 	%p4, %r2, 13;
	@%p4 bra 	$L__BB31_28;
	setp.gt.s32 	%p11, %r2, 10;
	@%p11 bra 	$L__BB31_24;
	setp.eq.s32 	%p15, %r2, 9;
	@%p15 bra 	$L__BB31_49;
	setp.eq.s32 	%p16, %r2, 10;
	@%p16 bra 	$L__BB31_23;
	bra.uni 	$L__BB31_57;
$L__BB31_23:
	setp.eq.f32 	%p36, %f2, %f1;
	selp.f32 	%f210, 0f00000000, 0f3F800000, %p36;
	bra.uni 	$L__BB31_57;
$L__BB31_24:
	setp.eq.s32 	%p12, %r2, 11;
	@%p12 bra 	$L__BB31_50;
	setp.eq.s32 	%p13, %r2, 12;
	@%p13 bra 	$L__BB31_51;
	setp.eq.s32 	%p14, %r2, 13;
	@%p14 bra 	$L__BB31_27;
	bra.uni 	$L__BB31_57;
$L__BB31_27:
	cvt.rni.s64.f32 	%rd9, %f1;
	cvt.rni.s64.f32 	%rd10, %f2;
	cvt.u32.u64 	%r11, %rd10;
	cvt.u32.u64 	%r12, %rd9;
	and.b32  	%r13, %r12, %r11;
	setp.eq.s32 	%p35, %r13, 0;
	selp.f32 	%f210, 0f00000000, 0f3F800000, %p35;
	bra.uni 	$L__BB31_57;
$L__BB31_28:
	setp.gt.s32 	%p5, %r2, 15;
	@%p5 bra 	$L__BB31_32;
	setp.eq.s32 	%p9, %r2, 14;
	@%p9 bra 	$L__BB31_52;
	setp.eq.s32 	%p10, %r2, 15;
	@%p10 bra 	$L__BB31_31;
	bra.uni 	$L__BB31_57;
$L__BB31_31:
	mul.f32 	%f69, %f2, %f1;
	mov.f32 	%f70, 0f3F800000;
	sub.f32 	%f210, %f70, %f69;
	bra.uni 	$L__BB31_57;
$L__BB31_32:
	setp.eq.s32 	%p6, %r2, 16;
	@%p6 bra 	$L__BB31_53;
	setp.eq.s32 	%p7, %r2, 17;
	@%p7 bra 	$L__BB31_54;
	setp.eq.s32 	%p8, %r2, 18;
	@%p8 bra 	$L__BB31_35;
	bra.uni 	$L__BB31_57;
$L__BB31_35:
	div.rn.f32 	%f210, %f1, %f2;
	abs.f32 	%f29, %f210;
	setp.nan.f32 	%p29, %f29, %f29;
	@%p29 bra 	$L__BB31_57;
	setp.neu.f32 	%p30, %f29, 0f7F800000;
	cvt.rmi.f32.f32 	%f63, %f210;
	selp.f32 	%f210, %f63, %f210, %p30;
	bra.uni 	$L__BB31_57;
$L__BB31_37:
	add.f32 	%f210, %f2, %f1;
	bra.uni 	$L__BB31_57;
$L__BB31_38:
	mul.f32 	%f210, %f2, %f1;
	bra.uni 	$L__BB31_57;
$L__BB31_39:
	mul.f32 	%f72, %f2, 0f3F000000;
	cvt.rzi.f32.f32 	%f73, %f72;
	add.f32 	%f74, %f73, %f73;
	sub.f32 	%f75, %f2, %f74;
	abs.f32 	%f7, %f75;
	abs.f32 	%f8, %f1;
	setp.lt.f32 	%p42, %f8, 0f00800000;
	mul.f32 	%f76, %f8, 0f4B800000;
	selp.f32 	%f77, %f76, %f8, %p42;
	selp.f32 	%f78, 0fC1C00000, 0f00000000, %p42;
	mov.b32 	%r14, %f77;
	add.s32 	%r15, %r14, -1060439283;
	and.b32  	%r16, %r15, -8388608;
	sub.s32 	%r17, %r14, %r16;
	mov.b32 	%f79, %r17;
	cvt.rn.f32.s32 	%f80, %r16;
	fma.rn.f32 	%f81, %f80, 0f34000000, %f78;
	add.f32 	%f82, %f79, 0fBF800000;
	add.f32 	%f83, %f79, 0f3F800000;
	rcp.approx.ftz.f32 	%f84, %f83;
	add.f32 	%f85, %f82, %f82;
	mul.f32 	%f86, %f85, %f84;
	mul.f32 	%f87, %f86, %f86;
	sub.f32 	%f88, %f82, %f86;
	add.f32 	%f89, %f88, %f88;
	neg.f32 	%f90, %f86;
	fma.rn.f32 	%f91, %f90, %f82, %f89;
	mul.rn.f32 	%f92, %f84, %f91;
	fma.rn.f32 	%f93, %f87, 0f3A2C32E4, 0f3B52E7DB;
	fma.rn.f32 	%f94, %f93, %f87, 0f3C93BB73;
	fma.rn.f32 	%f95, %f94, %f87, 0f3DF6384F;
	mul.rn.f32 	%f96, %f95, %f87;
	fma.rn.f32 	%f97, %f86, 0f3FB8AA3B, %f81;
	sub.f32 	%f98, %f81, %f97;
	fma.rn.f32 	%f99, %f86, 0f3FB8AA3B, %f98;
	fma.rn.f32 	%f100, %f92, 0f3FB8AA3B, %f99;
	fma.rn.f32 	%f101, %f86, 0f32A55E34, %f100;
	mul.f32 	%f102, %f96, 0f40400000;
	fma.rn.f32 	%f103, %f102, %f92, %f101;
	fma.rn.f32 	%f104, %f96, %f86, %f103;
	add.rn.f32 	%f105, %f97, %f104;
	neg.f32 	%f106, %f97;
	add.rn.f32 	%f107, %f105, %f106;
	neg.f32 	%f108, %f107;
	add.rn.f32 	%f109, %f104, %f108;
	mul.rn.f32 	%f110, %f105, %f2;
	neg.f32 	%f111, %f110;
	fma.rn.f32 	%f112, %f105, %f2, %f111;
	fma.rn.f32 	%f113, %f109, %f2, %f112;
	cvt.rni.f32.f32 	%f114, %f110;
	sub.f32 	%f115, %f110, %f114;
	add.f32 	%f116, %f115, %f113;
	fma.rn.f32 	%f117, %f116, 0f391FCB8E, 0f3AAF85ED;
	fma.rn.f32 	%f118, %f117, %f116, 0f3C1D9856;
	fma.rn.f32 	%f119, %f118, %f116, 0f3D6357BB;
	fma.rn.f32 	%f120, %f119, %f116, 0f3E75FDEC;
	fma.rn.f32 	%f121, %f120, %f116, 0f3F317218;
	fma.rn.f32 	%f122, %f121, %f116, 0f3F800000;
	cvt.rzi.s32.f32 	%r18, %f114;
	setp.gt.f32 	%p43, %f114, 0f00000000;
	selp.b32 	%r19, 0, -2097152000, %p43;
	add.s32 	%r20, %r19, 2130706432;
	mov.b32 	%f123, %r20;
	mul.f32 	%f124, %f122, %f123;
	shl.b32 	%r21, %r18, 23;
	sub.s32 	%r22, %r21, %r19;
	mov.b32 	%f125, %r22;
	mul.f32 	%f126, %f124, %f125;
	abs.f32 	%f127, %f110;
	setp.gt.f32 	%p44, %f127, 0f43180000;
	setp.lt.f32 	%p45, %f110, 0f00000000;
	selp.f32 	%f128, 0f00000000, 0f7F800000, %p45;
	selp.f32 	%f9, %f128, %f126, %p44;
	setp.eq.f32 	%p46, %f1, 0f3F800000;
	setp.eq.f32 	%p47, %f2, 0f00000000;
	or.pred  	%p48, %p46, %p47;
	mov.f32 	%f210, %f208;
	@%p48 bra 	$L__BB31_57;
	setp.num.f32 	%p49, %f8, %f8;
	abs.f32 	%f129, %f2;
	setp.num.f32 	%p50, %f129, %f129;
	and.pred  	%p51, %p49, %p50;
	@%p51 bra 	$L__BB31_42;
	add.rn.f32 	%f210, %f1, %f2;
	bra.uni 	$L__BB31_57;
$L__BB31_42:
	setp.neu.f32 	%p52, %f1, 0f00000000;
	setp.neu.f32 	%p53, %f8, 0f7F800000;
	and.pred  	%p54, %p52, %p53;
	@%p54 bra 	$L__BB31_44;
	setp.neu.f32 	%p61, %f7, 0f3F800000;
	add.f32 	%f134, %f1, %f1;
	mov.b32 	%r23, %f134;
	setp.lt.f32 	%p62, %f2, 0f00000000;
	xor.b32  	%r24, %r23, 2139095040;
	selp.b32 	%r25, %r24, %r23, %p62;
	and.b32  	%r26, %r25, 2147483647;
	selp.b32 	%r27, %r26, %r25, %p61;
	mov.b32 	%f210, %r27;
	bra.uni 	$L__BB31_57;
$L__BB31_44:
	setp.eq.f32 	%p55, %f1, 0fBF800000;
	setp.eq.f32 	%p56, %f129, 0f7F800000;
	and.pred  	%p57, %p55, %p56;
	mov.f32 	%f210, %f208;
	@%p57 bra 	$L__BB31_57;
	setp.geu.f32 	%p58, %f1, 0f00000000;
	mov.f32 	%f210, %f9;
	@%p58 bra 	$L__BB31_57;
	setp.neu.f32 	%p59, %f7, 0f3F800000;
	neg.f32 	%f131, %f9;
	selp.f32 	%f132, %f9, %f131, %p59;
	cvt.rmi.f32.f32 	%f133, %f2;
	setp.neu.f32 	%p60, %f2, %f133;
	selp.f32 	%f210, 0f7FFFFFFF, %f132, %p60;
	bra.uni 	$L__BB31_57;
$L__BB31_47:
	setp.ltu.f32 	%p40, %f2, %f1;
	selp.f32 	%f210, 0f00000000, 0f3F800000, %p40;
	bra.uni 	$L__BB31_57;
$L__BB31_48:
	setp.geu.f32 	%p39, %f2, %f1;
	selp.f32 	%f210, 0f00000000, 0f3F800000, %p39;
	bra.uni 	$L__BB31_57;
$L__BB31_49:
	setp.neu.f32 	%p37, %f2, %f1;
	selp.f32 	%f210, 0f00000000, 0f3F800000, %p37;
	bra.uni 	$L__BB31_57;
$L__BB31_50:
	min.f32 	%f210, %f1, %f2;
	bra.uni 	$L__BB31_57;
$L__BB31_51:
	max.f32 	%f210, %f1, %f2;
	bra.uni 	$L__BB31_57;
$L__BB31_52:
	cvt.rni.s64.f32 	%rd7, %f1;
	cvt.rni.s64.f32 	%rd8, %f2;
	cvt.u32.u64 	%r8, %rd7;
	cvt.u32.u64 	%r9, %rd8;
	or.b32  	%r10, %r9, %r8;
	setp.eq.s32 	%p34, %r10, 0;
	selp.f32 	%f210, 0f00000000, 0f3F800000, %p34;
	bra.uni 	$L__BB31_57;
$L__BB31_53:
	setp.neu.f32 	%p33, %f1, 0f00000000;
	sub.f32 	%f68, %f1, %f2;
	selp.f32 	%f210, %f68, 0f00000000, %p33;
	bra.uni 	$L__BB31_57;
$L__BB31_54:
	setp.eq.f32 	%p31, %f2, 0f00000000;
	mov.f32 	%f210, 0f7FC00000;
	@%p31 bra 	$L__BB31_57;
	div.rn.f32 	%f210, %f1, %f2;
	abs.f32 	%f65, %f210;
	setp.equ.f32 	%p32, %f65, 0f7F800000;
	@%p32 bra 	$L__BB31_57;
	cvt.rmi.f32.f32 	%f66, %f210;
	mul.f32 	%f67, %f2, %f66;
	sub.f32 	%f210, %f1, %f67;
$L__BB31_57:
	add.s64 	%rd12, %rd1, %rd5;
	st.global.f32 	[%rd12], %f210;
	bra.uni 	$L__BB31_114;
$L__BB31_58:
	mul.wide.s32 	%rd13, %r1, 4;
	add.s64 	%rd14, %rd2, %rd13;
	ld.global.f32 	%f32, [%rd14];
	mov.f32 	%f211, 0f7F7FFFFF;
	setp.gt.s32 	%p63, %r2, 8;
	@%p63 bra 	$L__BB31_75;
	setp.gt.s32 	%p77, %r2, 3;
	@%p77 bra 	$L__BB31_67;
	setp.gt.s32 	%p84, %r2, 1;
	@%p84 bra 	$L__BB31_64;
	setp.eq.s32 	%p87, %r2, 0;
	@%p87 bra 	$L__BB31_93;
	setp.eq.s32 	%p88, %r2, 1;
	@%p88 bra 	$L__BB31_63;
	bra.uni 	$L__BB31_113;
$L__BB31_63:
	sub.f32 	%f211, %f32, %f1;
	bra.uni 	$L__BB31_113;
$L__BB31_64:
	setp.eq.s32 	%p85, %r2, 2;
	@%p85 bra 	$L__BB31_94;
	setp.eq.s32 	%p86, %r2, 3;
	@%p86 bra 	$L__BB31_66;
	bra.uni 	$L__BB31_113;
$L__BB31_66:
	div.rn.f32 	%f211, %f32, %f1;
	bra.uni 	$L__BB31_113;
$L__BB31_67:
	setp.gt.s32 	%p78, %r2, 5;
	@%p78 bra 	$L__BB31_71;
	setp.eq.s32 	%p82, %r2, 4;
	mov.f32 	%f209, 0f3F800000;
	@%p82 bra 	$L__BB31_95;
	setp.eq.s32 	%p83, %r2, 5;
	@%p83 bra 	$L__BB31_70;
	bra.uni 	$L__BB31_113;
$L__BB31_70:
	setp.geu.f32 	%p101, %f32, %f1;
	selp.f32 	%f211, 0f00000000, 0f3F800000, %p101;
	bra.uni 	$L__BB31_113;
$L__BB31_71:
	setp.eq.s32 	%p79, %r2, 6;
	@%p79 bra 	$L__BB31_103;
	setp.eq.s32 	%p80, %r2, 7;
	@%p80 bra 	$L__BB31_104;
	setp.eq.s32 	%p81, %r2, 8;
	@%p81 bra 	$L__BB31_74;
	bra.uni 	$L__BB31_113;
$L__BB31_74:
	setp.ltu.f32 	%p98, %f32, %f1;
	selp.f32 	%f211, 0f00000000, 0f3F800000, %p98;
	bra.uni 	$L__BB31_113;
$L__BB31_75:
	setp.gt.s32 	%p64, %r2, 13;
	@%p64 bra 	$L__BB31_84;
	setp.gt.s32 	%p71, %r2, 10;
	@%p71 bra 	$L__BB31_80;
	setp.eq.s32 	%p75, %r2, 9;
	@%p75 bra 	$L__BB31_105;
	setp.eq.s32 	%p76, %r2, 10;
	@%p76 bra 	$L__BB31_79;
	bra.uni 	$L__BB31_113;
$L__BB31_79:
	setp.eq.f32 	%p96, %f32, %f1;
	selp.f32 	%f211, 0f00000000, 0f3F800000, %p96;
	bra.uni 	$L__BB31_113;
$L__BB31_80:
	setp.eq.s32 	%p72, %r2, 11;
	@%p72 bra 	$L__BB31_106;
	setp.eq.s32 	%p73, %r2, 12;
	@%p73 bra 	$L__BB31_107;
	setp.eq.s32 	%p74, %r2, 13;
	@%p74 bra 	$L__BB31_83;
	bra.uni 	$L__BB31_113;
$L__BB31_83:
	cvt.rni.s64.f32 	%rd17, %f32;
	cvt.rni.s64.f32 	%rd18, %f1;
	cvt.u32.u64 	%r31, %rd17;
	cvt.u32.u64 	%r32, %rd18;
	and.b32  	%r33, %r32, %r31;
	setp.eq.s32 	%p95, %r33, 0;
	selp.f32 	%f211, 0f00000000, 0f3F800000, %p95;
	bra.uni 	$L__BB31_113;
$L__BB31_84:
	setp.gt.s32 	%p65, %r2, 15;
	@%p65 bra 	$L__BB31_88;
	setp.eq.s32 	%p69, %r2, 14;
	@%p69 bra 	$L__BB31_108;
	setp.eq.s32 	%p70, %r2, 15;
	@%p70 bra 	$L__BB31_87;
	bra.uni 	$L__BB31_113;
$L__BB31_87:
	mul.f32 	%f142, %f32, %f1;
	mov.f32 	%f143, 0f3F800000;
	sub.f32 	%f211, %f143, %f142;
	bra.uni 	$L__BB31_113;
$L__BB31_88:
	setp.eq.s32 	%p66, %r2, 16;
	@%p66 bra 	$L__BB31_109;
	setp.eq.s32 	%p67, %r2, 17;
	@%p67 bra 	$L__BB31_110;
	setp.eq.s32 	%p68, %r2, 18;
	@%p68 bra 	$L__BB31_91;
	bra.uni 	$L__BB31_113;
$L__BB31_91:
	div.rn.f32 	%f211, %f32, %f1;
	abs.f32 	%f59, %f211;
	setp.nan.f32 	%p89, %f59, %f59;
	@%p89 bra 	$L__BB31_113;
	setp.neu.f32 	%p90, %f59, 0f7F800000;
	cvt.rmi.f32.f32 	%f136, %f211;
	selp.f32 	%f211, %f136, %f211, %p90;
	bra.uni 	$L__BB31_113;
$L__BB31_93:
	add.f32 	%f211, %f32, %f1;
	bra.uni 	$L__BB31_113;
$L__BB31_94:
	mul.f32 	%f211, %f32, %f1;
	bra.uni 	$L__BB31_113;
$L__BB31_95:
	mul.f32 	%f145, %f1, 0f3F000000;
	cvt.rzi.f32.f32 	%f146, %f145;
	add.f32 	%f147, %f146, %f146;
	sub.f32 	%f148, %f1, %f147;
	abs.f32 	%f37, %f148;
	abs.f32 	%f38, %f32;
	setp.lt.f32 	%p102, %f38, 0f00800000;
	mul.f32 	%f149, %f38, 0f4B800000;
	selp.f32 	%f150, %f149, %f38, %p102;
	selp.f32 	%f151, 0fC1C00000, 0f00000000, %p102;
	mov.b32 	%r34, %f150;
	add.s32 	%r35, %r34, -1060439283;
	and.b32  	%r36, %r35, -8388608;
	sub.s32 	%r37, %r34, %r36;
	mov.b32 	%f152, %r37;
	cvt.rn.f32.s32 	%f153, %r36;
	fma.rn.f32 	%f154, %f153, 0f34000000, %f151;
	add.f32 	%f155, %f152, 0fBF800000;
	add.f32 	%f156, %f152, 0f3F800000;
	rcp.approx.ftz.f32 	%f157, %f156;
	add.f32 	%f158, %f155, %f155;
	mul.f32 	%f159, %f158, %f157;
	mul.f32 	%f160, %f159, %f159;
	sub.f32 	%f161, %f155, %f159;
	add.f32 	%f162, %f161, %f161;
	neg.f32 	%f163, %f159;
	fma.rn.f32 	%f164, %f163, %f155, %f162;
	mul.rn.f32 	%f165, %f157, %f164;
	fma.rn.f32 	%f166, %f160, 0f3A2C32E4, 0f3B52E7DB;
	fma.rn.f32 	%f167, %f166, %f160, 0f3C93BB73;
	fma.rn.f32 	%f168, %f167, %f160, 0f3DF6384F;
	mul.rn.f32 	%f169, %f168, %f160;
	fma.rn.f32 	%f170, %f159, 0f3FB8AA3B, %f154;
	sub.f32 	%f171, %f154, %f170;
	fma.rn.f32 	%f172, %f159, 0f3FB8AA3B, %f171;
	fma.rn.f32 	%f173, %f165, 0f3FB8AA3B, %f172;
	fma.rn.f32 	%f174, %f159, 0f32A55E34, %f173;
	mul.f32 	%f175, %f169, 0f40400000;
	fma.rn.f32 	%f176, %f175, %f165, %f174;
	fma.rn.f32 	%f177, %f169, %f159, %f176;
	add.rn.f32 	%f178, %f170, %f177;
	neg.f32 	%f179, %f170;
	add.rn.f32 	%f180, %f178, %f179;
	neg.f32 	%f181, %f180;
	add.rn.f32 	%f182, %f177, %f181;
	mul.rn.f32 	%f183, %f178, %f1;
	neg.f32 	%f184, %f183;
	fma.rn.f32 	%f185, %f178, %f1, %f184;
	fma.rn.f32 	%f186, %f182, %f1, %f185;
	cvt.rni.f32.f32 	%f187, %f183;
	sub.f32 	%f188, %f183, %f187;
	add.f32 	%f189, %f188, %f186;
	fma.rn.f32 	%f190, %f189, 0f391FCB8E, 0f3AAF85ED;
	fma.rn.f32 	%f191, %f190, %f189, 0f3C1D9856;
	fma.rn.f32 	%f192, %f191, %f189, 0f3D6357BB;
	fma.rn.f32 	%f193, %f192, %f189, 0f3E75FDEC;
	fma.rn.f32 	%f194, %f193, %f189, 0f3F317218;
	fma.rn.f32 	%f195, %f194, %f189, 0f3F800000;
	cvt.rzi.s32.f32 	%r38, %f187;
	setp.gt.f32 	%p103, %f187, 0f00000000;
	selp.b32 	%r39, 0, -2097152000, %p103;
	add.s32 	%r40, %r39, 2130706432;
	mov.b32 	%f196, %r40;
	mul.f32 	%f197, %f195, %f196;
	shl.b32 	%r41, %r38, 23;
	sub.s32 	%r42, %r41, %r39;
	mov.b32 	%f198, %r42;
	mul.f32 	%f199, %f197, %f198;
	abs.f32 	%f200, %f183;
	setp.gt.f32 	%p104, %f200, 0f43180000;
	setp.lt.f32 	%p105, %f183, 0f00000000;
	selp.f32 	%f201, 0f00000000, 0f7F800000, %p105;
	selp.f32 	%f39, %f201, %f199, %p104;
	setp.eq.f32 	%p106, %f32, 0f3F800000;
	setp.eq.f32 	%p107, %f1, 0f00000000;
	or.pred  	%p108, %p107, %p106;
	mov.f32 	%f211, %f209;
	@%p108 bra 	$L__BB31_113;
	setp.num.f32 	%p109, %f38, %f38;
	abs.f32 	%f202, %f1;
	setp.num.f32 	%p110, %f202, %f202;
	and.pred  	%p111, %p109, %p110;
	@%p111 bra 	$L__BB31_98;
	add.rn.f32 	%f211, %f32, %f1;
	bra.uni 	$L__BB31_113;
$L__BB31_98:
	setp.neu.f32 	%p112, %f32, 0f00000000;
	setp.neu.f32 	%p113, %f38, 0f7F800000;
	and.pred  	%p114, %p112, %p113;
	@%p114 bra 	$L__BB31_100;
	setp.neu.f32 	%p121, %f37, 0f3F800000;
	add.f32 	%f207, %f32, %f32;
	mov.b32 	%r43, %f207;
	setp.lt.f32 	%p122, %f1, 0f00000000;
	xor.b32  	%r44, %r43, 2139095040;
	selp.b32 	%r45, %r44, %r43, %p122;
	and.b32  	%r46, %r45, 2147483647;
	selp.b32 	%r47, %r46, %r45, %p121;
	mov.b32 	%f211, %r47;
	bra.uni 	$L__BB31_113;
$L__BB31_100:
	setp.eq.f32 	%p115, %f32, 0fBF800000;
	setp.eq.f32 	%p116, %f202, 0f7F800000;
	and.pred  	%p117, %p115, %p116;
	mov.f32 	%f211, %f209;
	@%p117 bra 	$L__BB31_113;
	setp.geu.f32 	%p118, %f32, 0f00000000;
	mov.f32 	%f211, %f39;
	@%p118 bra 	$L__BB31_113;
	setp.neu.f32 	%p119, %f37, 0f3F800000;
	neg.f32 	%f204, %f39;
	selp.f32 	%f205, %f39, %f204, %p119;
	cvt.rmi.f32.f32 	%f206, %f1;
	setp.neu.f32 	%p120, %f206, %f1;
	selp.f32 	%f211, 0f7FFFFFFF, %f205, %p120;
	bra.uni 	$L__BB31_113;
$L__BB31_103:
	setp.gtu.f32 	%p100, %f32, %f1;
	selp.f32 	%f211, 0f00000000, 0f3F800000, %p100;
	bra.uni 	$L__BB31_113;
$L__BB31_104:
	setp.leu.f32 	%p99, %f32, %f1;
	selp.f32 	%f211, 0f00000000, 0f3F800000, %p99;
	bra.uni 	$L__BB31_113;
$L__BB31_105:
	setp.neu.f32 	%p97, %f32, %f1;
	selp.f32 	%f211, 0f00000000, 0f3F800000, %p97;
	bra.uni 	$L__BB31_113;
$L__BB31_106:
	min.f32 	%f211, %f32, %f1;
	bra.uni 	$L__BB31_113;
$L__BB31_107:
	max.f32 	%f211, %f32, %f1;
	bra.uni 	$L__BB31_113;
$L__BB31_108:
	cvt.rni.s64.f32 	%rd15, %f32;
	cvt.rni.s64.f32 	%rd16, %f1;
	cvt.u32.u64 	%r28, %rd16;
	cvt.u32.u64 	%r29, %rd15;
	or.b32  	%r30, %r29, %r28;
	setp.eq.s32 	%p94, %r30, 0;
	selp.f32 	%f211, 0f00000000, 0f3F800000, %p94;
	bra.uni 	$L__BB31_113;
$L__BB31_109:
	setp.neu.f32 	%p93, %f32, 0f00000000;
	sub.f32 	%f141, %f32, %f1;
	selp.f32 	%f211, %f141, 0f00000000, %p93;
	bra.uni 	$L__BB31_113;
$L__BB31_110:
	setp.eq.f32 	%p91, %f1, 0f00000000;
	mov.f32 	%f211, 0f7FC00000;
	@%p91 bra 	$L__BB31_113;
	div.rn.f32 	%f211, %f32, %f1;
	abs.f32 	%f138, %f211;
	setp.equ.f32 	%p92, %f138, 0f7F800000;
	@%p92 bra 	$L__BB31_113;
	cvt.rmi.f32.f32 	%f139, %f211;
	mul.f32 	%f140, %f139, %f1;
	sub.f32 	%f211, %f32, %f140;
$L__BB31_113:
	add.s64 	%rd20, %rd1, %rd13;
	st.global.f32 	[%rd20], %f211;
$L__BB31_114:
	bar.sync 	0;
	ret;

}
	// .globl	fill_d
.visible .entry fill_d(
	.param .u64 .ptr .align 1 fill_d_param_0,
	.param .f64 fill_d_param_1,
	.param .u32 fill_d_param_2
)
{
	.reg .pred 	%p<2>;
	.reg .b32 	%r<6>;
	.reg .b64 	%rd<5>;
	.reg .b64 	%fd<2>;

	ld.param.u64 	%rd1, [fill_d_param_0];
	ld.param.f64 	%fd1, [fill_d_param_1];
	ld.param.u32 	%r2, [fill_d_param_2];
	mov.u32 	%r3, %ctaid.x;
	mov.u32 	%r4, %ntid.x;
	mov.u32 	%r5, %tid.x;
	mad.lo.s32 	%r1, %r3, %r4, %r5;
	setp.ge.s32 	%p1, %r1, %r2;
	@%p1 bra 	$L__BB32_2;
	cvta.to.global.u64 	%rd2, %rd1;
	mul.wide.s32 	%rd3, %r1, 8;
	add.s64 	%rd4, %rd2, %rd3;
	st.global.f64 	[%rd4], %fd1;
$L__BB32_2:
	ret;

}
	// .globl	fill_f
.visible .entry fill_f(
	.param .u64 .ptr .align 1 fill_f_param_0,
	.param .f64 fill_f_param_1,
	.param .u32 fill_f_param_2
)
{
	.reg .pred 	%p<2>;
	.reg .b32 	%r<6>;
	.reg .b32 	%f<2>;
	.reg .b64 	%rd<5>;
	.reg .b64 	%fd<2>;

	ld.param.u64 	%rd1, [fill_f_param_0];
	ld.param.f64 	%fd1, [fill_f_param_1];
	ld.param.u32 	%r2, [fill_f_param_2];
	mov.u32 	%r3, %ctaid.x;
	mov.u32 	%r4, %ntid.x;
	mov.u32 	%r5, %tid.x;
	mad.lo.s32 	%r1, %r3, %r4, %r5;
	setp.ge.s32 	%p1, %r1, %r2;
	@%p1 bra 	$L__BB33_2;
	cvt.rn.f32.f64 	%f1, %fd1;
	cvta.to.global.u64 	%rd2, %rd1;
	mul.wide.s32 	%rd3, %r1, 4;
	add.s64 	%rd4, %rd2, %rd3;
	st.global.f32 	[%rd4], %f1;
$L__BB33_2:
	ret;

}
	// .globl	cbind_d
.visible .entry cbind_d(
	.param .u64 .ptr .align 1 cbind_d_param_0,
	.param .u64 .ptr .align 1 cbind_d_param_1,
	.param .u64 .ptr .align 1 cbind_d_param_2,
	.param .u32 cbind_d_param_3,
	.param .u32 cbind_d_param_4,
	.param .u32 cbind_d_param_5,
	.param .u32 cbind_d_param_6
)
{
	.reg .pred 	%p<7>;
	.reg .b32 	%r<19>;
	.reg .b64 	%rd<15>;
	.reg .b64 	%fd<3>;

	ld.param.u64 	%rd2, [cbind_d_param_0];
	ld.param.u64 	%rd3, [cbind_d_param_1];
	ld.param.u64 	%rd4, [cbind_d_param_2];
	ld.param.u32 	%r7, [cbind_d_param_3];
	ld.param.u32 	%r4, [cbind_d_param_4];
	ld.param.u32 	%r5, [cbind_d_param_5];
	ld.param.u32 	%r6, [cbind_d_param_6];
	cvta.to.global.u64 	%rd1, %rd4;
	max.s32 	%r8, %r4, %r6;
	mov.u32 	%r9, %ctaid.x;
	mov.u32 	%r10, %ntid.x;
	mov.u32 	%r11, %tid.x;
	mad.lo.s32 	%r12, %r9, %r10, %r11;
	div.s32 	%r1, %r12, %r8;
	mul.lo.s32 	%r13, %r1, %r8;
	sub.s32 	%r2, %r12, %r13;
	add.s32 	%r3, %r6, %r4;
	setp.ge.s32 	%p1, %r1, %r7;
	setp.ge.s32 	%p2, %r2, %r4;
	or.pred  	%p3, %p1, %p2;
	@%p3 bra 	$L__BB34_2;
	cvta.to.global.u64 	%rd5, %rd2;
	mad.lo.s32 	%r14, %r1, %r4, %r2;
	mul.wide.s32 	%rd6, %r14, 8;
	add.s64 	%rd7, %rd5, %rd6;
	ld.global.f64 	%fd1, [%rd7];
	mad.lo.s32 	%r15, %r1, %r3, %r2;
	mul.wide.s32 	%rd8, %r15, 8;
	add.s64 	%rd9, %rd1, %rd8;
	st.global.f64 	[%rd9], %fd1;
$L__BB34_2:
	setp.ge.s32 	%p4, %r1, %r5;
	setp.ge.s32 	%p5, %r2, %r6;
	or.pred  	%p6, %p4, %p5;
	@%p6 bra 	$L__BB34_4;
	mad.lo.s32 	%r16, %r1, %r6, %r2;
	cvta.to.global.u64 	%rd10, %rd3;
	mul.wide.s32 	%rd11, %r16, 8;
	add.s64 	%rd12, %rd10, %rd11;
	ld.global.f64 	%fd2, [%rd12];
	add.s32 	%r17, %r2, %r4;
	mad.lo.s32 	%r18, %r1, %r3, %r17;
	mul.wide.s32 	%rd13, %r18, 8;
	add.s64 	%rd14, %rd1, %rd13;
	st.global.f64 	[%rd14], %fd2;
$L__BB34_4:
	ret;

}
	// .globl	cbind_f
.visible .entry cbind_f(
	.param .u64 .ptr .align 1 cbind_f_param_0,
	.param .u64 .ptr .align 1 cbind_f_param_1,
	.param .u64 .ptr .align 1 cbind_f_param_2,
	.param .u32 cbind_f_param_3,
	.param .u32 cbind_f_param_4,
	.param .u32 cbind_f_param_5,
	.param .u32 cbind_f_param_6
)
{
	.reg .pred 	%p<7>;
	.reg .b32 	%r<19>;
	.reg .b32 	%f<3>;
	.reg .b64 	%rd<15>;

	ld.param.u64 	%rd2, [cbind_f_param_0];
	ld.param.u64 	%rd3, [cbind_f_param_1];
	ld.param.u64 	%rd4, [cbind_f_param_2];
	ld.param.u32 	%r7, [cbind_f_param_3];
	ld.param.u32 	%r4, [cbind_f_param_4];
	ld.param.u32 	%r5, [cbind_f_param_5];
	ld.param.u32 	%r6, [cbind_f_param_6];
	cvta.to.global.u64 	%rd1, %rd4;
	max.s32 	%r8, %r4, %r6;
	mov.u32 	%r9, %ctaid.x;
	mov.u32 	%r10, %ntid.x;
	mov.u32 	%r11, %tid.x;
	mad.lo.s32 	%r12, %r9, %r10, %r11;
	div.s32 	%r1, %r12, %r8;
	mul.lo.s32 	%r13, %r1, %r8;
	sub.s32 	%r2, %r12, %r13;
	add.s32 	%r3, %r6, %r4;
	setp.ge.s32 	%p1, %r1, %r7;
	setp.ge.s32 	%p2, %r2, %r4;
	or.pred  	%p3, %p1, %p2;
	@%p3 bra 	$L__BB35_2;
	cvta.to.global.u64 	%rd5, %rd2;
	mad.lo.s32 	%r14, %r1, %r4, %r2;
	mul.wide.s32 	%rd6, %r14, 4;
	add.s64 	%rd7, %rd5, %rd6;
	ld.global.f32 	%f1, [%rd7];
	mad.lo.s32 	%r15, %r1, %r3, %r2;
	mul.wide.s32 	%rd8, %r15, 4;
	add.s64 	%rd9, %rd1, %rd8;
	st.global.f32 	[%rd9], %f1;
$L__BB35_2:
	setp.ge.s32 	%p4, %r1, %r5;
	setp.ge.s32 	%p5, %r2, %r6;
	or.pred  	%p6, %p4, %p5;
	@%p6 bra 	$L__BB35_4;
	mad.lo.s32 	%r16, %r1, %r6, %r2;
	cvta.to.global.u64 	%rd10, %rd3;
	mul.wide.s32 	%rd11, %r16, 4;
	add.s64 	%rd12, %rd10, %rd11;
	ld.global.f32 	%f2, [%rd12];
	add.s32 	%r17, %r2, %r4;
	mad.lo.s32 	%r18, %r1, %r3, %r17;
	mul.wide.s32 	%rd13, %r18, 4;
	add.s64 	%rd14, %rd1, %rd13;
	st.global.f32 	[%rd14], %f2;
$L__BB35_4:
	ret;

}
	// .globl	rbind_d
.visible .entry rbind_d(
	.param .u64 .ptr .align 1 rbind_d_param_0,
	.param .u64 .ptr .align 1 rbind_d_param_1,
	.param .u64 .ptr .align 1 rbind_d_param_2,
	.param .u32 rbind_d_param_3,
	.param .u32 rbind_d_param_4,
	.param .u32 rbind_d_param_5,
	.param .u32 rbind_d_param_6
)
{
	.reg .pred 	%p<7>;
	.reg .b32 	%r<17>;
	.reg .b64 	%rd<14>;
	.reg .b64 	%fd<3>;

	ld.param.u64 	%rd2, [rbind_d_param_0];
	ld.param.u64 	%rd3, [rbind_d_param_1];
	ld.param.u64 	%rd4, [rbind_d_param_2];
	ld.param.u32 	%r3, [rbind_d_param_3];
	ld.param.u32 	%r4, [rbind_d_param_4];
	ld.param.u32 	%r5, [rbind_d_param_5];
	ld.param.u32 	%r6, [rbind_d_param_6];
	cvta.to.global.u64 	%rd1, %rd4;
	max.s32 	%r7, %r4, %r6;
	mov.u32 	%r8, %ctaid.x;
	mov.u32 	%r9, %ntid.x;
	mov.u32 	%r10, %tid.x;
	mad.lo.s32 	%r11, %r8, %r9, %r10;
	div.s32 	%r1, %r11, %r7;
	mul.lo.s32 	%r12, %r1, %r7;
	sub.s32 	%r2, %r11, %r12;
	setp.ge.s32 	%p1, %r1, %r3;
	setp.ge.s32 	%p2, %r2, %r4;
	or.pred  	%p3, %p1, %p2;
	@%p3 bra 	$L__BB36_2;
	cvta.to.global.u64 	%rd5, %rd2;
	mad.lo.s32 	%r13, %r1, %r4, %r2;
	mul.wide.s32 	%rd6, %r13, 8;
	add.s64 	%rd7, %rd5, %rd6;
	ld.global.f64 	%fd1, [%rd7];
	add.s64 	%rd8, %rd1, %rd6;
	st.global.f64 	[%rd8], %fd1;
$L__BB36_2:
	setp.ge.s32 	%p4, %r1, %r5;
	setp.ge.s32 	%p5, %r2, %r6;
	or.pred  	%p6, %p4, %p5;
	@%p6 bra 	$L__BB36_4;
	mad.lo.s32 	%r14, %r1, %r6, %r2;
	cvta.to.global.u64 	%rd9, %rd3;
	mul.wide.s32 	%rd10, %r14, 8;
	add.s64 	%rd11, %rd9, %rd10;
	ld.global.f64 	%fd2, [%rd11];
	add.s32 	%r15, %r1, %r3;
	mad.lo.s32 	%r16, %r15, %r4, %r2;
	mul.wide.s32 	%rd12, %r16, 8;
	add.s64 	%rd13, %rd1, %rd12;
	st.global.f64 	[%rd13], %fd2;
$L__BB36_4:
	ret;

}
	// .globl	rbind_f
.visible .entry rbind_f(
	.param .u64 .ptr .align 1 rbind_f_param_0,
	.param .u64 .ptr .align 1 rbind_f_param_1,
	.param .u64 .ptr .align 1 rbind_f_param_2,
	.param .u32 rbind_f_param_3,
	.param .u32 rbind_f_param_4,
	.param .u32 rbind_f_param_5,
	.param .u32 rbind_f_param_6
)
{
	.reg .pred 	%p<7>;
	.reg .b32 	%r<17>;
	.reg .b32 	%f<3>;
	.reg .b64 	%rd<14>;

	ld.param.u64 	%rd2, [rbind_f_param_0];
	ld.param.u64 	%rd3, [rbind_f_param_1];
	ld.param.u64 	%rd4, [rbind_f_param_2];
	ld.param.u32 	%r3, [rbind_f_param_3];
	ld.param.u32 	%r4, [rbind_f_param_4];
	ld.param.u32 	%r5, [rbind_f_param_5];
	ld.param.u32 	%r6, [rbind_f_param_6];
	cvta.to.global.u64 	%rd1, %rd4;
	max.s32 	%r7, %r4, %r6;
	mov.u32 	%r8, %ctaid.x;
	mov.u32 	%r9, %ntid.x;
	mov.u32 	%r10, %tid.x;
	mad.lo.s32 	%r11, %r8, %r9, %r10;
	div.s32 	%r1, %r11, %r7;
	mul.lo.s32 	%r12, %r1, %r7;
	sub.s32 	%r2, %r11, %r12;
	setp.ge.s32 	%p1, %r1, %r3;
	setp.ge.s32 	%p2, %r2, %r4;
	or.pred  	%p3, %p1, %p2;
	@%p3 bra 	$L__BB37_2;
	cvta.to.global.u64 	%rd5, %rd2;
	mad.lo.s32 	%r13, %r1, %r4, %r2;
	mul.wide.s32 	%rd6, %r13, 4;
	add.s64 	%rd7, %rd5, %rd6;
	ld.global.f32 	%f1, [%rd7];
	add.s64 	%rd8, %rd1, %rd6;
	st.global.f32 	[%rd8], %f1;
$L__BB37_2:
	setp.ge.s32 	%p4, %r1, %r5;
	setp.ge.s32 	%p5, %r2, %r6;
	or.pred  	%p6, %p4, %p5;
	@%p6 bra 	$L__BB37_4;
	mad.lo.s32 	%r14, %r1, %r6, %r2;
	cvta.to.global.u64 	%rd9, %rd3;
	mul.wide.s32 	%rd10, %r14, 4;
	add.s64 	%rd11, %rd9, %rd10;
	ld.global.f32 	%f2, [%rd11];
	add.s32 	%r15, %r1, %r3;
	mad.lo.s32 	%r16, %r15, %r4, %r2;
	mul.wide.s32 	%rd12, %r16, 4;
	add.s64 	%rd13, %rd1, %rd12;
	st.global.f32 	[%rd13], %f2;
$L__BB37_4:
	ret;

}
	// .globl	reduce_sum_d
.visible .entry reduce_sum_d(
	.param .u64 .ptr .align 1 reduce_sum_d_param_0,
	.param .u64 .ptr .align 1 reduce_sum_d_param_1,
	.param .u32 reduce_sum_d_param_2
)
{
	.reg .pred 	%p<20>;
	.reg .b32 	%r<16>;
	.reg .b64 	%rd<11>;
	.reg .b64 	%fd<60>;

	ld.param.u64 	%rd3, [reduce_sum_d_param_0];
	ld.param.u64 	%rd2, [reduce_sum_d_param_1];
	ld.param.u32 	%r11, [reduce_sum_d_param_2];
	cvta.to.global.u64 	%rd1, %rd3;
	mov.u32 	%r1, %tid.x;
	mov.u32 	%r2, %ctaid.x;
	mov.u32 	%r3, %ntid.x;
	shl.b32 	%r4, %r3, 1;
	mad.lo.s32 	%r15, %r4, %r2, %r1;
	setp.ge.u32 	%p1, %r15, %r11;
	mov.f64 	%fd44, 0d0000000000000000;
	@%p1 bra 	$L__BB38_5;
	mov.u32 	%r12, %nctaid.x;
	mul.lo.s32 	%r6, %r4, %r12;
	mov.f64 	%fd44, 0d0000000000000000;
$L__BB38_2:
	mul.wide.u32 	%rd4, %r15, 8;
	add.s64 	%rd5, %rd1, %rd4;
	ld.global.f64 	%fd30, [%rd5];
	add.f64 	%fd44, %fd44, %fd30;
	add.s32 	%r8, %r15, %r3;
	setp.ge.u32 	%p2, %r8, %r11;
	@%p2 bra 	$L__BB38_4;
	mul.wide.u32 	%rd6, %r8, 8;
	add.s64 	%rd7, %rd1, %rd6;
	ld.global.f64 	%fd31, [%rd7];
	add.f64 	%fd44, %fd44, %fd31;
$L__BB38_4:
	add.s32 	%r15, %r15, %r6;
	setp.lt.u32 	%p3, %r15, %r11;
	@%p3 bra 	$L__BB38_2;
$L__BB38_5:
	shl.b32 	%r13, %r1, 3;
	mov.u32 	%r14, my_sdata;
	add.s32 	%r10, %r14, %r13;
	st.shared.f64 	[%r10], %fd44;
	bar.sync 	0;
	setp.lt.u32 	%p4, %r3, 1024;
	@%p4 bra 	$L__BB38_9;
	setp.gt.u32 	%p8, %r1, 511;
	@%p8 bra 	$L__BB38_8;
	ld.shared.f64 	%fd32, [%r10+4096];
	add.f64 	%fd44, %fd44, %fd32;
	st.shared.f64 	[%r10], %fd44;
$L__BB38_8:
	bar.sync 	0;
	bra.uni 	$L__BB38_10;
$L__BB38_9:
	setp.lt.u32 	%p5, %r3, 512;
	@%p5 bra 	$L__BB38_13;
$L__BB38_10:
	setp.gt.u32 	%p9, %r1, 255;
	@%p9 bra 	$L__BB38_12;
	ld.shared.f64 	%fd33, [%r10+2048];
	add.f64 	%fd44, %fd44, %fd33;
	st.shared.f64 	[%r10], %fd44;
$L__BB38_12:
	bar.sync 	0;
	bra.uni 	$L__BB38_14;
$L__BB38_13:
	setp.lt.u32 	%p6, %r3, 256;
	@%p6 bra 	$L__BB38_17;
$L__BB38_14:
	setp.gt.u32 	%p10, %r1, 127;
	@%p10 bra 	$L__BB38_16;
	ld.shared.f64 	%fd34, [%r10+1024];
	add.f64 	%fd44, %fd44, %fd34;
	st.shared.f64 	[%r10], %fd44;
$L__BB38_16:
	bar.sync 	0;
	bra.uni 	$L__BB38_18;
$L__BB38_17:
	setp.lt.u32 	%p7, %r3, 128;
	@%p7 bra 	$L__BB38_21;
$L__BB38_18:
	setp.gt.u32 	%p11, %r1, 63;
	@%p11 bra 	$L__BB38_20;
	ld.shared.f64 	%fd35, [%r10+512];
	add.f64 	%fd44, %fd44, %fd35;
	st.shared.f64 	[%r10], %fd44;
$L__BB38_20:
	bar.sync 	0;
$L__BB38_21:
	setp.gt.u32 	%p12, %r1, 31;
	@%p12 bra 	$L__BB38_36;
	setp.lt.u32 	%p13, %r3, 64;
	@%p13 bra 	$L__BB38_24;
	ld.volatile.shared.f64 	%fd36, [%r10+256];
	add.f64 	%fd44, %fd44, %fd36;
	st.volatile.shared.f64 	[%r10], %fd44;
	bra.uni 	$L__BB38_25;
$L__BB38_24:
	setp.lt.u32 	%p14, %r3, 32;
	@%p14 bra 	$L__BB38_26;
$L__BB38_25:
	ld.volatile.shared.f64 	%fd37, [%r10+128];
	add.f64 	%fd44, %fd44, %fd37;
	st.volatile.shared.f64 	[%r10], %fd44;
	bra.uni 	$L__BB38_27;
$L__BB38_26:
	setp.lt.u32 	%p15, %r3, 16;
	@%p15 bra 	$L__BB38_28;
$L__BB38_27:
	ld.volatile.shared.f64 	%fd38, [%r10+64];
	add.f64 	%fd44, %fd44, %fd38;
	st.volatile.shared.f64 	[%r10], %fd44;
	bra.uni 	$L__BB38_29;
$L__BB38_28:
	setp.lt.u32 	%p16, %r3, 8;
	@%p16 bra 	$L__BB38_30;
$L__BB38_29:
	ld.volatile.shared.f64 	%fd39, [%r10+32];
	add.f64 	%fd44, %fd44, %fd39;
	st.volatile.shared.f64 	[%r10], %fd44;
	bra.uni 	$L__BB38_31;
$L__BB38_30:
	setp.lt.u32 	%p17, %r3, 4;
	@%p17 bra 	$L__BB38_32;
$L__BB38_31:
	ld.volatile.shared.f64 	%fd40, [%r10+16];
	add.f64 	%fd44, %fd44, %fd40;
	st.volatile.shared.f64 	[%r10], %fd44;
	bra.uni 	$L__BB38_33;
$L__BB38_32:
	setp.lt.u32 	%p18, %r3, 2;
	@%p18 bra 	$L__BB38_34;
$L__BB38_33:
	ld.volatile.shared.f64 	%fd41, [%r10+8];
	add.f64 	%fd42, %fd44, %fd41;
	st.volatile.shared.f64 	[%r10], %fd42;
$L__BB38_34:
	setp.ne.s32 	%p19, %r1, 0;
	@%p19 bra 	$L__BB38_36;
	ld.shared.f64 	%fd43, [my_sdata];
	cvta.to.global.u64 	%rd8, %rd2;
	mul.wide.u32 	%rd9, %r2, 8;
	add.s64 	%rd10, %rd8, %rd9;
	st.global.f64 	[%rd10], %fd43;
$L__BB38_36:
	ret;

}
	// .globl	reduce_sum_f
.visible .entry reduce_sum_f(
	.param .u64 .ptr .align 1 reduce_sum_f_param_0,
	.param .u64 .ptr .align 1 reduce_sum_f_param_1,
	.param .u32 reduce_sum_f_param_2
)
{
	.reg .pred 	%p<20>;
	.reg .b32 	%r<16>;
	.reg .b32 	%f<60>;
	.reg .b64 	%rd<11>;

	ld.param.u64 	%rd3, [reduce_sum_f_param_0];
	ld.param.u64 	%rd2, [reduce_sum_f_param_1];
	ld.param.u32 	%r11, [reduce_sum_f_param_2];
	cvta.to.global.u64 	%rd1, %rd3;
	mov.u32 	%r1, %tid.x;
	mov.u32 	%r2, %ctaid.x;
	mov.u32 	%r3, %ntid.x;
	shl.b32 	%r4, %r3, 1;
	mad.lo.s32 	%r15, %r4, %r2, %r1;
	setp.ge.u32 	%p1, %r15, %r11;
	mov.f32 	%f44, 0f00000000;
	@%p1 bra 	$L__BB39_5;
	mov.u32 	%r12, %nctaid.x;
	mul.lo.s32 	%r6, %r4, %r12;
	mov.f32 	%f44, 0f00000000;
$L__BB39_2:
	mul.wide.u32 	%rd4, %r15, 4;
	add.s64 	%rd5, %rd1, %rd4;
	ld.global.f32 	%f30, [%rd5];
	add.f32 	%f44, %f44, %f30;
	add.s32 	%r8, %r15, %r3;
	setp.ge.u32 	%p2, %r8, %r11;
	@%p2 bra 	$L__BB39_4;
	mul.wide.u32 	%rd6, %r8, 4;
	add.s64 	%rd7, %rd1, %rd6;
	ld.global.f32 	%f31, [%rd7];
	add.f32 	%f44, %f44, %f31;
$L__BB39_4:
	add.s32 	%r15, %r15, %r6;
	setp.lt.u32 	%p3, %r15, %r11;
	@%p3 bra 	$L__BB39_2;
$L__BB39_5:
	shl.b32 	%r13, %r1, 2;
	mov.u32 	%r14, my_sdata;
	add.s32 	%r10, %r14, %r13;
	st.shared.f32 	[%r10], %f44;
	bar.sync 	0;
	setp.lt.u32 	%p4, %r3, 1024;
	@%p4 bra 	$L__BB39_9;
	setp.gt.u32 	%p8, %r1, 511;
	@%p8 bra 	$L__BB39_8;
	ld.shared.f32 	%f32, [%r10+2048];
	add.f32 	%f44, %f44, %f32;
	st.shared.f32 	[%r10], %f44;
$L__BB39_8:
	bar.sync 	0;
	bra.uni 	$L__BB39_10;
$L__BB39_9:
	setp.lt.u32 	%p5, %r3, 512;
	@%p5 bra 	$L__BB39_13;
$L__BB39_10:
	setp.gt.u32 	%p9, %r1, 255;
	@%p9 bra 	$L__BB39_12;
	ld.shared.f32 	%f33, [%r10+1024];
	add.f32 	%f44, %f44, %f33;
	st.shared.f32 	[%r10], %f44;
$L__BB39_12:
	bar.sync 	0;
	bra.uni 	$L__BB39_14;
$L__BB39_13:
	setp.lt.u32 	%p6, %r3, 256;
	@%p6 bra 	$L__BB39_17;
$L__BB39_14:
	setp.gt.u32 	%p10, %r1, 127;
	@%p10 bra 	$L__BB39_16;
	ld.shared.f32 	%f34, [%r10+512];
	add.f32 	%f44, %f44, %f34;
	st.shared.f32 	[%r10], %f44;
$L__BB39_16:
	bar.sync 	0;
	bra.uni 	$L__BB39_18;
$L__BB39_17:
	setp.lt.u32 	%p7, %r3, 128;
	@%p7 bra 	$L__BB39_21;
$L__BB39_18:
	setp.gt.u32 	%p11, %r1, 63;
	@%p11 bra 	$L__BB39_20;
	ld.shared.f32 	%f35, [%r10+256];
	add.f32 	%f44, %f44, %f35;
	st.shared.f32 	[%r10], %f44;
$L__BB39_20:
	bar.sync 	0;
$L__BB39_21:
	setp.gt.u32 	%p12, %r1, 31;
	@%p12 bra 	$L__BB39_36;
	setp.lt.u32 	%p13, %r3, 64;
	@%p13 bra 	$L__BB39_24;
	ld.volatile.shared.f32 	%f36, [%r10+128];
	add.f32 	%f44, %f44, %f36;
	st.volatile.shared.f32 	[%r10], %f44;
	bra.uni 	$L__BB39_25;
$L__BB39_24:
	setp.lt.u32 	%p14, %r3, 32;
	@%p14 bra 	$L__BB39_26;
$L__BB39_25:
	ld.volatile.shared.f32 	%f37, [%r10+64];
	add.f32 	%f44, %f44, %f37;
	st.volatile.shared.f32 	[%r10], %f44;
	bra.uni 	$L__BB39_27;
$L__BB39_26:
	setp.lt.u32 	%p15, %r3, 16;
	@%p15 bra 	$L__BB39_28;
$L__BB39_27:
	ld.volatile.shared.f32 	%f38, [%r10+32];
	add.f32 	%f44, %f44, %f38;
	st.volatile.shared.f32 	[%r10], %f44;
	bra.uni 	$L__BB39_29;
$L__BB39_28:
	setp.lt.u32 	%p16, %r3, 8;
	@%p16 bra 	$L__BB39_30;
$L__BB39_29:
	ld.volatile.shared.f32 	%f39, [%r10+16];
	add.f32 	%f44, %f44, %f39;
	st.volatile.shared.f32 	[%r10], %f44;
	bra.uni 	$L__BB39_31;
$L__BB39_30:
	setp.lt.u32 	%p17, %r3, 4;
	@%p17 bra 	$L__BB39_32;
$L__BB39_31:
	ld.volatile.shared.f32 	%f40, [%r10+8];
	add.f32 	%f44, %f44, %f40;
	st.volatile.shared.f32 	[%r10], %f44;
	bra.uni 	$L__BB39_33;
$L__BB39_32:
	setp.lt.u32 	%p18, %r3, 2;
	@%p18 bra 	$L__BB39_34;
$L__BB39_33:
	ld.volatile.shared.f32 	%f41, [%r10+4];
	add.f32 	%f42, %f44, %f41;
	st.volatile.shared.f32 	[%r10], %f42;
$L__BB39_34:
	setp.ne.s32 	%p19, %r1, 0;
	@%p19 bra 	$L__BB39_36;
	ld.shared.f32 	%f43, [my_sdata];
	cvta.to.global.u64 	%rd8, %rd2;
	mul.wide.u32 	%rd9, %r2, 4;
	add.s64 	%rd10, %rd8, %rd9;
	st.global.f32 	[%rd10], %f43;
$L__BB39_36:
	ret;

}
	// .globl	reduce_row_sum_d
.visible .entry reduce_row_sum_d(
	.param .u64 .ptr .align 1 reduce_row_sum_d_param_0,
	.param .u64 .ptr .align 1 reduce_row_sum_d_param_1,
	.param .u32 reduce_row_sum_d_param_2,
	.param .u32 reduce_row_sum_d_param_3
)
{
	.reg .pred 	%p<20>;
	.reg .b32 	%r<15>;
	.reg .b64 	%rd<9>;
	.reg .b64 	%fd<56>;

	ld.param.u64 	%rd2, [reduce_row_sum_d_param_0];
	ld.param.u64 	%rd3, [reduce_row_sum_d_param_1];
	ld.param.u32 	%r10, [reduce_row_sum_d_param_2];
	ld.param.u32 	%r9, [reduce_row_sum_d_param_3];
	mov.u32 	%r1, %ctaid.x;
	setp.ge.u32 	%p1, %r1, %r10;
	@%p1 bra 	$L__BB40_35;
	mov.u32 	%r2, %tid.x;
	setp.ge.u32 	%p2, %r2, %r9;
	mov.f64 	%fd42, 0d0000000000000000;
	@%p2 bra 	$L__BB40_4;
	mov.u32 	%r3, %ntid.x;
	cvta.to.global.u64 	%rd1, %rd2;
	mul.lo.s32 	%r4, %r9, %r1;
	mov.f64 	%fd42, 0d0000000000000000;
	mov.u32 	%r14, %r2;
$L__BB40_3:
	add.s32 	%r11, %r14, %r4;
	mul.wide.u32 	%rd4, %r11, 8;
	add.s64 	%rd5, %rd1, %rd4;
	ld.global.f64 	%fd28, [%rd5];
	add.f64 	%fd42, %fd42, %fd28;
	add.s32 	%r14, %r14, %r3;
	setp.lt.u32 	%p3, %r14, %r9;
	@%p3 bra 	$L__BB40_3;
$L__BB40_4:
	shl.b32 	%r12, %r2, 3;
	mov.u32 	%r13, my_sdata;
	add.s32 	%r7, %r13, %r12;
	st.shared.f64 	[%r7], %fd42;
	bar.sync 	0;
	mov.u32 	%r8, %ntid.x;
	setp.lt.u32 	%p4, %r8, 1024;
	@%p4 bra 	$L__BB40_8;
	setp.gt.u32 	%p8, %r2, 511;
	@%p8 bra 	$L__BB40_7;
	ld.shared.f64 	%fd29, [%r7+4096];
	add.f64 	%fd42, %fd42, %fd29;
	st.shared.f64 	[%r7], %fd42;
$L__BB40_7:
	bar.sync 	0;
	bra.uni 	$L__BB40_9;
$L__BB40_8:
	setp.lt.u32 	%p5, %r8, 512;
	@%p5 bra 	$L__BB40_12;
$L__BB40_9:
	setp.gt.u32 	%p9, %r2, 255;
	@%p9 bra 	$L__BB40_11;
	ld.shared.f64 	%fd30, [%r7+2048];
	add.f64 	%fd42, %fd42, %fd30;
	st.shared.f64 	[%r7], %fd42;
$L__BB40_11:
	bar.sync 	0;
	bra.uni 	$L__BB40_13;
$L__BB40_12:
	setp.lt.u32 	%p6, %r8, 256;
	@%p6 bra 	$L__BB40_16;
$L__BB40_13:
	setp.gt.u32 	%p10, %r2, 127;
	@%p10 bra 	$L__BB40_15;
	ld.shared.f64 	%fd31, [%r7+1024];
	add.f64 	%fd42, %fd42, %fd31;
	st.shared.f64 	[%r7], %fd42;
$L__BB40_15:
	bar.sync 	0;
	bra.uni 	$L__BB40_17;
$L__BB40_16:
	setp.lt.u32 	%p7, %r8, 128;
	@%p7 bra 	$L__BB40_20;
$L__BB40_17:
	setp.gt.u32 	%p11, %r2, 63;
	@%p11 bra 	$L__BB40_19;
	ld.shared.f64 	%fd32, [%r7+512];
	add.f64 	%fd42, %fd42, %fd32;
	st.shared.f64 	[%r7], %fd42;
$L__BB40_19:
	bar.sync 	0;
$L__BB40_20:
	setp.gt.u32 	%p12, %r2, 31;
	@%p12 bra 	$L__BB40_35;
	setp.lt.u32 	%p13, %r8, 64;
	@%p13 bra 	$L__BB40_23;
	ld.volatile.shared.f64 	%fd33, [%r7+256];
	add.f64 	%fd42, %fd42, %fd33;
	st.volatile.shared.f64 	[%r7], %fd42;
	bra.uni 	$L__BB40_24;
$L__BB40_23:
	setp.lt.u32 	%p14, %r8, 32;
	@%p14 bra 	$L__BB40_25;
$L__BB40_24:
	ld.volatile.shared.f64 	%fd34, [%r7+128];
	add.f64 	%fd42, %fd42, %fd34;
	st.volatile.shared.f64 	[%r7], %fd42;
	bra.uni 	$L__BB40_26;
$L__BB40_25:
	setp.lt.u32 	%p15, %r8, 16;
	@%p15 bra 	$L__BB40_27;
$L__BB40_26:
	ld.volatile.shared.f64 	%fd35, [%r7+64];
	add.f64 	%fd42, %fd42, %fd35;
	st.volatile.shared.f64 	[%r7], %fd42;
	bra.uni 	$L__BB40_28;
$L__BB40_27:
	setp.lt.u32 	%p16, %r8, 8;
	@%p16 bra 	$L__BB40_29;
$L__BB40_28:
	ld.volatile.shared.f64 	%fd36, [%r7+32];
	add.f64 	%fd42, %fd42, %fd36;
	st.volatile.shared.f64 	[%r7], %fd42;
	bra.uni 	$L__BB40_30;
$L__BB40_29:
	setp.lt.u32 	%p17, %r8, 4;
	@%p17 bra 	$L__BB40_31;
$L__BB40_30:
	ld.volatile.shared.f64 	%fd37, [%r7+16];
	add.f64 	%fd42, %fd42, %fd37;
	st.volatile.shared.f64 	[%r7], %fd42;
	bra.uni 	$L__BB40_32;
$L__BB40_31:
	setp.lt.u32 	%p18, %r8, 2;
	@%p18 bra 	$L__BB40_33;
$L__BB40_32:
	ld.volatile.shared.f64 	%fd38, [%r7+8];
	add.f64 	%fd39, %fd42, %fd38;
	st.volatile.shared.f64 	[%r7], %fd39;
$L__BB40_33:
	setp.ne.s32 	%p19, %r2, 0;
	@%p19 bra 	$L__BB40_35;
	ld.shared.f64 	%fd40, [my_sdata];
	cvta.to.global.u64 	%rd6, %rd3;
	mul.wide.u32 	%rd7, %r1, 8;
	add.s64 	%rd8, %rd6, %rd7;
	st.global.f64 	[%rd8], %fd40;
$L__BB40_35:
	ret;

}
	// .globl	reduce_row_sum_f
.visible .entry reduce_row_sum_f(
	.param .u64 .ptr .align 1 reduce_row_sum_f_param_0,
	.param .u64 .ptr .align 1 reduce_row_sum_f_param_1,
	.param .u32 reduce_row_sum_f_param_2,
	.param .u32 reduce_row_sum_f_param_3
)
{
	.reg .pred 	%p<20>;
	.reg .b32 	%r<15>;
	.reg .b32 	%f<56>;
	.reg .b64 	%rd<9>;

	ld.param.u64 	%rd2, [reduce_row_sum_f_param_0];
	ld.param.u64 	%rd3, [reduce_row_sum_f_param_1];
	ld.param.u32 	%r10, [reduce_row_sum_f_param_2];
	ld.param.u32 	%r9, [reduce_row_sum_f_param_3];
	mov.u32 	%r1, %ctaid.x;
	setp.ge.u32 	%p1, %r1, %r10;
	@%p1 bra 	$L__BB41_35;
	mov.u32 	%r2, %tid.x;
	setp.ge.u32 	%p2, %r2, %r9;
	mov.f32 	%f42, 0f00000000;
	@%p2 bra 	$L__BB41_4;
	mov.u32 	%r3, %ntid.x;
	cvta.to.global.u64 	%rd1, %rd2;
	mul.lo.s32 	%r4, %r9, %r1;
	mov.f32 	%f42, 0f00000000;
	mov.u32 	%r14, %r2;
$L__BB41_3:
	add.s32 	%r11, %r14, %r4;
	mul.wide.u32 	%rd4, %r11, 4;
	add.s64 	%rd5, %rd1, %rd4;
	ld.global.f32 	%f28, [%rd5];
	add.f32 	%f42, %f42, %f28;
	add.s32 	%r14, %r14, %r3;
	setp.lt.u32 	%p3, %r14, %r9;
	@%p3 bra 	$L__BB41_3;
$L__BB41_4:
	shl.b32 	%r12, %r2, 2;
	mov.u32 	%r13, my_sdata;
	add.s32 	%r7, %r13, %r12;
	st.shared.f32 	[%r7], %f42;
	bar.sync 	0;
	mov.u32 	%r8, %ntid.x;
	setp.lt.u32 	%p4, %r8, 1024;
	@%p4 bra 	$L__BB41_8;
	setp.gt.u32 	%p8, %r2, 511;
	@%p8 bra 	$L__BB41_7;
	ld.shared.f32 	%f29, [%r7+2048];
	add.f32 	%f42, %f42, %f29;
	st.shared.f32 	[%r7], %f42;
$L__BB41_7:
	bar.sync 	0;
	bra.uni 	$L__BB41_9;
$L__BB41_8:
	setp.lt.u32 	%p5, %r8, 512;
	@%p5 bra 	$L__BB41_12;
$L__BB41_9:
	setp.gt.u32 	%p9, %r2, 255;
	@%p9 bra 	$L__BB41_11;
	ld.shared.f32 	%f30, [%r7+1024];
	add.f32 	%f42, %f42, %f30;
	st.shared.f32 	[%r7], %f42;
$L__BB41_11:
	bar.sync 	0;
	bra.uni 	$L__BB41_13;
$L__BB41_12:
	setp.lt.u32 	%p6, %r8, 256;
	@%p6 bra 	$L__BB41_16;
$L__BB41_13:
	setp.gt.u32 	%p10, %r2, 127;
	@%p10 bra 	$L__BB41_15;
	ld.shared.f32 	%f31, [%r7+512];
	add.f32 	%f42, %f42, %f31;
	st.shared.f32 	[%r7], %f42;
$L__BB41_15:
	bar.sync 	0;
	bra.uni 	$L__BB41_17;
$L__BB41_16:
	setp.lt.u32 	%p7, %r8, 128;
	@%p7 bra 	$L__BB41_20;
$L__BB41_17:
	setp.gt.u32 	%p11, %r2, 63;
	@%p11 bra 	$L__BB41_19;
	ld.shared.f32 	%f32, [%r7+256];
	add.f32 	%f42, %f42, %f32;
	st.shared.f32 	[%r7], %f42;
$L__BB41_19:
	bar.sync 	0;
$L__BB41_20:
	setp.gt.u32 	%p12, %r2, 31;
	@%p12 bra 	$L__BB41_35;
	setp.lt.u32 	%p13, %r8, 64;
	@%p13 bra 	$L__BB41_23;
	ld.volatile.shared.f32 	%f33, [%r7+128];
	add.f32 	%f42, %f42, %f33;
	st.volatile.shared.f32 	[%r7], %f42;
	bra.uni 	$L__BB41_24;
$L__BB41_23:
	setp.lt.u32 	%p14, %r8, 32;
	@%p14 bra 	$L__BB41_25;
$L__BB41_24:
	ld.volatile.shared.f32 	%f34, [%r7+64];
	add.f32 	%f42, %f42, %f34;
	st.volatile.shared.f32 	[%r7], %f42;
	bra.uni 	$L__BB41_26;
$L__BB41_25:
	setp.lt.u32 	%p15, %r8, 16;
	@%p15 bra 	$L__BB41_27;
$L__BB41_26:
	ld.volatile.shared.f32 	%f35, [%r7+32];
	add.f32 	%f42, %f42, %f35;
	st.volatile.shared.f32 	[%r7], %f42;
	bra.uni 	$L__BB41_28;
$L__BB41_27:
	setp.lt.u32 	%p16, %r8, 8;
	@%p16 bra 	$L__BB41_29;
$L__BB41_28:
	ld.volatile.shared.f32 	%f36, [%r7+16];
	add.f32 	%f42, %f42, %f36;
	st.volatile.shared.f32 	[%r7], %f42;
	bra.uni 	$L__BB41_30;
$L__BB41_29:
	setp.lt.u32 	%p17, %r8, 4;
	@%p17 bra 	$L__BB41_31;
$L__BB41_30:
	ld.volatile.shared.f32 	%f37, [%r7+8];
	add.f32 	%f42, %f42, %f37;
	st.volatile.shared.f32 	[%r7], %f42;
	bra.uni 	$L__BB41_32;
$L__BB41_31:
	setp.lt.u32 	%p18, %r8, 2;
	@%p18 bra 	$L__BB41_33;
$L__BB41_32:
	ld.volatile.shared.f32 	%f38, [%r7+4];
	add.f32 	%f39, %f42, %f38;
	st.volatile.shared.f32 	[%r7], %f39;
$L__BB41_33:
	setp.ne.s32 	%p19, %r2, 0;
	@%p19 bra 	$L__BB41_35;
	ld.shared.f32 	%f40, [my_sdata];
	cvta.to.global.u64 	%rd6, %rd3;
	mul.wide.u32 	%rd7, %r1, 4;
	add.s64 	%rd8, %rd6, %rd7;
	st.global.f32 	[%rd8], %f40;
$L__BB41_35:
	ret;

}
	// .globl	reduce_col_sum_d
.visible .entry reduce_col_sum_d(
	.param .u64 .ptr .align 1 reduce_col_sum_d_param_0,
	.param .u64 .ptr .align 1 reduce_col_sum_d_param_1,
	.param .u32 reduce_col_sum_d_param_2,
	.param .u32 reduce_col_sum_d_param_3
)
{
	.reg .pred 	%p<4>;
	.reg .b32 	%r<11>;
	.reg .b64 	%rd<9>;
	.reg .b64 	%fd<9>;

	ld.param.u64 	%rd2, [reduce_col_sum_d_param_0];
	ld.param.u64 	%rd3, [reduce_col_sum_d_param_1];
	ld.param.u32 	%r5, [reduce_col_sum_d_param_2];
	ld.param.u32 	%r6, [reduce_col_sum_d_param_3];
	mov.u32 	%r7, %ctaid.x;
	mov.u32 	%r8, %ntid.x;
	mov.u32 	%r9, %tid.x;
	mad.lo.s32 	%r1, %r7, %r8, %r9;
	setp.ge.u32 	%p1, %r1, %r6;
	@%p1 bra 	$L__BB42_5;
	mul.lo.s32 	%r2, %r6, %r5;
	setp.ge.u32 	%p2, %r1, %r2;
	mov.f64 	%fd8, 0d0000000000000000;
	@%p2 bra 	$L__BB42_4;
	cvta.to.global.u64 	%rd1, %rd2;
	mov.f64 	%fd8, 0d0000000000000000;
	mov.u32 	%r10, %r1;
$L__BB42_3:
	mul.wide.u32 	%rd4, %r10, 8;
	add.s64 	%rd5, %rd1, %rd4;
	ld.global.f64 	%fd6, [%rd5];
	add.f64 	%fd8, %fd8, %fd6;
	add.s32 	%r10, %r10, %r6;
	setp.lt.u32 	%p3, %r10, %r2;
	@%p3 bra 	$L__BB42_3;
$L__BB42_4:
	cvta.to.global.u64 	%rd6, %rd3;
	mul.wide.u32 	%rd7, %r1, 8;
	add.s64 	%rd8, %rd6, %rd7;
	st.global.f64 	[%rd8], %fd8;
$L__BB42_5:
	ret;

}
	// .globl	reduce_col_sum_f
.visible .entry reduce_col_sum_f(
	.param .u64 .ptr .align 1 reduce_col_sum_f_param_0,
	.param .u64 .ptr .align 1 reduce_col_sum_f_param_1,
	.param .u32 reduce_col_sum_f_param_2,
	.param .u32 reduce_col_sum_f_param_3
)
{
	.reg .pred 	%p<4>;
	.reg .b32 	%r<11>;
	.reg .b32 	%f<9>;
	.reg .b64 	%rd<9>;

	ld.param.u64 	%rd2, [reduce_col_sum_f_param_0];
	ld.param.u64 	%rd3, [reduce_col_sum_f_param_1];
	ld.param.u32 	%r5, [reduce_col_sum_f_param_2];
	ld.param.u32 	%r6, [reduce_col_sum_f_param_3];
	mov.u32 	%r7, %ctaid.x;
	mov.u32 	%r8, %ntid.x;
	mov.u32 	%r9, %tid.x;
	mad.lo.s32 	%r1, %r7, %r8, %r9;
	setp.ge.u32 	%p1, %r1, %r6;
	@%p1 bra 	$L__BB43_5;
	mul.lo.s32 	%r2, %r6, %r5;
	setp.ge.u32 	%p2, %r1, %r2;
	mov.f32 	%f8, 0f00000000;
	@%p2 bra 	$L__BB43_4;
	cvta.to.global.u64 	%rd1, %rd2;
	mov.f32 	%f8, 0f00000000;
	mov.u32 	%r10, %r1;
$L__BB43_3:
	mul.wide.u32 	%rd4, %r10, 4;
	add.s64 	%rd5, %rd1, %rd4;
	ld.global.f32 	%f6, [%rd5];
	add.f32 	%f8, %f8, %f6;
	add.s32 	%r10, %r10, %r6;
	setp.lt.u32 	%p3, %r10, %r2;
	@%p3 bra 	$L__BB43_3;
$L__BB43_4:
	cvta.to.global.u64 	%rd6, %rd3;
	mul.wide.u32 	%rd7, %r1, 4;
	add.s64 	%rd8, %rd6, %rd7;
	st.global.f32 	[%rd8], %f8;
$L__BB43_5:
	ret;

}
	// .globl	reduce_max_d
.visible .entry reduce_max_d(
	.param .u64 .ptr .align 1 reduce_max_d_param_0,
	.param .u64 .ptr .align 1 reduce_max_d_param_1,
	.param .u32 reduce_max_d_param_2
)
{
	.reg .pred 	%p<20>;
	.reg .b32 	%r<16>;
	.reg .b64 	%rd<11>;
	.reg .b64 	%fd<60>;

	ld.param.u64 	%rd3, [reduce_max_d_param_0];
	ld.param.u64 	%rd2, [reduce_max_d_param_1];
	ld.param.u32 	%r11, [reduce_max_d_param_2];
	cvta.to.global.u64 	%rd1, %rd3;
	mov.u32 	%r1, %tid.x;
	mov.u32 	%r2, %ctaid.x;
	mov.u32 	%r3, %ntid.x;
	shl.b32 	%r4, %r3, 1;
	mad.lo.s32 	%r15, %r4, %r2, %r1;
	setp.ge.u32 	%p1, %r15, %r11;
	mov.f64 	%fd44, 0dFFEFFFFFFFFFFFFF;
	@%p1 bra 	$L__BB44_5;
	mov.u32 	%r12, %nctaid.x;
	mul.lo.s32 	%r6, %r4, %r12;
	mov.f64 	%fd44, 0dFFEFFFFFFFFFFFFF;
$L__BB44_2:
	mul.wide.u32 	%rd4, %r15, 8;
	add.s64 	%rd5, %rd1, %rd4;
	ld.global.f64 	%fd30, [%rd5];
	max.f64 	%fd44, %fd44, %fd30;
	add.s32 	%r8, %r15, %r3;
	setp.ge.u32 	%p2, %r8, %r11;
	@%p2 bra 	$L__BB44_4;
	mul.wide.u32 	%rd6, %r8, 8;
	add.s64 	%rd7, %rd1, %rd6;
	ld.global.f64 	%fd31, [%rd7];
	max.f64 	%fd44, %fd44, %fd31;
$L__BB44_4:
	add.s32 	%r15, %r15, %r6;
	setp.lt.u32 	%p3, %r15, %r11;
	@%p3 bra 	$L__BB44_2;
$L__BB44_5:
	shl.b32 	%r13, %r1, 3;
	mov.u32 	%r14, my_sdata;
	add.s32 	%r10, %r14, %r13;
	st.shared.f64 	[%r10], %fd44;
	bar.sync 	0;
	setp.lt.u32 	%p4, %r3, 1024;
	@%p4 bra 	$L__BB44_9;
	setp.gt.u32 	%p8, %r1, 511;
	@%p8 bra 	$L__BB44_8;
	ld.shared.f64 	%fd32, [%r10+4096];
	max.f64 	%fd44, %fd44, %fd32;
	st.shared.f64 	[%r10], %fd44;
$L__BB44_8:
	bar.sync 	0;
	bra.uni 	$L__BB44_10;
$L__BB44_9:
	setp.lt.u32 	%p5, %r3, 512;
	@%p5 bra 	$L__BB44_13;
$L__BB44_10:
	setp.gt.u32 	%p9, %r1, 255;
	@%p9 bra 	$L__BB44_12;
	ld.shared.f64 	%fd33, [%r10+2048];
	max.f64 	%fd44, %fd44, %fd33;
	st.shared.f64 	[%r10], %fd44;
$L__BB44_12:
	bar.sync 	0;
	bra.uni 	$L__BB44_14;
$L__BB44_13:
	setp.lt.u32 	%p6, %r3, 256;
	@%p6 bra 	$L__BB44_17;
$L__BB44_14:
	setp.gt.u32 	%p10, %r1, 127;
	@%p10 bra 	$L__BB44_16;
	ld.shared.f64 	%fd34, [%r10+1024];
	max.f64 	%fd44, %fd44, %fd34;
	st.shared.f64 	[%r10], %fd44;
$L__BB44_16:
	bar.sync 	0;
	bra.uni 	$L__BB44_18;
$L__BB44_17:
	setp.lt.u32 	%p7, %r3, 128;
	@%p7 bra 	$L__BB44_21;
$L__BB44_18:
	setp.gt.u32 	%p11, %r1, 63;
	@%p11 bra 	$L__BB44_20;
	ld.shared.f64 	%fd35, [%r10+512];
	max.f64 	%fd44, %fd44, %fd35;
	st.shared.f64 	[%r10], %fd44;
$L__BB44_20:
	bar.sync 	0;
$L__BB44_21:
	setp.gt.u32 	%p12, %r1, 31;
	@%p12 bra 	$L__BB44_36;
	setp.lt.u32 	%p13, %r3, 64;
	@%p13 bra 	$L__BB44_24;
	ld.volatile.shared.f64 	%fd36, [%r10+256];
	max.f64 	%fd44, %fd44, %fd36;
	st.volatile.shared.f64 	[%r10], %fd44;
	bra.uni 	$L__BB44_25;
$L__BB44_24:
	setp.lt.u32 	%p14, %r3, 32;
	@%p14 bra 	$L__BB44_26;
$L__BB44_25:
	ld.volatile.shared.f64 	%fd37, [%r10+128];
	max.f64 	%fd44, %fd44, %fd37;
	st.volatile.shared.f64 	[%r10], %fd44;
	bra.uni 	$L__BB44_27;
$L__BB44_26:
	setp.lt.u32 	%p15, %r3, 16;
	@%p15 bra 	$L__BB44_28;
$L__BB44_27:
	ld.volatile.shared.f64 	%fd38, [%r10+64];
	max.f64 	%fd44, %fd44, %fd38;
	st.volatile.shared.f64 	[%r10], %fd44;
	bra.uni 	$L__BB44_29;
$L__BB44_28:
	setp.lt.u32 	%p16, %r3, 8;
	@%p16 bra 	$L__BB44_30;
$L__BB44_29:
	ld.volatile.shared.f64 	%fd39, [%r10+32];
	max.f64 	%fd44, %fd44, %fd39;
	st.volatile.shared.f64 	[%r10], %fd44;
	bra.uni 	$L__BB44_31;
$L__BB44_30:
	setp.lt.u32 	%p17, %r3, 4;
	@%p17 bra 	$L__BB44_32;
$L__BB44_31:
	ld.volatile.shared.f64 	%fd40, [%r10+16];
	max.f64 	%fd44, %fd44, %fd40;
	st.volatile.shared.f64 	[%r10], %fd44;
	bra.uni 	$L__BB44_33;
$L__BB44_32:
	setp.lt.u32 	%p18, %r3, 2;
	@%p18 bra 	$L__BB44_34;
$L__BB44_33:
	ld.volatile.shared.f64 	%fd41, [%r10+8];
	max.f64 	%fd42, %fd44, %fd41;
	st.volatile.shared.f64 	[%r10], %fd42;
$L__BB44_34:
	setp.ne.s32 	%p19, %r1, 0;
	@%p19 bra 	$L__BB44_36;
	ld.shared.f64 	%fd43, [my_sdata];
	cvta.to.global.u64 	%rd8, %rd2;
	mul.wide.u32 	%rd9, %r2, 8;
	add.s64 	%rd10, %rd8, %rd9;
	st.global.f64 	[%rd10], %fd43;
$L__BB44_36:
	ret;

}
	// .globl	reduce_max_f
.visible .entry reduce_max_f(
	.param .u64 .ptr .align 1 reduce_max_f_param_0,
	.param .u64 .ptr .align 1 reduce_max_f_param_1,
	.param .u32 reduce_max_f_param_2
)
{
	.reg .pred 	%p<20>;
	.reg .b32 	%r<16>;
	.reg .b32 	%f<60>;
	.reg .b64 	%rd<11>;

	ld.param.u64 	%rd3, [reduce_max_f_param_0];
	ld.param.u64 	%rd2, [reduce_max_f_param_1];
	ld.param.u32 	%r11, [reduce_max_f_param_2];
	cvta.to.global.u64 	%rd1, %rd3;
	mov.u32 	%r1, %tid.x;
	mov.u32 	%r2, %ctaid.x;
	mov.u32 	%r3, %ntid.x;
	shl.b32 	%r4, %r3, 1;
	mad.lo.s32 	%r15, %r4, %r2, %r1;
	setp.ge.u32 	%p1, %r15, %r11;
	mov.f32 	%f44, 0fFF7FFFFF;
	@%p1 bra 	$L__BB45_5;
	mov.u32 	%r12, %nctaid.x;
	mul.lo.s32 	%r6, %r4, %r12;
	mov.f32 	%f44, 0fFF7FFFFF;
$L__BB45_2:
	mul.wide.u32 	%rd4, %r15, 4;
	add.s64 	%rd5, %rd1, %rd4;
	ld.global.f32 	%f30, [%rd5];
	max.f32 	%f44, %f44, %f30;
	add.s32 	%r8, %r15, %r3;
	setp.ge.u32 	%p2, %r8, %r11;
	@%p2 bra 	$L__BB45_4;
	mul.wide.u32 	%rd6, %r8, 4;
	add.s64 	%rd7, %rd1, %rd6;
	ld.global.f32 	%f31, [%rd7];
	max.f32 	%f44, %f44, %f31;
$L__BB45_4:
	add.s32 	%r15, %r15, %r6;
	setp.lt.u32 	%p3, %r15, %r11;
	@%p3 bra 	$L__BB45_2;
$L__BB45_5:
	shl.b32 	%r13, %r1, 2;
	mov.u32 	%r14, my_sdata;
	add.s32 	%r10, %r14, %r13;
	st.shared.f32 	[%r10], %f44;
	bar.sync 	0;
	setp.lt.u32 	%p4, %r3, 1024;
	@%p4 bra 	$L__BB45_9;
	setp.gt.u32 	%p8, %r1, 511;
	@%p8 bra 	$L__BB45_8;
	ld.shared.f32 	%f32, [%r10+2048];
	max.f32 	%f44, %f44, %f32;
	st.shared.f32 	[%r10], %f44;
$L__BB45_8:
	bar.sync 	0;
	bra.uni 	$L__BB45_10;
$L__BB45_9:
	setp.lt.u32 	%p5, %r3, 512;
	@%p5 bra 	$L__BB45_13;
$L__BB45_10:
	setp.gt.u32 	%p9, %r1, 255;
	@%p9 bra 	$L__BB45_12;
	ld.shared.f32 	%f33, [%r10+1024];
	max.f32 	%f44, %f44, %f33;
	st.shared.f32 	[%r10], %f44;
$L__BB45_12:
	bar.sync 	0;
	bra.uni 	$L__BB45_14;
$L__BB45_13:
	setp.lt.u32 	%p6, %r3, 256;
	@%p6 bra 	$L__BB45_17;
$L__BB45_14:
	setp.gt.u32 	%p10, %r1, 127;
	@%p10 bra 	$L__BB45_16;
	ld.shared.f32 	%f34, [%r10+512];
	max.f32 	%f44, %f44, %f34;
	st.shared.f32 	[%r10], %f44;
$L__BB45_16:
	bar.sync 	0;
	bra.uni 	$L__BB45_18;
$L__BB45_17:
	setp.lt.u32 	%p7, %r3, 128;
	@%p7 bra 	$L__BB45_21;
$L__BB45_18:
	setp.gt.u32 	%p11, %r1, 63;
	@%p11 bra 	$L__BB45_20;
	ld.shared.f32 	%f35, [%r10+256];
	max.f32 	%f44, %f44, %f35;
	st.shared.f32 	[%r10], %f44;
$L__BB45_20:
	bar.sync 	0;
$L__BB45_21:
	setp.gt.u32 	%p12, %r1, 31;
	@%p12 bra 	$L__BB45_36;
	setp.lt.u32 	%p13, %r3, 64;
	@%p13 bra 	$L__BB45_24;
	ld.volatile.shared.f32 	%f36, [%r10+128];
	max.f32 	%f44, %f44, %f36;
	st.volatile.shared.f32 	[%r10], %f44;
	bra.uni 	$L__BB45_25;
$L__BB45_24:
	setp.lt.u32 	%p14, %r3, 32;
	@%p14 bra 	$L__BB45_26;
$L__BB45_25:
	ld.volatile.shared.f32 	%f37, [%r10+64];
	max.f32 	%f44, %f44, %f37;
	st.volatile.shared.f32 	[%r10], %f44;
	bra.uni 	$L__BB45_27;
$L__BB45_26:
	setp.lt.u32 	%p15, %r3, 16;
	@%p15 bra 	$L__BB45_28;
$L__BB45_27:
	ld.volatile.shared.f32 	%f38, [%r10+32];
	max.f32 	%f44, %f44, %f38;
	st.volatile.shared.f32 	[%r10], %f44;
	bra.uni 	$L__BB45_29;
$L__BB45_28:
	setp.lt.u32 	%p16, %r3, 8;
	@%p16 bra 	$L__BB45_30;
$L__BB45_29:
	ld.volatile.shared.f32 	%f39, [%r10+16];
	max.f32 	%f44, %f44, %f39;
	st.volatile.shared.f32 	[%r10], %f44;
	bra.uni 	$L__BB45_31;
$L__BB45_30:
	setp.lt.u32 	%p17, %r3, 4;
	@%p17 bra 	$L__BB45_32;
$L__BB45_31:
	ld.volatile.shared.f32 	%f40, [%r10+8];
	max.f32 	%f44, %f44, %f40;
	st.volatile.shared.f32 	[%r10], %f44;
	bra.uni 	$L__BB45_33;
$L__BB45_32:
	setp.lt.u32 	%p18, %r3, 2;
	@%p18 bra 	$L__BB45_34;
$L__BB45_33:
	ld.volatile.shared.f32 	%f41, [%r10+4];
	max.f32 	%f42, %f44, %f41;
	st.volatile.shared.f32 	[%r10], %f42;
$L__BB45_34:
	setp.ne.s32 	%p19, %r1, 0;
	@%p19 bra 	$L__BB45_36;
	ld.shared.f32 	%f43, [my_sdata];
	cvta.to.global.u64 	%rd8, %rd2;
	mul.wide.u32 	%rd9, %r2, 4;
	add.s64 	%rd10, %rd8, %rd9;
	st.global.f32 	[%rd10], %f43;
$L__BB45_36:
	ret;

}
	// .globl	reduce_row_max_d
.visible .entry reduce_row_max_d(
	.param .u64 .ptr .align 1 reduce_row_max_d_param_0,
	.param .u64 .ptr .align 1 reduce_row_max_d_param_1,
	.param .u32 reduce_row_max_d_param_2,
	.param .u32 reduce_row_max_d_param_3
)
{
	.reg .pred 	%p<20>;
	.reg .b32 	%r<15>;
	.reg .b64 	%rd<9>;
	.reg .b64 	%fd<56>;

	ld.param.u64 	%rd2, [reduce_row_max_d_param_0];
	ld.param.u64 	%rd3, [reduce_row_max_d_param_1];
	ld.param.u32 	%r10, [reduce_row_max_d_param_2];
	ld.param.u32 	%r9, [reduce_row_max_d_param_3];
	mov.u32 	%r1, %ctaid.x;
	setp.ge.u32 	%p1, %r1, %r10;
	@%p1 bra 	$L__BB46_35;
	mov.u32 	%r2, %tid.x;
	setp.ge.u32 	%p2, %r2, %r9;
	mov.f64 	%fd42, 0dFFEFFFFFFFFFFFFF;
	@%p2 bra 	$L__BB46_4;
	mov.u32 	%r3, %ntid.x;
	cvta.to.global.u64 	%rd1, %rd2;
	mul.lo.s32 	%r4, %r9, %r1;
	mov.f64 	%fd42, 0dFFEFFFFFFFFFFFFF;
	mov.u32 	%r14, %r2;
$L__BB46_3:
	add.s32 	%r11, %r14, %r4;
	mul.wide.u32 	%rd4, %r11, 8;
	add.s64 	%rd5, %rd1, %rd4;
	ld.global.f64 	%fd28, [%rd5];
	max.f64 	%fd42, %fd42, %fd28;
	add.s32 	%r14, %r14, %r3;
	setp.lt.u32 	%p3, %r14, %r9;
	@%p3 bra 	$L__BB46_3;
$L__BB46_4:
	shl.b32 	%r12, %r2, 3;
	mov.u32 	%r13, my_sdata;
	add.s32 	%r7, %r13, %r12;
	st.shared.f64 	[%r7], %fd42;
	bar.sync 	0;
	mov.u32 	%r8, %ntid.x;
	setp.lt.u32 	%p4, %r8, 1024;
	@%p4 bra 	$L__BB46_8;
	setp.gt.u32 	%p8, %r2, 511;
	@%p8 bra 	$L__BB46_7;
	ld.shared.f64 	%fd29, [%r7+4096];
	max.f64 	%fd42, %fd42, %fd29;
	st.shared.f64 	[%r7], %fd42;
$L__BB46_7:
	bar.sync 	0;
	bra.uni 	$L__BB46_9;
$L__BB46_8:
	setp.lt.u32 	%p5, %r8, 512;
	@%p5 bra 	$L__BB46_12;
$L__BB46_9:
	setp.gt.u32 	%p9, %r2, 255;
	@%p9 bra 	$L__BB46_11;
	ld.shared.f64 	%fd30, [%r7+2048];
	max.f64 	%fd42, %fd42, %fd30;
	st.shared.f64 	[%r7], %fd42;
$L__BB46_11:
	bar.sync 	0;
	bra.uni 	$L__BB46_13;
$L__BB46_12:
	setp.lt.u32 	%p6, %r8, 256;
	@%p6 bra 	$L__BB46_16;
$L__BB46_13:
	setp.gt.u32 	%p10, %r2, 127;
	@%p10 bra 	$L__BB46_15;
	ld.shared.f64 	%fd31, [%r7+1024];
	max.f64 	%fd42, %fd42, %fd31;
	st.shared.f64 	[%r7], %fd42;
$L__BB46_15:
	bar.sync 	0;
	bra.uni 	$L__BB46_17;
$L__BB46_16:
	setp.lt.u32 	%p7, %r8, 128;
	@%p7 bra 	$L__BB46_20;
$L__BB46_17:
	setp.gt.u32 	%p11, %r2, 63;
	@%p11 bra 	$L__BB46_19;
	ld.shared.f64 	%fd32, [%r7+512];
	max.f64 	%fd42, %fd42, %fd32;
	st.shared.f64 	[%r7], %fd42;
$L__BB46_19:
	bar.sync 	0;
$L__BB46_20:
	setp.gt.u32 	%p12, %r2, 31;
	@%p12 bra 	$L__BB46_35;
	setp.lt.u32 	%p13, %r8, 64;
	@%p13 bra 	$L__BB46_23;
	ld.volatile.shared.f64 	%fd33, [%r7+256];
	max.f64 	%fd42, %fd42, %fd33;
	st.volatile.shared.f64 	[%r7], %fd42;
	bra.uni 	$L__BB46_24;
$L__BB46_23:
	setp.lt.u32 	%p14, %r8, 32;
	@%p14 bra 	$L__BB46_25;
$L__BB46_24:
	ld.volatile.shared.f64 	%fd34, [%r7+128];
	max.f64 	%fd42, %fd42, %fd34;
	st.volatile.shared.f64 	[%r7], %fd42;
	bra.uni 	$L__BB46_26;
$L__BB46_25:
	setp.lt.u32 	%p15, %r8, 16;
	@%p15 bra 	$L__BB46_27;
$L__BB46_26:
	ld.volatile.shared.f64 	%fd35, [%r7+64];
	max.f64 	%fd42, %fd42, %fd35;
	st.volatile.shared.f64 	[%r7], %fd42;
	bra.uni 	$L__BB46_28;
$L__BB46_27:
	setp.lt.u32 	%p16, %r8, 8;
	@%p16 bra 	$L__BB46_29;
$L__BB46_28:
	ld.volatile.shared.f64 	%fd36, [%r7+32];
	max.f64 	%fd42, %fd42, %fd36;
	st.volatile.shared.f64 	[%r7], %fd42;
	bra.uni 	$L__BB46_30;
$L__BB46_29:
	setp.lt.u32 	%p17, %r8, 4;
	@%p17 bra 	$L__BB46_31;
$L__BB46_30:
	ld.volatile.shared.f64 	%fd37, [%r7+16];
	max.f64 	%fd42, %fd42, %fd37;
	st.volatile.shared.f64 	[%r7], %fd42;
	bra.uni 	$L__BB46_32;
$L__BB46_31:
	setp.lt.u32 	%p18, %r8, 2;
	@%p18 bra 	$L__BB46_33;
$L__BB46_32:
	ld.volatile.shared.f64 	%fd38, [%r7+8];
	max.f64 	%fd39, %fd42, %fd38;
	st.volatile.shared.f64 	[%r7], %fd39;
$L__BB46_33:
	setp.ne.s32 	%p19, %r2, 0;
	@%p19 bra 	$L__BB46_35;
	ld.shared.f64 	%fd40, [my_sdata];
	cvta.to.global.u64 	%rd6, %rd3;
	mul.wide.u32 	%rd7, %r1, 8;
	add.s64 	%rd8, %rd6, %rd7;
	st.global.f64 	[%rd8], %fd40;
$L__BB46_35:
	ret;

}
	// .globl	reduce_row_max_f
.visible .entry reduce_row_max_f(
	.param .u64 .ptr .align 1 reduce_row_max_f_param_0,
	.param .u64 .ptr .align 1 reduce_row_max_f_param_1,
	.param .u32 reduce_row_max_f_param_2,
	.param .u32 reduce_row_max_f_param_3
)
{
	.reg .pred 	%p<20>;
	.reg .b32 	%r<15>;
	.reg .b32 	%f<56>;
	.reg .b64 	%rd<9>;

	ld.param.u64 	%rd2, [reduce_row_max_f_param_0];
	ld.param.u64 	%rd3, [reduce_row_max_f_param_1];
	ld.param.u32 	%r10, [reduce_row_max_f_param_2];
	ld.param.u32 	%r9, [reduce_row_max_f_param_3];
	mov.u32 	%r1, %ctaid.x;
	setp.ge.u32 	%p1, %r1, %r10;
	@%p1 bra 	$L__BB47_35;
	mov.u32 	%r2, %tid.x;
	setp.ge.u32 	%p2, %r2, %r9;
	mov.f32 	%f42, 0fFF7FFFFF;
	@%p2 bra 	$L__BB47_4;
	mov.u32 	%r3, %ntid.x;
	cvta.to.global.u64 	%rd1, %rd2;
	mul.lo.s32 	%r4, %r9, %r1;
	mov.f32 	%f42, 0fFF7FFFFF;
	mov.u32 	%r14, %r2;
$L__BB47_3:
	add.s32 	%r11, %r14, %r4;
	mul.wide.u32 	%rd4, %r11, 4;
	add.s64 	%rd5, %rd1, %rd4;
	ld.global.f32 	%f28, [%rd5];
	max.f32 	%f42, %f42, %f28;
	add.s32 	%r14, %r14, %r3;
	setp.lt.u32 	%p3, %r14, %r9;
	@%p3 bra 	$L__BB47_3;
$L__BB47_4:
	shl.b32 	%r12, %r2, 2;
	mov.u32 	%r13, my_sdata;
	add.s32 	%r7, %r13, %r12;
	st.shared.f32 	[%r7], %f42;
	bar.sync 	0;
	mov.u32 	%r8, %ntid.x;
	setp.lt.u32 	%p4, %r8, 1024;
	@%p4 bra 	$L__BB47_8;
	setp.gt.u32 	%p8, %r2, 511;
	@%p8 bra 	$L__BB47_7;
	ld.shared.f32 	%f29, [%r7+2048];
	max.f32 	%f42, %f42, %f29;
	st.shared.f32 	[%r7], %f42;
$L__BB47_7:
	bar.sync 	0;
	bra.uni 	$L__BB47_9;
$L__BB47_8:
	setp.lt.u32 	%p5, %r8, 512;
	@%p5 bra 	$L__BB47_12;
$L__BB47_9:
	setp.gt.u32 	%p9, %r2, 255;
	@%p9 bra 	$L__BB47_11;
	ld.shared.f32 	%f30, [%r7+1024];
	max.f32 	%f42, %f42, %f30;
	st.shared.f32 	[%r7], %f42;
$L__BB47_11:
	bar.sync 	0;
	bra.uni 	$L__BB47_13;
$L__BB47_12:
	setp.lt.u32 	%p6, %r8, 256;
	@%p6 bra 	$L__BB47_16;
$L__BB47_13:
	setp.gt.u32 	%p10, %r2, 127;
	@%p10 bra 	$L__BB47_15;
	ld.shared.f32 	%f31, [%r7+512];
	max.f32 	%f42, %f42, %f31;
	st.shared.f32 	[%r7], %f42;
$L__BB47_15:
	bar.sync 	0;
	bra.uni 	$L__BB47_17;
$L__BB47_16:
	setp.lt.u32 	%p7, %r8, 128;
	@%p7 bra 	$L__BB47_20;
$L__BB47_17:
	setp.gt.u32 	%p11, %r2, 63;
	@%p11 bra 	$L__BB47_19;
	ld.shared.f32 	%f32, [%r7+256];
	max.f32 	%f42, %f42, %f32;
	st.shared.f32 	[%r7], %f42;
$L__BB47_19:
	bar.sync 	0;
$L__BB47_20:
	setp.gt.u32 	%p12, %r2, 31;
	@%p12 bra 	$L__BB47_35;
	setp.lt.u32 	%p13, %r8, 64;
	@%p13 bra 	$L__BB47_23;
	ld.volatile.shared.f32 	%f33, [%r7+128];
	max.f32 	%f42, %f42, %f33;
	st.volatile.shared.f32 	[%r7], %f42;
	bra.uni 	$L__BB47_24;
$L__BB47_23:
	setp.lt.u32 	%p14, %r8, 32;
	@%p14 bra 	$L__BB47_25;
$L__BB47_24:
	ld.volatile.shared.f32 	%f34, [%r7+64];
	max.f32 	%f42, %f42, %f34;
	st.volatile.shared.f32 	[%r7], %f42;
	bra.uni 	$L__BB47_26;
$L__BB47_25:
	setp.lt.u32 	%p15, %r8, 16;
	@%p15 bra 	$L__BB47_27;
$L__BB47_26:
	ld.volatile.shared.f32 	%f35, [%r7+32];
	max.f32 	%f42, %f42, %f35;
	st.volatile.shared.f32 	[%r7], %f42;
	bra.uni 	$L__BB47_28;
$L__BB47_27:
	setp.lt.u32 	%p16, %r8, 8;
	@%p16 bra 	$L__BB47_29;
$L__BB47_28:
	ld.volatile.shared.f32 	%f36, [%r7+16];
	max.f32 	%f42, %f42, %f36;
	st.volatile.shared.f32 	[%r7], %f42;
	bra.uni 	$L__BB47_30;
$L__BB47_29:
	setp.lt.u32 	%p17, %r8, 4;
	@%p17 bra 	$L__BB47_31;
$L__BB47_30:
	ld.volatile.shared.f32 	%f37, [%r7+8];
	max.f32 	%f42, %f42, %f37;
	st.volatile.shared.f32 	[%r7], %f42;
	bra.uni 	$L__BB47_32;
$L__BB47_31:
	setp.lt.u32 	%p18, %r8, 2;
	@%p18 bra 	$L__BB47_33;
$L__BB47_32:
	ld.volatile.shared.f32 	%f38, [%r7+4];
	max.f32 	%f39, %f42, %f38;
	st.volatile.shared.f32 	[%r7], %f39;
$L__BB47_33:
	setp.ne.s32 	%p19, %r2, 0;
	@%p19 bra 	$L__BB47_35;
	ld.shared.f32 	%f40, [my_sdata];
	cvta.to.global.u64 	%rd6, %rd3;
	mul.wide.u32 	%rd7, %r1, 4;
	add.s64 	%rd8, %rd6, %rd7;
	st.global.f32 	[%rd8], %f40;
$L__BB47_35:
	ret;

}
	// .globl	reduce_col_max_d
.visible .entry reduce_col_max_d(
	.param .u64 .ptr .align 1 reduce_col_max_d_param_0,
	.param .u64 .ptr .align 1 reduce_col_max_d_param_1,
	.param .u32 reduce_col_max_d_param_2,
	.param .u32 reduce_col_max_d_param_3
)
{
	.reg .pred 	%p<4>;
	.reg .b32 	%r<11>;
	.reg .b64 	%rd<9>;
	.reg .b64 	%fd<9>;

	ld.param.u64 	%rd2, [reduce_col_max_d_param_0];
	ld.param.u64 	%rd3, [reduce_col_max_d_param_1];
	ld.param.u32 	%r5, [reduce_col_max_d_param_2];
	ld.param.u32 	%r6, [reduce_col_max_d_param_3];
	mov.u32 	%r7, %ctaid.x;
	mov.u32 	%r8, %ntid.x;
	mov.u32 	%r9, %tid.x;
	mad.lo.s32 	%r1, %r7, %r8, %r9;
	setp.ge.u32 	%p1, %r1, %r6;
	@%p1 bra 	$L__BB48_5;
	mul.lo.s32 	%r2, %r6, %r5;
	setp.ge.u32 	%p2, %r1, %r2;
	mov.f64 	%fd8, 0dFFEFFFFFFFFFFFFF;
	@%p2 bra 	$L__BB48_4;
	cvta.to.global.u64 	%rd1, %rd2;
	mov.f64 	%fd8, 0dFFEFFFFFFFFFFFFF;
	mov.u32 	%r10, %r1;
$L__BB48_3:
	mul.wide.u32 	%rd4, %r10, 8;
	add.s64 	%rd5, %rd1, %rd4;
	ld.global.f64 	%fd6, [%rd5];
	max.f64 	%fd8, %fd8, %fd6;
	add.s32 	%r10, %r10, %r6;
	setp.lt.u32 	%p3, %r10, %r2;
	@%p3 bra 	$L__BB48_3;
$L__BB48_4:
	cvta.to.global.u64 	%rd6, %rd3;
	mul.wide.u32 	%rd7, %r1, 8;
	add.s64 	%rd8, %rd6, %rd7;
	st.global.f64 	[%rd8], %fd8;
$L__BB48_5:
	ret;

}
	// .globl	reduce_col_max_f
.visible .entry reduce_col_max_f(
	.param .u64 .ptr .align 1 reduce_col_max_f_param_0,
	.param .u64 .ptr .align 1 reduce_col_max_f_param_1,
	.param .u32 reduce_col_max_f_param_2,
	.param .u32 reduce_col_max_f_param_3
)
{
	.reg .pred 	%p<4>;
	.reg .b32 	%r<11>;
	.reg .b32 	%f<9>;
	.reg .b64 	%rd<9>;

	ld.param.u64 	%rd2, [reduce_col_max_f_param_0];
	ld.param.u64 	%rd3, [reduce_col_max_f_param_1];
	ld.param.u32 	%r5, [reduce_col_max_f_param_2];
	ld.param.u32 	%r6, [reduce_col_max_f_param_3];
	mov.u32 	%r7, %ctaid.x;
	mov.u32 	%r8, %ntid.x;
	mov.u32 	%r9, %tid.x;
	mad.lo.s32 	%r1, %r7, %r8, %r9;
	setp.ge.u32 	%p1, %r1, %r6;
	@%p1 bra 	$L__BB49_5;
	mul.lo.s32 	%r2, %r6, %r5;
	setp.ge.u32 	%p2, %r1, %r2;
	mov.f32 	%f8, 0fFF7FFFFF;
	@%p2 bra 	$L__BB49_4;
	cvta.to.global.u64 	%rd1, %rd2;
	mov.f32 	%f8, 0fFF7FFFFF;
	mov.u32 	%r10, %r1;
$L__BB49_3:
	mul.wide.u32 	%rd4, %r10, 4;
	add.s64 	%rd5, %rd1, %rd4;
	ld.global.f32 	%f6, [%rd5];
	max.f32 	%f8, %f8, %f6;
	add.s32 	%r10, %r10, %r6;
	setp.lt.u32 	%p3, %r10, %r2;
	@%p3 bra 	$L__BB49_3;
$L__BB49_4:
	cvta.to.global.u64 	%rd6, %rd3;
	mul.wide.u32 	%rd7, %r1, 4;
	add.s64 	%rd8, %rd6, %rd7;
	st.global.f32 	[%rd8], %f8;
$L__BB49_5:
	ret;

}
	// .globl	reduce_min_d
.visible .entry reduce_min_d(
	.param .u64 .ptr .align 1 reduce_min_d_param_0,
	.param .u64 .ptr .align 1 reduce_min_d_param_1,
	.param .u32 reduce_min_d_param_2
)
{
	.reg .pred 	%p<20>;
	.reg .b32 	%r<16>;
	.reg .b64 	%rd<11>;
	.reg .b64 	%fd<60>;

	ld.param.u64 	%rd3, [reduce_min_d_param_0];
	ld.param.u64 	%rd2, [reduce_min_d_param_1];
	ld.param.u32 	%r11, [reduce_min_d_param_2];
	cvta.to.global.u64 	%rd1, %rd3;
	mov.u32 	%r1, %tid.x;
	mov.u32 	%r2, %ctaid.x;
	mov.u32 	%r3, %ntid.x;
	shl.b32 	%r4, %r3, 1;
	mad.lo.s32 	%r15, %r4, %r2, %r1;
	setp.ge.u32 	%p1, %r15, %r11;
	mov.f64 	%fd44, 0d7FEFFFFFFFFFFFFF;
	@%p1 bra 	$L__BB50_5;
	mov.u32 	%r12, %nctaid.x;
	mul.lo.s32 	%r6, %r4, %r12;
	mov.f64 	%fd44, 0d7FEFFFFFFFFFFFFF;
$L__BB50_2:
	mul.wide.u32 	%rd4, %r15, 8;
	add.s64 	%rd5, %rd1, %rd4;
	ld.global.f64 	%fd30, [%rd5];
	min.f64 	%fd44, %fd44, %fd30;
	add.s32 	%r8, %r15, %r3;
	setp.ge.u32 	%p2, %r8, %r11;
	@%p2 bra 	$L__BB50_4;
	mul.wide.u32 	%rd6, %r8, 8;
	add.s64 	%rd7, %rd1, %rd6;
	ld.global.f64 	%fd31, [%rd7];
	min.f64 	%fd44, %fd44, %fd31;
$L__BB50_4:
	add.s32 	%r15, %r15, %r6;
	setp.lt.u32 	%p3, %r15, %r11;
	@%p3 bra 	$L__BB50_2;
$L__BB50_5:
	shl.b32 	%r13, %r1, 3;
	mov.u32 	%r14, my_sdata;
	add.s32 	%r10, %r14, %r13;
	st.shared.f64 	[%r10], %fd44;
	bar.sync 	0;
	setp.lt.u32 	%p4, %r3, 1024;
	@%p4 bra 	$L__BB50_9;
	setp.gt.u32 	%p8, %r1, 511;
	@%p8 bra 	$L__BB50_8;
	ld.shared.f64 	%fd32, [%r10+4096];
	min.f64 	%fd44, %fd44, %fd32;
	st.shared.f64 	[%r10], %fd44;
$L__BB50_8:
	bar.sync 	0;
	bra.uni 	$L__BB50_10;
$L__BB50_9:
	setp.lt.u32 	%p5, %r3, 512;
	@%p5 bra 	$L__BB50_13;
$L__BB50_10:
	setp.gt.u32 	%p9, %r1, 255;
	@%p9 bra 	$L__BB50_12;
	ld.shared.f64 	%fd33, [%r10+2048];
	min.f64 	%fd44, %fd44, %fd33;
	st.shared.f64 	[%r10], %fd44;
$L__BB50_12:
	bar.sync 	0;
	bra.uni 	$L__BB50_14;
$L__BB50_13:
	setp.lt.u32 	%p6, %r3, 256;
	@%p6 bra 	$L__BB50_17;
$L__BB50_14:
	setp.gt.u32 	%p10, %r1, 127;
	@%p10 bra 	$L__BB50_16;
	ld.shared.f64 	%fd34, [%r10+1024];
	min.f64 	%fd44, %fd44, %fd34;
	st.shared.f64 	[%r10], %fd44;
$L__BB50_16:
	bar.sync 	0;
	bra.uni 	$L__BB50_18;
$L__BB50_17:
	setp.lt.u32 	%p7, %r3, 128;
	@%p7 bra 	$L__BB50_21;
$L__BB50_18:
	setp.gt.u32 	%p11, %r1, 63;
	@%p11 bra 	$L__BB50_20;
	ld.shared.f64 	%fd35, [%r10+512];
	min.f64 	%fd44, %fd44, %fd35;
	st.shared.f64 	[%r10], %fd44;
$L__BB50_20:
	bar.sync 	0;
$L__BB50_21:
	setp.gt.u32 	%p12, %r1, 31;
	@%p12 bra 	$L__BB50_36;
	setp.lt.u32 	%p13, %r3, 64;
	@%p13 bra 	$L__BB50_24;
	ld.volatile.shared.f64 	%fd36, [%r10+256];
	min.f64 	%fd44, %fd44, %fd36;
	st.volatile.shared.f64 	[%r10], %fd44;
	bra.uni 	$L__BB50_25;
$L__BB50_24:
	setp.lt.u32 	%p14, %r3, 32;
	@%p14 bra 	$L__BB50_26;
$L__BB50_25:
	ld.volatile.shared.f64 	%fd37, [%r10+128];
	min.f64 	%fd44, %fd44, %fd37;
	st.volatile.shared.f64 	[%r10], %fd44;
	bra.uni 	$L__BB50_27;
$L__BB50_26:
	setp.lt.u32 	%p15, %r3, 16;
	@%p15 bra 	$L__BB50_28;
$L__BB50_27:
	ld.volatile.shared.f64 	%fd38, [%r10+64];
	min.f64 	%fd44, %fd44, %fd38;
	st.volatile.shared.f64 	[%r10], %fd44;
	bra.uni 	$L__BB50_29;
$L__BB50_28:
	setp.lt.u32 	%p16, %r3, 8;
	@%p16 bra 	$L__BB50_30;
$L__BB50_29:
	ld.volatile.shared.f64 	%fd39, [%r10+32];
	min.f64 	%fd44, %fd44, %fd39;
	st.volatile.shared.f64 	[%r10], %fd44;
	bra.uni 	$L__BB50_31;
$L__BB50_30:
	setp.lt.u32 	%p17, %r3, 4;
	@%p17 bra 	$L__BB50_32;
$L__BB50_31:
	ld.volatile.shared.f64 	%fd40, [%r10+16];
	min.f64 	%fd44, %fd44, %fd40;
	st.volatile.shared.f64 	[%r10], %fd44;
	bra.uni 	$L__BB50_33;
$L__BB50_32:
	setp.lt.u32 	%p18, %r3, 2;
	@%p18 bra 	$L__BB50_34;
$L__BB50_33:
	ld.volatile.shared.f64 	%fd41, [%r10+8];
	min.f64 	%fd42, %fd44, %fd41;
	st.volatile.shared.f64 	[%r10], %fd42;
$L__BB50_34:
	setp.ne.s32 	%p19, %r1, 0;
	@%p19 bra 	$L__BB50_36;
	ld.shared.f64 	%fd43, [my_sdata];
	cvta.to.global.u64 	%rd8, %rd2;
	mul.wide.u32 	%rd9, %r2, 8;
	add.s64 	%rd10, %rd8, %rd9;
	st.global.f64 	[%rd10], %fd43;
$L__BB50_36:
	ret;

}
	// .globl	reduce_min_f
.visible .entry reduce_min_f(
	.param .u64 .ptr .align 1 reduce_min_f_param_0,
	.param .u64 .ptr .align 1 reduce_min_f_param_1,
	.param .u32 reduce_min_f_param_2
)
{
	.reg .pred 	%p<20>;
	.reg .b32 	%r<16>;
	.reg .b32 	%f<60>;
	.reg .b64 	%rd<11>;

	ld.param.u64 	%rd3, [reduce_min_f_param_0];
	ld.param.u64 	%rd2, [reduce_min_f_param_1];
	ld.param.u32 	%r11, [reduce_min_f_param_2];
	cvta.to.global.u64 	%rd1, %rd3;
	mov.u32 	%r1, %tid.x;
	mov.u32 	%r2, %ctaid.x;
	mov.u32 	%r3, %ntid.x;
	shl.b32 	%r4, %r3, 1;
	mad.lo.s32 	%r15, %r4, %r2, %r1;
	setp.ge.u32 	%p1, %r15, %r11;
	mov.f32 	%f44, 0f7F7FFFFF;
	@%p1 bra 	$L__BB51_5;
	mov.u32 	%r12, %nctaid.x;
	mul.lo.s32 	%r6, %r4, %r12;
	mov.f32 	%f44, 0f7F7FFFFF;
$L__BB51_2:
	mul.wide.u32 	%rd4, %r15, 4;
	add.s64 	%rd5, %rd1, %rd4;
	ld.global.f32 	%f30, [%rd5];
	min.f32 	%f44, %f44, %f30;
	add.s32 	%r8, %r15, %r3;
	setp.ge.u32 	%p2, %r8, %r11;
	@%p2 bra 	$L__BB51_4;
	mul.wide.u32 	%rd6, %r8, 4;
	add.s64 	%rd7, %rd1, %rd6;
	ld.global.f32 	%f31, [%rd7];
	min.f32 	%f44, %f44, %f31;
$L__BB51_4:
	add.s32 	%r15, %r15, %r6;
	setp.lt.u32 	%p3, %r15, %r11;
	@%p3 bra 	$L__BB51_2;
$L__BB51_5:
	shl.b32 	%r13, %r1, 2;
	mov.u32 	%r14, my_sdata;
	add.s32 	%r10, %r14, %r13;
	st.shared.f32 	[%r10], %f44;
	bar.sync 	0;
	setp.lt.u32 	%p4, %r3, 1024;
	@%p4 bra 	$L__BB51_9;
	setp.gt.u32 	%p8, %r1, 511;
	@%p8 bra 	$L__BB51_8;
	ld.shared.f32 	%f32, [%r10+2048];
	min.f32 	%f44, %f44, %f32;
	st.shared.f32 	[%r10], %f44;
$L__BB51_8:
	bar.sync 	0;
	bra.uni 	$L__BB51_10;
$L__BB51_9:
	setp.lt.u32 	%p5, %r3, 512;
	@%p5 bra 	$L__BB51_13;
$L__BB51_10:
	setp.gt.u32 	%p9, %r1, 255;
	@%p9 bra 	$L__BB51_12;
	ld.shared.f32 	%f33, [%r10+1024];
	min.f32 	%f44, %f44, %f33;
	st.shared.f32 	[%r10], %f44;
$L__BB51_12:
	bar.sync 	0;
	bra.uni 	$L__BB51_14;
$L__BB51_13:
	setp.lt.u32 	%p6, %r3, 256;
	@%p6 bra 	$L__BB51_17;
$L__BB51_14:
	setp.gt.u32 	%p10, %r1, 127;
	@%p10 bra 	$L__BB51_16;
	ld.shared.f32 	%f34, [%r10+512];
	min.f32 	%f44, %f44, %f34;
	st.shared.f32 	[%r10], %f44;
$L__BB51_16:
	bar.sync 	0;
	bra.uni 	$L__BB51_18;
$L__BB51_17:
	setp.lt.u32 	%p7, %r3, 128;
	@%p7 bra 	$L__BB51_21;
$L__BB51_18:
	setp.gt.u32 	%p11, %r1, 63;
	@%p11 bra 	$L__BB51_20;
	ld.shared.f32 	%f35, [%r10+256];
	min.f32 	%f44, %f44, %f35;
	st.shared.f32 	[%r10], %f44;
$L__BB51_20:
	bar.sync 	0;
$L__BB51_21:
	setp.gt.u32 	%p12, %r1, 31;
	@%p12 bra 	$L__BB51_36;
	setp.lt.u32 	%p13, %r3, 64;
	@%p13 bra 	$L__BB51_24;
	ld.volatile.shared.f32 	%f36, [%r10+128];
	min.f32 	%f44, %f44, %f36;
	st.volatile.shared.f32 	[%r10], %f44;
	bra.uni 	$L__BB51_25;
$L__BB51_24:
	setp.lt.u32 	%p14, %r3, 32;
	@%p14 bra 	$L__BB51_26;
$L__BB51_25:
	ld.volatile.shared.f32 	%f37, [%r10+64];
	min.f32 	%f44, %f44, %f37;
	st.volatile.shared.f32 	[%r10], %f44;
	bra.uni 	$L__BB51_27;
$L__BB51_26:
	setp.lt.u32 	%p15, %r3, 16;
	@%p15 bra 	$L__BB51_28;
$L__BB51_27:
	ld.volatile.shared.f32 	%f38, [%r10+32];
	min.f32 	%f44, %f44, %f38;
	st.volatile.shared.f32 	[%r10], %f44;
	bra.uni 	$L__BB51_29;
$L__BB51_28:
	setp.lt.u32 	%p16, %r3, 8;
	@%p16 bra 	$L__BB51_30;
$L__BB51_29:
	ld.volatile.shared.f32 	%f39, [%r10+16];
	min.f32 	%f44, %f44, %f39;
	st.volatile.shared.f32 	[%r10], %f44;
	bra.uni 	$L__BB51_31;
$L__BB51_30:
	setp.lt.u32 	%p17, %r3, 4;
	@%p17 bra 	$L__BB51_32;
$L__BB51_31:
	ld.volatile.shared.f32 	%f40, [%r10+8];
	min.f32 	%f44, %f44, %f40;
	st.volatile.shared.f32 	[%r10], %f44;
	bra.uni 	$L__BB51_33;
$L__BB51_32:
	setp.lt.u32 	%p18, %r3, 2;
	@%p18 bra 	$L__BB51_34;
$L__BB51_33:
	ld.volatile.shared.f32 	%f41, [%r10+4];
	min.f32 	%f42, %f44, %f41;
	st.volatile.shared.f32 	[%r10], %f42;
$L__BB51_34:
	setp.ne.s32 	%p19, %r1, 0;
	@%p19 bra 	$L__BB51_36;
	ld.shared.f32 	%f43, [my_sdata];
	cvta.to.global.u64 	%rd8, %rd2;
	mul.wide.u32 	%rd9, %r2, 4;
	add.s64 	%rd10, %rd8, %rd9;
	st.global.f32 	[%rd10], %f43;
$L__BB51_36:
	ret;

}
	// .globl	reduce_row_min_d
.visible .entry reduce_row_min_d(
	.param .u64 .ptr .align 1 reduce_row_min_d_param_0,
	.param .u64 .ptr .align 1 reduce_row_min_d_param_1,
	.param .u32 reduce_row_min_d_param_2,
	.param .u32 reduce_row_min_d_param_3
)
{
	.reg .pred 	%p<20>;
	.reg .b32 	%r<15>;
	.reg .b64 	%rd<9>;
	.reg .b64 	%fd<56>;

	ld.param.u64 	%rd2, [reduce_row_min_d_param_0];
	ld.param.u64 	%rd3, [reduce_row_min_d_param_1];
	ld.param.u32 	%r10, [reduce_row_min_d_param_2];
	ld.param.u32 	%r9, [reduce_row_min_d_param_3];
	mov.u32 	%r1, %ctaid.x;
	setp.ge.u32 	%p1, %r1, %r10;
	@%p1 bra 	$L__BB52_35;
	mov.u32 	%r2, %tid.x;
	setp.ge.u32 	%p2, %r2, %r9;
	mov.f64 	%fd42, 0d7FEFFFFFFFFFFFFF;
	@%p2 bra 	$L__BB52_4;
	mov.u32 	%r3, %ntid.x;
	cvta.to.global.u64 	%rd1, %rd2;
	mul.lo.s32 	%r4, %r9, %r1;
	mov.f64 	%fd42, 0d7FEFFFFFFFFFFFFF;
	mov.u32 	%r14, %r2;
$L__BB52_3:
	add.s32 	%r11, %r14, %r4;
	mul.wide.u32 	%rd4, %r11, 8;
	add.s64 	%rd5, %rd1, %rd4;
	ld.global.f64 	%fd28, [%rd5];
	min.f64 	%fd42, %fd42, %fd28;
	add.s32 	%r14, %r14, %r3;
	setp.lt.u32 	%p3, %r14, %r9;
	@%p3 bra 	$L__BB52_3;
$L__BB52_4:
	shl.b32 	%r12, %r2, 3;
	mov.u32 	%r13, my_sdata;
	add.s32 	%r7, %r13, %r12;
	st.shared.f64 	[%r7], %fd42;
	bar.sync 	0;
	mov.u32 	%r8, %ntid.x;
	setp.lt.u32 	%p4, %r8, 1024;
	@%p4 bra 	$L__BB52_8;
	setp.gt.u32 	%p8, %r2, 511;
	@%p8 bra 	$L__BB52_7;
	ld.shared.f64 	%fd29, [%r7+4096];
	min.f64 	%fd42, %fd42, %fd29;
	st.shared.f64 	[%r7], %fd42;
$L__BB52_7:
	bar.sync 	0;
	bra.uni 	$L__BB52_9;
$L__BB52_8:
	setp.lt.u32 	%p5, %r8, 512;
	@%p5 bra 	$L__BB52_12;
$L__BB52_9:
	setp.gt.u32 	%p9, %r2, 255;
	@%p9 bra 	$L__BB52_11;
	ld.shared.f64 	%fd30, [%r7+2048];
	min.f64 	%fd42, %fd42, %fd30;
	st.shared.f64 	[%r7], %fd42;
$L__BB52_11:
	bar.sync 	0;
	bra.uni 	$L__BB52_13;
$L__BB52_12:
	setp.lt.u32 	%p6, %r8, 256;
	@%p6 bra 	$L__BB52_16;
$L__BB52_13:
	setp.gt.u32 	%p10, %r2, 127;
	@%p10 bra 	$L__BB52_15;
	ld.shared.f64 	%fd31, [%r7+1024];
	min.f64 	%fd42, %fd42, %fd31;
	st.shared.f64 	[%r7], %fd42;
$L__BB52_15:
	bar.sync 	0;
	bra.uni 	$L__BB52_17;
$L__BB52_16:
	setp.lt.u32 	%p7, %r8, 128;
	@%p7 bra 	$L__BB52_20;
$L__BB52_17:
	setp.gt.u32 	%p11, %r2, 63;
	@%p11 bra 	$L__BB52_19;
	ld.shared.f64 	%fd32, [%r7+512];
	min.f64 	%fd42, %fd42, %fd32;
	st.shared.f64 	[%r7], %fd42;
$L__BB52_19:
	bar.sync 	0;
$L__BB52_20:
	setp.gt.u32 	%p12, %r2, 31;
	@%p12 bra 	$L__BB52_35;
	setp.lt.u32 	%p13, %r8, 64;
	@%p13 bra 	$L__BB52_23;
	ld.volatile.shared.f64 	%fd33, [%r7+256];
	min.f64 	%fd42, %fd42, %fd33;
	st.volatile.shared.f64 	[%r7], %fd42;
	bra.uni 	$L__BB52_24;
$L__BB52_23:
	setp.lt.u32 	%p14, %r8, 32;
	@%p14 bra 	$L__BB52_25;
$L__BB52_24:
	ld.volatile.shared.f64 	%fd34, [%r7+128];
	min.f64 	%fd42, %fd42, %fd34;
	st.volatile.shared.f64 	[%r7], %fd42;
	bra.uni 	$L__BB52_26;
$L__BB52_25:
	setp.lt.u32 	%p15, %r8, 16;
	@%p15 bra 	$L__BB52_27;
$L__BB52_26:
	ld.volatile.shared.f64 	%fd35, [%r7+64];
	min.f64 	%fd42, %fd42, %fd35;
	st.volatile.shared.f64 	[%r7], %fd42;
	bra.uni 	$L__BB52_28;
$L__BB52_27:
	setp.lt.u32 	%p16, %r8, 8;
	@%p16 bra 	$L__BB52_29;
$L__BB52_28:
	ld.volatile.shared.f64 	%fd36, [%r7+32];
	min.f64 	%fd42, %fd42, %fd36;
	st.volatile.shared.f64 	[%r7], %fd42;
	bra.uni 	$L__BB52_30;
$L__BB52_29:
	setp.lt.u32 	%p17, %r8, 4;
	@%p17 bra 	$L__BB52_31;
$L__BB52_30:
	ld.volatile.shared.f64 	%fd37, [%r7+16];
	min.f64 	%fd42, %fd42, %fd37;
	st.volatile.shared.f64 	[%r7], %fd42;
	bra.uni 	$L__BB52_32;
$L__BB52_31:
	setp.lt.u32 	%p18, %r8, 2;
	@%p18 bra 	$L__BB52_33;
$L__BB52_32:
	ld.volatile.shared.f64 	%fd38, [%r7+8];
	min.f64 	%fd39, %fd42, %fd38;
	st.volatile.shared.f64 	[%r7], %fd39;
$L__BB52_33:
	setp.ne.s32 	%p19, %r2, 0;
	@%p19 bra 	$L__BB52_35;
	ld.shared.f64 	%fd40, [my_sdata];
	cvta.to.global.u64 	%rd6, %rd3;
	mul.wide.u32 	%rd7, %r1, 8;
	add.s64 	%rd8, %rd6, %rd7;
	st.global.f64 	[%rd8], %fd40;
$L__BB52_35:
	ret;

}
	// .globl	reduce_row_min_f
.visible .entry reduce_row_min_f(
	.param .u64 .ptr .align 1 reduce_row_min_f_param_0,
	.param .u64 .ptr .align 1 reduce_row_min_f_param_1,
	.param .u32 reduce_row_min_f_param_2,
	.param .u32 reduce_row_min_f_param_3
)
{
	.reg .pred 	%p<20>;
	.reg .b32 	%r<15>;
	.reg .b32 	%f<56>;
	.reg .b64 	%rd<9>;

	ld.param.u64 	%rd2, [reduce_row_min_f_param_0];
	ld.param.u64 	%rd3, [reduce_row_min_f_param_1];
	ld.param.u32 	%r10, [reduce_row_min_f_param_2];
	ld.param.u32 	%r9, [reduce_row_min_f_param_3];
	mov.u32 	%r1, %ctaid.x;
	setp.ge.u32 	%p1, %r1, %r10;
	@%p1 bra 	$L__BB53_35;
	mov.u32 	%r2, %tid.x;
	setp.ge.u32 	%p2, %r2, %r9;
	mov.f32 	%f42, 0f7F7FFFFF;
	@%p2 bra 	$L__BB53_4;
	mov.u32 	%r3, %ntid.x;
	cvta.to.global.u64 	%rd1, %rd2;
	mul.lo.s32 	%r4, %r9, %r1;
	mov.f32 	%f42, 0f7F7FFFFF;
	mov.u32 	%r14, %r2;
$L__BB53_3:
	add.s32 	%r11, %r14, %r4;
	mul.wide.u32 	%rd4, %r11, 4;
	add.s64 	%rd5, %rd1, %rd4;
	ld.global.f32 	%f28, [%rd5];
	min.f32 	%f42, %f42, %f28;
	add.s32 	%r14, %r14, %r3;
	setp.lt.u32 	%p3, %r14, %r9;
	@%p3 bra 	$L__BB53_3;
$L__BB53_4:
	shl.b32 	%r12, %r2, 2;
	mov.u32 	%r13, my_sdata;
	add.s32 	%r7, %r13, %r12;
	st.shared.f32 	[%r7], %f42;
	bar.sync 	0;
	mov.u32 	%r8, %ntid.x;
	setp.lt.u32 	%p4, %r8, 1024;
	@%p4 bra 	$L__BB53_8;
	setp.gt.u32 	%p8, %r2, 511;
	@%p8 bra 	$L__BB53_7;
	ld.shared.f32 	%f29, [%r7+2048];
	min.f32 	%f42, %f42, %f29;
	st.shared.f32 	[%r7], %f42;
$L__BB53_7:
	bar.sync 	0;
	bra.uni 	$L__BB53_9;
$L__BB53_8:
	setp.lt.u32 	%p5, %r8, 512;
	@%p5 bra 	$L__BB53_12;
$L__BB53_9:
	setp.gt.u32 	%p9, %r2, 255;
	@%p9 bra 	$L__BB53_11;
	ld.shared.f32 	%f30, [%r7+1024];
	min.f32 	%f42, %f42, %f30;
	st.shared.f32 	[%r7], %f42;
$L__BB53_11:
	bar.sync 	0;
	bra.uni 	$L__BB53_13;
$L__BB53_12:
	setp.lt.u32 	%p6, %r8, 256;
	@%p6 bra 	$L__BB53_16;
$L__BB53_13:
	setp.gt.u32 	%p10, %r2, 127;
	@%p10 bra 	$L__BB53_15;
	ld.shared.f32 	%f31, [%r7+512];
	min.f32 	%f42, %f42, %f31;
	st.shared.f32 	[%r7], %f42;
$L__BB53_15:
	bar.sync 	0;
	bra.uni 	$L__BB53_17;
$L__BB53_16:
	setp.lt.u32 	%p7, %r8, 128;
	@%p7 bra 	$L__BB53_20;
$L__BB53_17:
	setp.gt.u32 	%p11, %r2, 63;
	@%p11 bra 	$L__BB53_19;
	ld.shared.f32 	%f32, [%r7+256];
	min.f32 	%f42, %f42, %f32;
	st.shared.f32 	[%r7], %f42;
$L__BB53_19:
	bar.sync 	0;
$L__BB53_20:
	setp.gt.u32 	%p12, %r2, 31;
	@%p12 bra 	$L__BB53_35;
	setp.lt.u32 	%p13, %r8, 64;
	@%p13 bra 	$L__BB53_23;
	ld.volatile.shared.f32 	%f33, [%r7+128];
	min.f32 	%f42, %f42, %f33;
	st.volatile.shared.f32 	[%r7], %f42;
	bra.uni 	$L__BB53_24;
$L__BB53_23:
	setp.lt.u32 	%p14, %r8, 32;
	@%p14 bra 	$L__BB53_25;
$L__BB53_24:
	ld.volatile.shared.f32 	%f34, [%r7+64];
	min.f32 	%f42, %f42, %f34;
	st.volatile.shared.f32 	[%r7], %f42;
	bra.uni 	$L__BB53_26;
$L__BB53_25:
	setp.lt.u32 	%p15, %r8, 16;
	@%p15 bra 	$L__BB53_27;
$L__BB53_26:
	ld.volatile.shared.f32 	%f35, [%r7+32];
	min.f32 	%f42, %f42, %f35;
	st.volatile.shared.f32 	[%r7], %f42;
	bra.uni 	$L__BB53_28;
$L__BB53_27:
	setp.lt.u32 	%p16, %r8, 8;
	@%p16 bra 	$L__BB53_29;
$L__BB53_28:
	ld.volatile.shared.f32 	%f36, [%r7+16];
	min.f32 	%f42, %f42, %f36;
	st.volatile.shared.f32 	[%r7], %f42;
	bra.uni 	$L__BB53_30;
$L__BB53_29:
	setp.lt.u32 	%p17, %r8, 4;
	@%p17 bra 	$L__BB53_31;
$L__BB53_30:
	ld.volatile.shared.f32 	%f37, [%r7+8];
	min.f32 	%f42, %f42, %f37;
	st.volatile.shared.f32 	[%r7], %f42;
	bra.uni 	$L__BB53_32;
$L__BB53_31:
	setp.lt.u32 	%p18, %r8, 2;
	@%p18 bra 	$L__BB53_33;
$L__BB53_32:
	ld.volatile.shared.f32 	%f38, [%r7+4];
	min.f32 	%f39, %f42, %f38;
	st.volatile.shared.f32 	[%r7], %f39;
$L__BB53_33:
	setp.ne.s32 	%p19, %r2, 0;
	@%p19 bra 	$L__BB53_35;
	ld.shared.f32 	%f40, [my_sdata];
	cvta.to.global.u64 	%rd6, %rd3;
	mul.wide.u32 	%rd7, %r1, 4;
	add.s64 	%rd8, %rd6, %rd7;
	st.global.f32 	[%rd8], %f40;
$L__BB53_35:
	ret;

}
	// .globl	reduce_col_min_d
.visible .entry reduce_col_min_d(
	.param .u64 .ptr .align 1 reduce_col_min_d_param_0,
	.param .u64 .ptr .align 1 reduce_col_min_d_param_1,
	.param .u32 reduce_col_min_d_param_2,
	.param .u32 reduce_col_min_d_param_3
)
{
	.reg .pred 	%p<4>;
	.reg .b32 	%r<11>;
	.reg .b64 	%rd<9>;
	.reg .b64 	%fd<9>;

	ld.param.u64 	%rd2, [reduce_col_min_d_param_0];
	ld.param.u64 	%rd3, [reduce_col_min_d_param_1];
	ld.param.u32 	%r5, [reduce_col_min_d_param_2];
	ld.param.u32 	%r6, [reduce_col_min_d_param_3];
	mov.u32 	%r7, %ctaid.x;
	mov.u32 	%r8, %ntid.x;
	mov.u32 	%r9, %tid.x;
	mad.lo.s32 	%r1, %r7, %r8, %r9;
	setp.ge.u32 	%p1, %r1, %r6;
	@%p1 bra 	$L__BB54_5;
	mul.lo.s32 	%r2, %r6, %r5;
	setp.ge.u32 	%p2, %r1, %r2;
	mov.f64 	%fd8, 0d7FEFFFFFFFFFFFFF;
	@%p2 bra 	$L__BB54_4;
	cvta.to.global.u64 	%rd1, %rd2;
	mov.f64 	%fd8, 0d7FEFFFFFFFFFFFFF;
	mov.u32 	%r10, %r1;
$L__BB54_3:
	mul.wide.u32 	%rd4, %r10, 8;
	add.s64 	%rd5, %rd1, %rd4;
	ld.global.f64 	%fd6, [%rd5];
	min.f64 	%fd8, %fd8, %fd6;
	add.s32 	%r10, %r10, %r6;
	setp.lt.u32 	%p3, %r10, %r2;
	@%p3 bra 	$L__BB54_3;
$L__BB54_4:
	cvta.to.global.u64 	%rd6, %rd3;
	mul.wide.u32 	%rd7, %r1, 8;
	add.s64 	%rd8, %rd6, %rd7;
	st.global.f64 	[%rd8], %fd8;
$L__BB54_5:
	ret;

}
	// .globl	reduce_col_min_f
.visible .entry reduce_col_min_f(
	.param .u64 .ptr .align 1 reduce_col_min_f_param_0,
	.param .u64 .ptr .align 1 reduce_col_min_f_param_1,
	.param .u32 reduce_col_min_f_param_2,
	.param .u32 reduce_col_min_f_param_3
)
{
	.reg .pred 	%p<4>;
	.reg .b32 	%r<11>;
	.reg .b32 	%f<9>;
	.reg .b64 	%rd<9>;

	ld.param.u64 	%rd2, [reduce_col_min_f_param_0];
	ld.param.u64 	%rd3, [reduce_col_min_f_param_1];
	ld.param.u32 	%r5, [reduce_col_min_f_param_2];
	ld.param.u32 	%r6, [reduce_col_min_f_param_3];
	mov.u32 	%r7, %ctaid.x;
	mov.u32 	%r8, %ntid.x;
	mov.u32 	%r9, %tid.x;
	mad.lo.s32 	%r1, %r7, %r8, %r9;
	setp.ge.u32 	%p1, %r1, %r6;
	@%p1 bra 	$L__BB55_5;
	mul.lo.s32 	%r2, %r6, %r5;
	setp.ge.u32 	%p2, %r1, %r2;
	mov.f32 	%f8, 0f7F7FFFFF;
	@%p2 bra 	$L__BB55_4;
	cvta.to.global.u64 	%rd1, %rd2;
	mov.f32 	%f8, 0f7F7FFFFF;
	mov.u32 	%r10, %r1;
$L__BB55_3:
	mul.wide.u32 	%rd4, %r10, 4;
	add.s64 	%rd5, %rd1, %rd4;
	ld.global.f32 	%f6, [%rd5];
	min.f32 	%f8, %f8, %f6;
	add.s32 	%r10, %r10, %r6;
	setp.lt.u32 	%p3, %r10, %r2;
	@%p3 bra 	$L__BB55_3;
$L__BB55_4:
	cvta.to.global.u64 	%rd6, %rd3;
	mul.wide.u32 	%rd7, %r1, 4;
	add.s64 	%rd8, %rd6, %rd7;
	st.global.f32 	[%rd8], %f8;
$L__BB55_5:
	ret;

}
	// .globl	reduce_prod_d
.visible .entry reduce_prod_d(
	.param .u64 .ptr .align 1 reduce_prod_d_param_0,
	.param .u64 .ptr .align 1 reduce_prod_d_param_1,
	.param .u32 reduce_prod_d_param_2
)
{
	.reg .pred 	%p<20>;
	.reg .b32 	%r<16>;
	.reg .b64 	%rd<11>;
	.reg .b64 	%fd<60>;

	ld.param.u64 	%rd3, [reduce_prod_d_param_0];
	ld.param.u64 	%rd2, [reduce_prod_d_param_1];
	ld.param.u32 	%r11, [reduce_prod_d_param_2];
	cvta.to.global.u64 	%rd1, %rd3;
	mov.u32 	%r1, %tid.x;
	mov.u32 	%r2, %ctaid.x;
	mov.u32 	%r3, %ntid.x;
	shl.b32 	%r4, %r3, 1;
	mad.lo.s32 	%r15, %r4, %r2, %r1;
	setp.ge.u32 	%p1, %r15, %r11;
	mov.f64 	%fd44, 0d3FF0000000000000;
	@%p1 bra 	$L__BB56_5;
	mov.u32 	%r12, %nctaid.x;
	mul.lo.s32 	%r6, %r4, %r12;
	mov.f64 	%fd44, 0d3FF0000000000000;
$L__BB56_2:
	mul.wide.u32 	%rd4, %r15, 8;
	add.s64 	%rd5, %rd1, %rd4;
	ld.global.f64 	%fd30, [%rd5];
	mul.f64 	%fd44, %fd44, %fd30;
	add.s32 	%r8, %r15, %r3;
	setp.ge.u32 	%p2, %r8, %r11;
	@%p2 bra 	$L__BB56_4;
	mul.wide.u32 	%rd6, %r8, 8;
	add.s64 	%rd7, %rd1, %rd6;
	ld.global.f64 	%fd31, [%rd7];
	mul.f64 	%fd44, %fd44, %fd31;
$L__BB56_4:
	add.s32 	%r15, %r15, %r6;
	setp.lt.u32 	%p3, %r15, %r11;
	@%p3 bra 	$L__BB56_2;
$L__BB56_5:
	shl.b32 	%r13, %r1, 3;
	mov.u32 	%r14, my_sdata;
	add.s32 	%r10, %r14, %r13;
	st.shared.f64 	[%r10], %fd44;
	bar.sync 	0;
	setp.lt.u32 	%p4, %r3, 1024;
	@%p4 bra 	$L__BB56_9;
	setp.gt.u32 	%p8, %r1, 511;
	@%p8 bra 	$L__BB56_8;
	ld.shared.f64 	%fd32, [%r10+4096];
	mul.f64 	%fd44, %fd44, %fd32;
	st.shared.f64 	[%r10], %fd44;
$L__BB56_8:
	bar.sync 	0;
	bra.uni 	$L__BB56_10;
$L__BB56_9:
	setp.lt.u32 	%p5, %r3, 512;
	@%p5 bra 	$L__BB56_13;
$L__BB56_10:
	setp.gt.u32 	%p9, %r1, 255;
	@%p9 bra 	$L__BB56_12;
	ld.shared.f64 	%fd33, [%r10+2048];
	mul.f64 	%fd44, %fd44, %fd33;
	st.shared.f64 	[%r10], %fd44;
$L__BB56_12:
	bar.sync 	0;
	bra.uni 	$L__BB56_14;
$L__BB56_13:
	setp.lt.u32 	%p6, %r3, 256;
	@%p6 bra 	$L__BB56_17;
$L__BB56_14:
	setp.gt.u32 	%p10, %r1, 127;
	@%p10 bra 	$L__BB56_16;
	ld.shared.f64 	%fd34, [%r10+1024];
	mul.f64 	%fd44, %fd44, %fd34;
	st.shared.f64 	[%r10], %fd44;
$L__BB56_16:
	bar.sync 	0;
	bra.uni 	$L__BB56_18;
$L__BB56_17:
	setp.lt.u32 	%p7, %r3, 128;
	@%p7 bra 	$L__BB56_21;
$L__BB56_18:
	setp.gt.u32 	%p11, %r1, 63;
	@%p11 bra 	$L__BB56_20;
	ld.shared.f64 	%fd35, [%r10+512];
	mul.f64 	%fd44, %fd44, %fd35;
	st.shared.f64 	[%r10], %fd44;
$L__BB56_20:
	bar.sync 	0;
$L__BB56_21:
	setp.gt.u32 	%p12, %r1, 31;
	@%p12 bra 	$L__BB56_36;
	setp.lt.u32 	%p13, %r3, 64;
	@%p13 bra 	$L__BB56_24;
	ld.volatile.shared.f64 	%fd36, [%r10+256];
	mul.f64 	%fd44, %fd44, %fd36;
	st.volatile.shared.f64 	[%r10], %fd44;
	bra.uni 	$L__BB56_25;
$L__BB56_24:
	setp.lt.u32 	%p14, %r3, 32;
	@%p14 bra 	$L__BB56_26;
$L__BB56_25:
	ld.volatile.shared.f64 	%fd37, [%r10+128];
	mul.f64 	%fd44, %fd44, %fd37;
	st.volatile.shared.f64 	[%r10], %fd44;
	bra.uni 	$L__BB56_27;
$L__BB56_26:
	setp.lt.u32 	%p15, %r3, 16;
	@%p15 bra 	$L__BB56_28;
$L__BB56_27:
	ld.volatile.shared.f64 	%fd38, [%r10+64];
	mul.f64 	%fd44, %fd44, %fd38;
	st.volatile.shared.f64 	[%r10], %fd44;
	bra.uni 	$L__BB56_29;
$L__BB56_28:
	setp.lt.u32 	%p16, %r3, 8;
	@%p16 bra 	$L__BB56_30;
$L__BB56_29:
	ld.volatile.shared.f64 	%fd39, [%r10+32];
	mul.f64 	%fd44, %fd44, %fd39;
	st.volatile.shared.f64 	[%r10], %fd44;
	bra.uni 	$L__BB56_31;
$L__BB56_30:
	setp.lt.u32 	%p17, %r3, 4;
	@%p17 bra 	$L__BB56_32;
$L__BB56_31:
	ld.volatile.shared.f64 	%fd40, [%r10+16];
	mul.f64 	%fd44, %fd44, %fd40;
	st.volatile.shared.f64 	[%r10], %fd44;
	bra.uni 	$L__BB56_33;
$L__BB56_32:
	setp.lt.u32 	%p18, %r3, 2;
	@%p18 bra 	$L__BB56_34;
$L__BB56_33:
	ld.volatile.shared.f64 	%fd41, [%r10+8];
	mul.f64 	%fd42, %fd44, %fd41;
	st.volatile.shared.f64 	[%r10], %fd42;
$L__BB56_34:
	setp.ne.s32 	%p19, %r1, 0;
	@%p19 bra 	$L__BB56_36;
	ld.shared.f64 	%fd43, [my_sdata];
	cvta.to.global.u64 	%rd8, %rd2;
	mul.wide.u32 	%rd9, %r2, 8;
	add.s64 	%rd10, %rd8, %rd9;
	st.global.f64 	[%rd10], %fd43;
$L__BB56_36:
	ret;

}
	// .globl	reduce_prod_f
.visible .entry reduce_prod_f(
	.param .u64 .ptr .align 1 reduce_prod_f_param_0,
	.param .u64 .ptr .align 1 reduce_prod_f_param_1,
	.param .u32 reduce_prod_f_param_2
)
{
	.reg .pred 	%p<20>;
	.reg .b32 	%r<16>;
	.reg .b32 	%f<60>;
	.reg .b64 	%rd<11>;

	ld.param.u64 	%rd3, [reduce_prod_f_param_0];
	ld.param.u64 	%rd2, [reduce_prod_f_param_1];
	ld.param.u32 	%r11, [reduce_prod_f_param_2];
	cvta.to.global.u64 	%rd1, %rd3;
	mov.u32 	%r1, %tid.x;
	mov.u32 	%r2, %ctaid.x;
	mov.u32 	%r3, %ntid.x;
	shl.b32 	%r4, %r3, 1;
	mad.lo.s32 	%r15, %r4, %r2, %r1;
	setp.ge.u32 	%p1, %r15, %r11;
	mov.f32 	%f44, 0f3F800000;
	@%p1 bra 	$L__BB57_5;
	mov.u32 	%r12, %nctaid.x;
	mul.lo.s32 	%r6, %r4, %r12;
	mov.f32 	%f44, 0f3F800000;
$L__BB57_2:
	mul.wide.u32 	%rd4, %r15, 4;
	add.s64 	%rd5, %rd1, %rd4;
	ld.global.f32 	%f30, [%rd5];
	mul.f32 	%f44, %f44, %f30;
	add.s32 	%r8, %r15, %r3;
	setp.ge.u32 	%p2, %r8, %r11;
	@%p2 bra 	$L__BB57_4;
	mul.wide.u32 	%rd6, %r8, 4;
	add.s64 	%rd7, %rd1, %rd6;
	ld.global.f32 	%f31, [%rd7];
	mul.f32 	%f44, %f44, %f31;
$L__BB57_4:
	add.s32 	%r15, %r15, %r6;
	setp.lt.u32 	%p3, %r15, %r11;
	@%p3 bra 	$L__BB57_2;
$L__BB57_5:
	shl.b32 	%r13, %r1, 2;
	mov.u32 	%r14, my_sdata;
	add.s32 	%r10, %r14, %r13;
	st.shared.f32 	[%r10], %f44;
	bar.sync 	0;
	setp.lt.u32 	%p4, %r3, 1024;
	@%p4 bra 	$L__BB57_9;
	setp.gt.u32 	%p8, %r1, 511;
	@%p8 bra 	$L__BB57_8;
	ld.shared.f32 	%f32, [%r10+2048];
	mul.f32 	%f44, %f44, %f32;
	st.shared.f32 	[%r10], %f44;
$L__BB57_8:
	bar.sync 	0;
	bra.uni 	$L__BB57_10;
$L__BB57_9:
	setp.lt.u32 	%p5, %r3, 512;
	@%p5 bra 	$L__BB57_13;
$L__BB57_10:
	setp.gt.u32 	%p9, %r1, 255;
	@%p9 bra 	$L__BB57_12;
	ld.shared.f32 	%f33, [%r10+1024];
	mul.f32 	%f44, %f44, %f33;
	st.shared.f32 	[%r10], %f44;
$L__BB57_12:
	bar.sync 	0;
	bra.uni 	$L__BB57_14;
$L__BB57_13:
	setp.lt.u32 	%p6, %r3, 256;
	@%p6 bra 	$L__BB57_17;
$L__BB57_14:
	setp.gt.u32 	%p10, %r1, 127;
	@%p10 bra 	$L__BB57_16;
	ld.shared.f32 	%f34, [%r10+512];
	mul.f32 	%f44, %f44, %f34;
	st.shared.f32 	[%r10], %f44;
$L__BB57_16:
	bar.sync 	0;
	bra.uni 	$L__BB57_18;
$L__BB57_17:
	setp.lt.u32 	%p7, %r3, 128;
	@%p7 bra 	$L__BB57_21;
$L__BB57_18:
	setp.gt.u32 	%p11, %r1, 63;
	@%p11 bra 	$L__BB57_20;
	ld.shared.f32 	%f35, [%r10+256];
	mul.f32 	%f44, %f44, %f35;
	st.shared.f32 	[%r10], %f44;
$L__BB57_20:
	bar.sync 	0;
$L__BB57_21:
	setp.gt.u32 	%p12, %r1, 31;
	@%p12 bra 	$L__BB57_36;
	setp.lt.u32 	%p13, %r3, 64;
	@%p13 bra 	$L__BB57_24;
	ld.volatile.shared.f32 	%f36, [%r10+128];
	mul.f32 	%f44, %f44, %f36;
	st.volatile.shared.f32 	[%r10], %f44;
	bra.uni 	$L__BB57_25;
$L__BB57_24:
	setp.lt.u32 	%p14, %r3, 32;
	@%p14 bra 	$L__BB57_26;
$L__BB57_25:
	ld.volatile.shared.f32 	%f37, [%r10+64];
	mul.f32 	%f44, %f44, %f37;
	st.volatile.shared.f32 	[%r10], %f44;
	bra.uni 	$L__BB57_27;
$L__BB57_26:
	setp.lt.u32 	%p15, %r3, 16;
	@%p15 bra 	$L__BB57_28;
$L__BB57_27:
	ld.volatile.shared.f32 	%f38, [%r10+32];
	mul.f32 	%f44, %f44, %f38;
	st.volatile.shared.f32 	[%r10], %f44;
	bra.uni 	$L__BB57_29;
$L__BB57_28:
	setp.lt.u32 	%p16, %r3, 8;
	@%p16 bra 	$L__BB57_30;
$L__BB57_29:
	ld.volatile.shared.f32 	%f39, [%r10+16];
	mul.f32 	%f44, %f44, %f39;
	st.volatile.shared.f32 	[%r10], %f44;
	bra.uni 	$L__BB57_31;
$L__BB57_30:
	setp.lt.u32 	%p17, %r3, 4;
	@%p17 bra 	$L__BB57_32;
$L__BB57_31:
	ld.volatile.shared.f32 	%f40, [%r10+8];
	mul.f32 	%f44, %f44, %f40;
	st.volatile.shared.f32 	[%r10], %f44;
	bra.uni 	$L__BB57_33;
$L__BB57_32:
	setp.lt.u32 	%p18, %r3, 2;
	@%p18 bra 	$L__BB57_34;
$L__BB57_33:
	ld.volatile.shared.f32 	%f41, [%r10+4];
	mul.f32 	%f42, %f44, %f41;
	st.volatile.shared.f32 	[%r10], %f42;
$L__BB57_34:
	setp.ne.s32 	%p19, %r1, 0;
	@%p19 bra 	$L__BB57_36;
	ld.shared.f32 	%f43, [my_sdata];
	cvta.to.global.u64 	%rd8, %rd2;
	mul.wide.u32 	%rd9, %r2, 4;
	add.s64 	%rd10, %rd8, %rd9;
	st.global.f32 	[%rd10], %f43;
$L__BB57_36:
	ret;

}
	// .globl	reduce_row_mean_d
.visible .entry reduce_row_mean_d(
	.param .u64 .ptr .align 1 reduce_row_mean_d_param_0,
	.param .u64 .ptr .align 1 reduce_row_mean_d_param_1,
	.param .u32 reduce_row_mean_d_param_2,
	.param .u32 reduce_row_mean_d_param_3
)
{
	.reg .pred 	%p<20>;
	.reg .b32 	%r<15>;
	.reg .b64 	%rd<9>;
	.reg .b64 	%fd<58>;

	ld.param.u64 	%rd2, [reduce_row_mean_d_param_0];
	ld.param.u64 	%rd3, [reduce_row_mean_d_param_1];
	ld.param.u32 	%r10, [reduce_row_mean_d_param_2];
	ld.param.u32 	%r9, [reduce_row_mean_d_param_3];
	mov.u32 	%r1, %ctaid.x;
	setp.ge.u32 	%p1, %r1, %r10;
	@%p1 bra 	$L__BB58_35;
	mov.u32 	%r2, %tid.x;
	setp.ge.u32 	%p2, %r2, %r9;
	mov.f64 	%fd44, 0d0000000000000000;
	@%p2 bra 	$L__BB58_4;
	mov.u32 	%r3, %ntid.x;
	cvta.to.global.u64 	%rd1, %rd2;
	mul.lo.s32 	%r4, %r9, %r1;
	mov.f64 	%fd44, 0d0000000000000000;
	mov.u32 	%r14, %r2;
$L__BB58_3:
	add.s32 	%r11, %r14, %r4;
	mul.wide.u32 	%rd4, %r11, 8;
	add.s64 	%rd5, %rd1, %rd4;
	ld.global.f64 	%fd28, [%rd5];
	add.f64 	%fd44, %fd44, %fd28;
	add.s32 	%r14, %r14, %r3;
	setp.lt.u32 	%p3, %r14, %r9;
	@%p3 bra 	$L__BB58_3;
$L__BB58_4:
	shl.b32 	%r12, %r2, 3;
	mov.u32 	%r13, my_sdata;
	add.s32 	%r7, %r13, %r12;
	st.shared.f64 	[%r7], %fd44;
	bar.sync 	0;
	mov.u32 	%r8, %ntid.x;
	setp.lt.u32 	%p4, %r8, 1024;
	@%p4 bra 	$L__BB58_8;
	setp.gt.u32 	%p8, %r2, 511;
	@%p8 bra 	$L__BB58_7;
	ld.shared.f64 	%fd29, [%r7+4096];
	add.f64 	%fd44, %fd44, %fd29;
	st.shared.f64 	[%r7], %fd44;
$L__BB58_7:
	bar.sync 	0;
	bra.uni 	$L__BB58_9;
$L__BB58_8:
	setp.lt.u32 	%p5, %r8, 512;
	@%p5 bra 	$L__BB58_12;
$L__BB58_9:
	setp.gt.u32 	%p9, %r2, 255;
	@%p9 bra 	$L__BB58_11;
	ld.shared.f64 	%fd30, [%r7+2048];
	add.f64 	%fd44, %fd44, %fd30;
	st.shared.f64 	[%r7], %fd44;
$L__BB58_11:
	bar.sync 	0;
	bra.uni 	$L__BB58_13;
$L__BB58_12:
	setp.lt.u32 	%p6, %r8, 256;
	@%p6 bra 	$L__BB58_16;
$L__BB58_13:
	setp.gt.u32 	%p10, %r2, 127;
	@%p10 bra 	$L__BB58_15;
	ld.shared.f64 	%fd31, [%r7+1024];
	add.f64 	%fd44, %fd44, %fd31;
	st.shared.f64 	[%r7], %fd44;
$L__BB58_15:
	bar.sync 	0;
	bra.uni 	$L__BB58_17;
$L__BB58_16:
	setp.lt.u32 	%p7, %r8, 128;
	@%p7 bra 	$L__BB58_20;
$L__BB58_17:
	setp.gt.u32 	%p11, %r2, 63;
	@%p11 bra 	$L__BB58_19;
	ld.shared.f64 	%fd32, [%r7+512];
	add.f64 	%fd44, %fd44, %fd32;
	st.shared.f64 	[%r7], %fd44;
$L__BB58_19:
	bar.sync 	0;
$L__BB58_20:
	setp.gt.u32 	%p12, %r2, 31;
	@%p12 bra 	$L__BB58_35;
	setp.lt.u32 	%p13, %r8, 64;
	@%p13 bra 	$L__BB58_23;
	ld.volatile.shared.f64 	%fd33, [%r7+256];
	add.f64 	%fd44, %fd44, %fd33;
	st.volatile.shared.f64 	[%r7], %fd44;
	bra.uni 	$L__BB58_24;
$L__BB58_23:
	setp.lt.u32 	%p14, %r8, 32;
	@%p14 bra 	$L__BB58_25;
$L__BB58_24:
	ld.volatile.shared.f64 	%fd34, [%r7+128];
	add.f64 	%fd44, %fd44, %fd34;
	st.volatile.shared.f64 	[%r7], %fd44;
	bra.uni 	$L__BB58_26;
$L__BB58_25:
	setp.lt.u32 	%p15, %r8, 16;
	@%p15 bra 	$L__BB58_27;
$L__BB58_26:
	ld.volatile.shared.f64 	%fd35, [%r7+64];
	add.f64 	%fd44, %fd44, %fd35;
	st.volatile.shared.f64 	[%r7], %fd44;
	bra.uni 	$L__BB58_28;
$L__BB58_27:
	setp.lt.u32 	%p16, %r8, 8;
	@%p16 bra 	$L__BB58_29;
$L__BB58_28:
	ld.volatile.shared.f64 	%fd36, [%r7+32];
	add.f64 	%fd44, %fd44, %fd36;
	st.volatile.shared.f64 	[%r7], %fd44;
	bra.uni 	$L__BB58_30;
$L__BB58_29:
	setp.lt.u32 	%p17, %r8, 4;
	@%p17 bra 	$L__BB58_31;
$L__BB58_30:
	ld.volatile.shared.f64 	%fd37, [%r7+16];
	add.f64 	%fd44, %fd44, %fd37;
	st.volatile.shared.f64 	[%r7], %fd44;
	bra.uni 	$L__BB58_32;
$L__BB58_31:
	setp.lt.u32 	%p18, %r8, 2;
	@%p18 bra 	$L__BB58_33;
$L__BB58_32:
	ld.volatile.shared.f64 	%fd38, [%r7+8];
	add.f64 	%fd39, %fd44, %fd38;
	st.volatile.shared.f64 	[%r7], %fd39;
$L__BB58_33:
	setp.ne.s32 	%p19, %r2, 0;
	@%p19 bra 	$L__BB58_35;
	ld.shared.f64 	%fd40, [my_sdata];
	cvt.rn.f64.u32 	%fd41, %r9;
	div.rn.f64 	%fd42, %fd40, %fd41;
	cvta.to.global.u64 	%rd6, %rd3;
	mul.wide.u32 	%rd7, %r1, 8;
	add.s64 	%rd8, %rd6, %rd7;
	st.global.f64 	[%rd8], %fd42;
$L__BB58_35:
	ret;

}
	// .globl	reduce_row_mean_f
.visible .entry reduce_row_mean_f(
	.param .u64 .ptr .align 1 reduce_row_mean_f_param_0,
	.param .u64 .ptr .align 1 reduce_row_mean_f_param_1,
	.param .u32 reduce_row_mean_f_param_2,
	.param .u32 reduce_row_mean_f_param_3
)
{
	.reg .pred 	%p<20>;
	.reg .b32 	%r<15>;
	.reg .b32 	%f<58>;
	.reg .b64 	%rd<9>;

	ld.param.u64 	%rd2, [reduce_row_mean_f_param_0];
	ld.param.u64 	%rd3, [reduce_row_mean_f_param_1];
	ld.param.u32 	%r10, [reduce_row_mean_f_param_2];
	ld.param.u32 	%r9, [reduce_row_mean_f_param_3];
	mov.u32 	%r1, %ctaid.x;
	setp.ge.u32 	%p1, %r1, %r10;
	@%p1 bra 	$L__BB59_35;
	mov.u32 	%r2, %tid.x;
	setp.ge.u32 	%p2, %r2, %r9;
	mov.f32 	%f44, 0f00000000;
	@%p2 bra 	$L__BB59_4;
	mov.u32 	%r3, %ntid.x;
	cvta.to.global.u64 	%rd1, %rd2;
	mul.lo.s32 	%r4, %r9, %r1;
	mov.f32 	%f44, 0f00000000;
	mov.u32 	%r14, %r2;
$L__BB59_3:
	add.s32 	%r11, %r14, %r4;
	mul.wide.u32 	%rd4, %r11, 4;
	add.s64 	%rd5, %rd1, %rd4;
	ld.global.f32 	%f28, [%rd5];
	add.f32 	%f44, %f44, %f28;
	add.s32 	%r14, %r14, %r3;
	setp.lt.u32 	%p3, %r14, %r9;
	@%p3 bra 	$L__BB59_3;
$L__BB59_4:
	shl.b32 	%r12, %r2, 2;
	mov.u32 	%r13, my_sdata;
	add.s32 	%r7, %r13, %r12;
	st.shared.f32 	[%r7], %f44;
	bar.sync 	0;
	mov.u32 	%r8, %ntid.x;
	setp.lt.u32 	%p4, %r8, 1024;
	@%p4 bra 	$L__BB59_8;
	setp.gt.u32 	%p8, %r2, 511;
	@%p8 bra 	$L__BB59_7;
	ld.shared.f32 	%f29, [%r7+2048];
	add.f32 	%f44, %f44, %f29;
	st.shared.f32 	[%r7], %f44;
$L__BB59_7:
	bar.sync 	0;
	bra.uni 	$L__BB59_9;
$L__BB59_8:
	setp.lt.u32 	%p5, %r8, 512;
	@%p5 bra 	$L__BB59_12;
$L__BB59_9:
	setp.gt.u32 	%p9, %r2, 255;
	@%p9 bra 	$L__BB59_11;
	ld.shared.f32 	%f30, [%r7+1024];
	add.f32 	%f44, %f44, %f30;
	st.shared.f32 	[%r7], %f44;
$L__BB59_11:
	bar.sync 	0;
	bra.uni 	$L__BB59_13;
$L__BB59_12:
	setp.lt.u32 	%p6, %r8, 256;
	@%p6 bra 	$L__BB59_16;
$L__BB59_13:
	setp.gt.u32 	%p10, %r2, 127;
	@%p10 bra 	$L__BB59_15;
	ld.shared.f32 	%f31, [%r7+512];
	add.f32 	%f44, %f44, %f31;
	st.shared.f32 	[%r7], %f44;
$L__BB59_15:
	bar.sync 	0;
	bra.uni 	$L__BB59_17;
$L__BB59_16:
	setp.lt.u32 	%p7, %r8, 128;
	@%p7 bra 	$L__BB59_20;
$L__BB59_17:
	setp.gt.u32 	%p11, %r2, 63;
	@%p11 bra 	$L__BB59_19;
	ld.shared.f32 	%f32, [%r7+256];
	add.f32 	%f44, %f44, %f32;
	st.shared.f32 	[%r7], %f44;
$L__BB59_19:
	bar.sync 	0;
$L__BB59_20:
	setp.gt.u32 	%p12, %r2, 31;
	@%p12 bra 	$L__BB59_35;
	setp.lt.u32 	%p13, %r8, 64;
	@%p13 bra 	$L__BB59_23;
	ld.volatile.shared.f32 	%f33, [%r7+128];
	add.f32 	%f44, %f44, %f33;
	st.volatile.shared.f32 	[%r7], %f44;
	bra.uni 	$L__BB59_24;
$L__BB59_23:
	setp.lt.u32 	%p14, %r8, 32;
	@%p14 bra 	$L__BB59_25;
$L__BB59_24:
	ld.volatile.shared.f32 	%f34, [%r7+64];
	add.f32 	%f44, %f44, %f34;
	st.volatile.shared.f32 	[%r7], %f44;
	bra.uni 	$L__BB59_26;
$L__BB59_25:
	setp.lt.u32 	%p15, %r8, 16;
	@%p15 bra 	$L__BB59_27;
$L__BB59_26:
	ld.volatile.shared.f32 	%f35, [%r7+32];
	add.f32 	%f44, %f44, %f35;
	st.volatile.shared.f32 	[%r7], %f44;
	bra.uni 	$L__BB59_28;
$L__BB59_27:
	setp.lt.u32 	%p16, %r8, 8;
	@%p16 bra 	$L__BB59_29;
$L__BB59_28:
	ld.volatile.shared.f32 	%f36, [%r7+16];
	add.f32 	%f44, %f44, %f36;
	st.volatile.shared.f32 	[%r7], %f44;
	bra.uni 	$L__BB59_30;
$L__BB59_29:
	setp.lt.u32 	%p17, %r8, 4;
	@%p17 bra 	$L__BB59_31;
$L__BB59_30:
	ld.volatile.shared.f32 	%f37, [%r7+8];
	add.f32 	%f44, %f44, %f37;
	st.volatile.shared.f32 	[%r7], %f44;
	bra.uni 	$L__BB59_32;
$L__BB59_31:
	setp.lt.u32 	%p18, %r8, 2;
	@%p18 bra 	$L__BB59_33;
$L__BB59_32:
	ld.volatile.shared.f32 	%f38, [%r7+4];
	add.f32 	%f39, %f44, %f38;
	st.volatile.shared.f32 	[%r7], %f39;
$L__BB59_33:
	setp.ne.s32 	%p19, %r2, 0;
	@%p19 bra 	$L__BB59_35;
	ld.shared.f32 	%f40, [my_sdata];
	cvt.rn.f32.u32 	%f41, %r9;
	div.rn.f32 	%f42, %f40, %f41;
	cvta.to.global.u64 	%rd6, %rd3;
	mul.wide.u32 	%rd7, %r1, 4;
	add.s64 	%rd8, %rd6, %rd7;
	st.global.f32 	[%rd8], %f42;
$L__BB59_35:
	ret;

}
	// .globl	reduce_col_mean_d
.visible .entry reduce_col_mean_d(
	.param .u64 .ptr .align 1 reduce_col_mean_d_param_0,
	.param .u64 .ptr .align 1 reduce_col_mean_d_param_1,
	.param .u32 reduce_col_mean_d_param_2,
	.param .u32 reduce_col_mean_d_param_3
)
{
	.reg .pred 	%p<4>;
	.reg .b32 	%r<11>;
	.reg .b64 	%rd<9>;
	.reg .b64 	%fd<11>;

	ld.param.u64 	%rd2, [reduce_col_mean_d_param_0];
	ld.param.u64 	%rd3, [reduce_col_mean_d_param_1];
	ld.param.u32 	%r5, [reduce_col_mean_d_param_2];
	ld.param.u32 	%r6, [reduce_col_mean_d_param_3];
	mov.u32 	%r7, %ctaid.x;
	mov.u32 	%r8, %ntid.x;
	mov.u32 	%r9, %tid.x;
	mad.lo.s32 	%r1, %r7, %r8, %r9;
	setp.ge.u32 	%p1, %r1, %r6;
	@%p1 bra 	$L__BB60_5;
	mul.lo.s32 	%r2, %r6, %r5;
	setp.ge.u32 	%p2, %r1, %r2;
	mov.f64 	%fd10, 0d0000000000000000;
	@%p2 bra 	$L__BB60_4;
	cvta.to.global.u64 	%rd1, %rd2;
	mov.f64 	%fd10, 0d0000000000000000;
	mov.u32 	%r10, %r1;
$L__BB60_3:
	mul.wide.u32 	%rd4, %r10, 8;
	add.s64 	%rd5, %rd1, %rd4;
	ld.global.f64 	%fd6, [%rd5];
	add.f64 	%fd10, %fd10, %fd6;
	add.s32 	%r10, %r10, %r6;
	setp.lt.u32 	%p3, %r10, %r2;
	@%p3 bra 	$L__BB60_3;
$L__BB60_4:
	cvt.rn.f64.u32 	%fd7, %r5;
	div.rn.f64 	%fd8, %fd10, %fd7;
	cvta.to.global.u64 	%rd6, %rd3;
	mul.wide.u32 	%rd7, %r1, 8;
	add.s64 	%rd8, %rd6, %rd7;
	st.global.f64 	[%rd8], %fd8;
$L__BB60_5:
	ret;

}
	// .globl	reduce_col_mean_f
.visible .entry reduce_col_mean_f(
	.param .u64 .ptr .align 1 reduce_col_mean_f_param_0,
	.param .u64 .ptr .align 1 reduce_col_mean_f_param_1,
	.param .u32 reduce_col_mean_f_param_2,
	.param .u32 reduce_col_mean_f_param_3
)
{
	.reg .pred 	%p<4>;
	.reg .b32 	%r<11>;
	.reg .b32 	%f<11>;
	.reg .b64 	%rd<9>;

	ld.param.u64 	%rd2, [reduce_col_mean_f_param_0];
	ld.param.u64 	%rd3, [reduce_col_mean_f_param_1];
	ld.param.u32 	%r5, [reduce_col_mean_f_param_2];
	ld.param.u32 	%r6, [reduce_col_mean_f_param_3];
	mov.u32 	%r7, %ctaid.x;
	mov.u32 	%r8, %ntid.x;
	mov.u32 	%r9, %tid.x;
	mad.lo.s32 	%r1, %r7, %r8, %r9;
	setp.ge.u32 	%p1, %r1, %r6;
	@%p1 bra 	$L__BB61_5;
	mul.lo.s32 	%r2, %r6, %r5;
	setp.ge.u32 	%p2, %r1, %r2;
	mov.f32 	%f10, 0f00000000;
	@%p2 bra 	$L__BB61_4;
	cvta.to.global.u64 	%rd1, %rd2;
	mov.f32 	%f10, 0f00000000;
	mov.u32 	%r10, %r1;
$L__BB61_3:
	mul.wide.u32 	%rd4, %r10, 4;
	add.s64 	%rd5, %rd1, %rd4;
	ld.global.f32 	%f6, [%rd5];
	add.f32 	%f10, %f10, %f6;
	add.s32 	%r10, %r10, %r6;
	setp.lt.u32 	%p3, %r10, %r2;
	@%p3 bra 	$L__BB61_3;
$L__BB61_4:
	cvt.rn.f32.u32 	%f7, %r5;
	div.rn.f32 	%f8, %f10, %f7;
	cvta.to.global.u64 	%rd6, %rd3;
	mul.wide.u32 	%rd7, %r1, 4;
	add.s64 	%rd8, %rd6, %rd7;
	st.global.f32 	[%rd8], %f8;
$L__BB61_5:
	ret;

}
	// .globl	matrix_exp_d
.visible .entry matrix_exp_d(
	.param .u64 .ptr .align 1 matrix_exp_d_param_0,
	.param .u64 .ptr .align 1 matrix_exp_d_param_1,
	.param .u32 matrix_exp_d_param_2
)
{
	.reg .pred 	%p<5>;
	.reg .b32 	%r<21>;
	.reg .b32 	%f<3>;
	.reg .b64 	%rd<9>;
	.reg .b64 	%fd<26>;

	ld.param.u64 	%rd1, [matrix_exp_d_param_0];
	ld.param.u64 	%rd2, [matrix_exp_d_param_1];
	ld.param.u32 	%r5, [matrix_exp_d_param_2];
	mov.u32 	%r6, %ctaid.x;
	mov.u32 	%r7, %ntid.x;
	mov.u32 	%r8, %tid.x;
	mad.lo.s32 	%r1, %r6, %r7, %r8;
	setp.ge.u32 	%p1, %r1, %r5;
	@%p1 bra 	$L__BB62_5;
	cvta.to.global.u64 	%rd3, %rd1;
	mul.wide.s32 	%rd4, %r1, 8;
	add.s64 	%rd5, %rd3, %rd4;
	ld.global.f64 	%fd1, [%rd5];
	fma.rn.f64 	%fd6, %fd1, 0d3FF71547652B82FE, 0d4338000000000000;
	{
	.reg .b32 %temp; 
	mov.b64 	{%r2, %temp}, %fd6;
	}
	mov.f64 	%fd7, 0dC338000000000000;
	add.rn.f64 	%fd8, %fd6, %fd7;
	fma.rn.f64 	%fd9, %fd8, 0dBFE62E42FEFA39EF, %fd1;
	fma.rn.f64 	%fd10, %fd8, 0dBC7ABC9E3B39803F, %fd9;
	fma.rn.f64 	%fd11, %fd10, 0d3E5ADE1569CE2BDF, 0d3E928AF3FCA213EA;
	fma.rn.f64 	%fd12, %fd11, %fd10, 0d3EC71DEE62401315;
	fma.rn.f64 	%fd13, %fd12, %fd10, 0d3EFA01997C89EB71;
	fma.rn.f64 	%fd14, %fd13, %fd10, 0d3F2A01A014761F65;
	fma.rn.f64 	%fd15, %fd14, %fd10, 0d3F56C16C1852B7AF;
	fma.rn.f64 	%fd16, %fd15, %fd10, 0d3F81111111122322;
	fma.rn.f64 	%fd17, %fd16, %fd10, 0d3FA55555555502A1;
	fma.rn.f64 	%fd18, %fd17, %fd10, 0d3FC5555555555511;
	fma.rn.f64 	%fd19, %fd18, %fd10, 0d3FE000000000000B;
	fma.rn.f64 	%fd20, %fd19, %fd10, 0d3FF0000000000000;
	fma.rn.f64 	%fd21, %fd20, %fd10, 0d3FF0000000000000;
	{
	.reg .b32 %temp; 
	mov.b64 	{%r3, %temp}, %fd21;
	}
	{
	.reg .b32 %temp; 
	mov.b64 	{%temp, %r4}, %fd21;
	}
	shl.b32 	%r9, %r2, 20;
	add.s32 	%r10, %r9, %r4;
	mov.b64 	%fd25, {%r3, %r10};
	{
	.reg .b32 %temp; 
	mov.b64 	{%temp, %r11}, %fd1;
	}
	mov.b32 	%f2, %r11;
	abs.f32 	%f1, %f2;
	setp.lt.f32 	%p2, %f1, 0f4086232B;
	@%p2 bra 	$L__BB62_4;
	setp.lt.f64 	%p3, %fd1, 0d0000000000000000;
	add.f64 	%fd22, %fd1, 0d7FF0000000000000;
	selp.f64 	%fd25, 0d0000000000000000, %fd22, %p3;
	setp.geu.f32 	%p4, %f1, 0f40874800;
	@%p4 bra 	$L__BB62_4;
	shr.u32 	%r12, %r2, 31;
	add.s32 	%r13, %r2, %r12;
	shr.s32 	%r14, %r13, 1;
	shl.b32 	%r15, %r14, 20;
	add.s32 	%r16, %r4, %r15;
	mov.b64 	%fd23, {%r3, %r16};
	sub.s32 	%r17, %r2, %r14;
	shl.b32 	%r18, %r17, 20;
	add.s32 	%r19, %r18, 1072693248;
	mov.b32 	%r20, 0;
	mov.b64 	%fd24, {%r20, %r19};
	mul.f64 	%fd25, %fd24, %fd23;
$L__BB62_4:
	cvta.to.global.u64 	%rd6, %rd2;
	add.s64 	%rd8, %rd6, %rd4;
	st.global.f64 	[%rd8], %fd25;
$L__BB62_5:
	ret;

}
	// .globl	matrix_exp_f
.visible .entry matrix_exp_f(
	.param .u64 .ptr .align 1 matrix_exp_f_param_0,
	.param .u64 .ptr .align 1 matrix_exp_f_param_1,
	.param .u32 matrix_exp_f_param_2
)
{
	.reg .pred 	%p<2>;
	.reg .b32 	%r<8>;
	.reg .b32 	%f<14>;
	.reg .b64 	%rd<8>;

	ld.param.u64 	%rd1, [matrix_exp_f_param_0];
	ld.param.u64 	%rd2, [matrix_exp_f_param_1];
	ld.param.u32 	%r2, [matrix_exp_f_param_2];
	mov.u32 	%r3, %ctaid.x;
	mov.u32 	%r4, %ntid.x;
	mov.u32 	%r5, %tid.x;
	mad.lo.s32 	%r1, %r3, %r4, %r5;
	setp.ge.u32 	%p1, %r1, %r2;
	@%p1 bra 	$L__BB63_2;
	cvta.to.global.u64 	%rd3, %rd1;
	cvta.to.global.u64 	%rd4, %rd2;
	mul.wide.s32 	%rd5, %r1, 4;
	add.s64 	%rd6, %rd3, %rd5;
	ld.global.f32 	%f1, [%rd6];
	fma.rn.f32 	%f2, %f1, 0f3BBB989D, 0f3F000000;
	cvt.sat.f32.f32 	%f3, %f2;
	mov.f32 	%f4, 0f4B400001;
	mov.f32 	%f5, 0f437C0000;
	fma.rm.f32 	%f6, %f3, %f5, %f4;
	add.f32 	%f7, %f6, 0fCB40007F;
	neg.f32 	%f8, %f7;
	fma.rn.f32 	%f9, %f1, 0f3FB8AA3B, %f8;
	fma.rn.f32 	%f10, %f1, 0f32A57060, %f9;
	mov.b32 	%r6, %f6;
	shl.b32 	%r7, %r6, 23;
	mov.b32 	%f11, %r7;
	ex2.approx.ftz.f32 	%f12, %f10;
	mul.f32 	%f13, %f12, %f11;
	add.s64 	%rd7, %rd4, %rd5;
	st.global.f32 	[%rd7], %f13;
$L__BB63_2:
	ret;

}
	// .globl	matrix_sqrt_d
.visible .entry matrix_sqrt_d(
	.param .u64 .ptr .align 1 matrix_sqrt_d_param_0,
	.param .u64 .ptr .align 1 matrix_sqrt_d_param_1,
	.param .u32 matrix_sqrt_d_param_2
)
{
	.reg .pred 	%p<2>;
	.reg .b32 	%r<6>;
	.reg .b64 	%rd<8>;
	.reg .b64 	%fd<3>;

	ld.param.u64 	%rd1, [matrix_sqrt_d_param_0];
	ld.param.u64 	%rd2, [matrix_sqrt_d_param_1];
	ld.param.u32 	%r2, [matrix_sqrt_d_param_2];
	mov.u32 	%r3, %ctaid.x;
	mov.u32 	%r4, %ntid.x;
	mov.u32 	%r5, %tid.x;
	mad.lo.s32 	%r1, %r3, %r4, %r5;
	setp.ge.u32 	%p1, %r1, %r2;
	@%p1 bra 	$L__BB64_2;
	cvta.to.global.u64 	%rd3, %rd1;
	cvta.to.global.u64 	%rd4, %rd2;
	mul.wide.s32 	%rd5, %r1, 8;
	add.s64 	%rd6, %rd3, %rd5;
	ld.global.f64 	%fd1, [%rd6];
	sqrt.rn.f64 	%fd2, %fd1;
	add.s64 	%rd7, %rd4, %rd5;
	st.global.f64 	[%rd7], %fd2;
$L__BB64_2:
	ret;

}
	// .globl	matrix_sqrt_f
.visible .entry matrix_sqrt_f(
	.param .u64 .ptr .align 1 matrix_sqrt_f_param_0,
	.param .u64 .ptr .align 1 matrix_sqrt_f_param_1,
	.param .u32 matrix_sqrt_f_param_2
)
{
	.reg .pred 	%p<2>;
	.reg .b32 	%r<6>;
	.reg .b32 	%f<3>;
	.reg .b64 	%rd<8>;

	ld.param.u64 	%rd1, [matrix_sqrt_f_param_0];
	ld.param.u64 	%rd2, [matrix_sqrt_f_param_1];
	ld.param.u32 	%r2, [matrix_sqrt_f_param_2];
	mov.u32 	%r3, %ctaid.x;
	mov.u32 	%r4, %ntid.x;
	mov.u32 	%r5, %tid.x;
	mad.lo.s32 	%r1, %r3, %r4, %r5;
	setp.ge.u32 	%p1, %r1, %r2;
	@%p1 bra 	$L__BB65_2;
	cvta.to.global.u64 	%rd3, %rd1;
	cvta.to.global.u64 	%rd4, %rd2;
	mul.wide.s32 	%rd5, %r1, 4;
	add.s64 	%rd6, %rd3, %rd5;
	ld.global.f32 	%f1, [%rd6];
	sqrt.rn.f32 	%f2, %f1;
	add.s64 	%rd7, %rd4, %rd5;
	st.global.f32 	[%rd7], %f2;
$L__BB65_2:
	ret;

}
	// .globl	matrix_round_d
.visible .entry matrix_round_d(
	.param .u64 .ptr .align 1 matrix_round_d_param_0,
	.param .u64 .ptr .align 1 matrix_round_d_param_1,
	.param .u32 matrix_round_d_param_2
)
{
	.reg .pred 	%p<2>;
	.reg .b32 	%r<6>;
	.reg .b64 	%rd<9>;
	.reg .b64 	%fd<7>;

	ld.param.u64 	%rd1, [matrix_round_d_param_0];
	ld.param.u64 	%rd2, [matrix_round_d_param_1];
	ld.param.u32 	%r2, [matrix_round_d_param_2];
	mov.u32 	%r3, %ctaid.x;
	mov.u32 	%r4, %ntid.x;
	mov.u32 	%r5, %tid.x;
	mad.lo.s32 	%r1, %r3, %r4, %r5;
	setp.ge.u32 	%p1, %r1, %r2;
	@%p1 bra 	$L__BB66_2;
	cvta.to.global.u64 	%rd3, %rd1;
	cvta.to.global.u64 	%rd4, %rd2;
	mul.wide.s32 	%rd5, %r1, 8;
	add.s64 	%rd6, %rd3, %rd5;
	ld.global.f64 	%fd1, [%rd6];
	mov.f64 	%fd2, 0d3FE0000000000000;
	copysign.f64 	%fd3, %fd1, %fd2;
	add.rz.f64 	%fd4, %fd1, %fd3;
	cvt.rzi.f64.f64 	%fd5, %fd4;
	cvt.rzi.s64.f64 	%rd7, %fd5;
	cvt.rn.f64.s64 	%fd6, %rd7;
	add.s64 	%rd8, %rd4, %rd5;
	st.global.f64 	[%rd8], %fd6;
$L__BB66_2:
	ret;

}
	// .globl	matrix_round_f
.visible .entry matrix_round_f(
	.param .u64 .ptr .align 1 matrix_round_f_param_0,
	.param .u64 .ptr .align 1 matrix_round_f_param_1,
	.param .u32 matrix_round_f_param_2
)
{
	.reg .pred 	%p<8>;
	.reg .b32 	%r<11>;
	.reg .b32 	%f<10>;
	.reg .b64 	%rd<25>;

	ld.param.u64 	%rd6, [matrix_round_f_param_0];
	ld.param.u64 	%rd7, [matrix_round_f_param_1];
	ld.param.u32 	%r4, [matrix_round_f_param_2];
	mov.u32 	%r5, %ctaid.x;
	mov.u32 	%r6, %ntid.x;
	mov.u32 	%r7, %tid.x;
	mad.lo.s32 	%r1, %r5, %r6, %r7;
	setp.ge.u32 	%p1, %r1, %r4;
	mov.f32 	%f8, 0fDF000000;
	@%p1 bra 	$L__BB67_9;
	cvta.to.global.u64 	%rd8, %rd6;
	mul.wide.s32 	%rd9, %r1, 4;
	add.s64 	%rd10, %rd8, %rd9;
	ld.global.f32 	%f1, [%rd10];
	mov.b32 	%r2, %f1;
	abs.f32 	%f5, %f1;
	setp.nan.f32 	%p2, %f5, %f5;
	mov.f32 	%f9, %f8;
	@%p2 bra 	$L__BB67_8;
	setp.ge.f32 	%p3, %f1, 0f5F000000;
	mov.f32 	%f9, 0f5F000000;
	@%p3 bra 	$L__BB67_8;
	setp.le.f32 	%p4, %f1, 0fDF000000;
	mov.f32 	%f9, %f8;
	@%p4 bra 	$L__BB67_8;
	shr.u32 	%r8, %r2, 23;
	and.b32  	%r3, %r8, 255;
	cvt.u64.u32 	%rd12, %r2;
	shl.b64 	%rd13, %rd12, 39;
	and.b64  	%rd14, %rd13, 4611685468671574016;
	or.b64  	%rd1, %rd14, 4611686018427387904;
	setp.lt.u32 	%p5, %r3, 126;
	mov.b64 	%rd23, 0;
	mov.u64 	%rd24, %rd23;
	@%p5 bra 	$L__BB67_7;
	setp.eq.s32 	%p6, %r3, 189;
	mov.u64 	%rd23, %rd1;
	@%p6 bra 	$L__BB67_7;
	add.s32 	%r9, %r3, -125;
	shl.b64 	%rd16, %rd1, %r9;
	sub.s32 	%r10, 189, %r3;
	shr.u64 	%rd23, %rd1, %r10;
	shr.u64 	%rd24, %rd16, 63;
$L__BB67_7:
	add.s64 	%rd17, %rd24, %rd23;
	setp.lt.s32 	%p7, %r2, 0;
	neg.s64 	%rd18, %rd17;
	selp.b64 	%rd19, %rd18, %rd17, %p7;
	cvt.rn.f32.s64 	%f9, %rd19;
$L__BB67_8:
	cvta.to.global.u64 	%rd20, %rd7;
	add.s64 	%rd22, %rd20, %rd9;
	st.global.f32 	[%rd22], %f9;
$L__BB67_9:
	ret;

}
	// .globl	matrix_abs_d
.visible .entry matrix_abs_d(
	.param .u64 .ptr .align 1 matrix_abs_d_param_0,
	.param .u64 .ptr .align 1 matrix_abs_d_param_1,
	.param .u32 matrix_abs_d_param_2
)
{
	.reg .pred 	%p<2>;
	.reg .b32 	%r<6>;
	.reg .b64 	%rd<8>;
	.reg .b64 	%fd<3>;

	ld.param.u64 	%rd1, [matrix_abs_d_param_0];
	ld.param.u64 	%rd2, [matrix_abs_d_param_1];
	ld.param.u32 	%r2, [matrix_abs_d_param_2];
	mov.u32 	%r3, %ctaid.x;
	mov.u32 	%r4, %ntid.x;
	mov.u32 	%r5, %tid.x;
	mad.lo.s32 	%r1, %r3, %r4, %r5;
	setp.ge.u32 	%p1, %r1, %r2;
	@%p1 bra 	$L__BB68_2;
	cvta.to.global.u64 	%rd3, %rd1;
	cvta.to.global.u64 	%rd4, %rd2;
	mul.wide.s32 	%rd5, %r1, 8;
	add.s64 	%rd6, %rd3, %rd5;
	ld.global.f64 	%fd1, [%rd6];
	abs.f64 	%fd2, %fd1;
	add.s64 	%rd7, %rd4, %rd5;
	st.global.f64 	[%rd7], %fd2;
$L__BB68_2:
	ret;

}
	// .globl	matrix_abs_f
.visible .entry matrix_abs_f(
	.param .u64 .ptr .align 1 matrix_abs_f_param_0,
	.param .u64 .ptr .align 1 matrix_abs_f_param_1,
	.param .u32 matrix_abs_f_param_2
)
{
	.reg .pred 	%p<2>;
	.reg .b32 	%r<6>;
	.reg .b32 	%f<3>;
	.reg .b64 	%rd<8>;

	ld.param.u64 	%rd1, [matrix_abs_f_param_0];
	ld.param.u64 	%rd2, [matrix_abs_f_param_1];
	ld.param.u32 	%r2, [matrix_abs_f_param_2];
	mov.u32 	%r3, %ctaid.x;
	mov.u32 	%r4, %ntid.x;
	mov.u32 	%r5, %tid.x;
	mad.lo.s32 	%r1, %r3, %r4, %r5;
	setp.ge.u32 	%p1, %r1, %r2;
	@%p1 bra 	$L__BB69_2;
	cvta.to.global.u64 	%rd3, %rd1;
	cvta.to.global.u64 	%rd4, %rd2;
	mul.wide.s32 	%rd5, %r1, 4;
	add.s64 	%rd6, %rd3, %rd5;
	ld.global.f32 	%f1, [%rd6];
	abs.f32 	%f2, %f1;
	add.s64 	%rd7, %rd4, %rd5;
	st.global.f32 	[%rd7], %f2;
$L__BB69_2:
	ret;

}
	// .globl	matrix_log_d
.visible .entry matrix_log_d(
	.param .u64 .ptr .align 1 matrix_log_d_param_0,
	.param .u64 .ptr .align 1 matrix_log_d_param_1,
	.param .u32 matrix_log_d_param_2
)
{
	.reg .pred 	%p<6>;
	.reg .b32 	%r<34>;
	.reg .b64 	%rd<9>;
	.reg .b64 	%fd<46>;

	ld.param.u64 	%rd1, [matrix_log_d_param_0];
	ld.param.u64 	%rd2, [matrix_log_d_param_1];
	ld.param.u32 	%r12, [matrix_log_d_param_2];
	mov.u32 	%r13, %ctaid.x;
	mov.u32 	%r14, %ntid.x;
	mov.u32 	%r15, %tid.x;
	mad.lo.s32 	%r1, %r13, %r14, %r15;
	setp.ge.u32 	%p1, %r1, %r12;
	@%p1 bra 	$L__BB70_9;
	cvta.to.global.u64 	%rd3, %rd1;
	mul.wide.s32 	%rd4, %r1, 8;
	add.s64 	%rd5, %rd3, %rd4;
	ld.global.f64 	%fd43, [%rd5];
	{
	.reg .b32 %temp; 
	mov.b64 	{%temp, %r30}, %fd43;
	}
	{
	.reg .b32 %temp; 
	mov.b64 	{%r31, %temp}, %fd43;
	}
	setp.gt.s32 	%p2, %r30, 1048575;
	mov.b32 	%r32, -1023;
	@%p2 bra 	$L__BB70_3;
	mul.f64 	%fd43, %fd43, 0d4350000000000000;
	{
	.reg .b32 %temp; 
	mov.b64 	{%temp, %r30}, %fd43;
	}
	{
	.reg .b32 %temp; 
	mov.b64 	{%r31, %temp}, %fd43;
	}
	mov.b32 	%r32, -1077;
$L__BB70_3:
	add.s32 	%r18, %r30, -1;
	setp.gt.u32 	%p3, %r18, 2146435070;
	@%p3 bra 	$L__BB70_7;
	shr.u32 	%r21, %r30, 20;
	add.s32 	%r33, %r32, %r21;
	and.b32  	%r22, %r30, 1048575;
	or.b32  	%r23, %r22, 1072693248;
	mov.b64 	%fd44, {%r31, %r23};
	setp.lt.u32 	%p5, %r23, 1073127583;
	@%p5 bra 	$L__BB70_6;
	{
	.reg .b32 %temp; 
	mov.b64 	{%r24, %temp}, %fd44;
	}
	{
	.reg .b32 %temp; 
	mov.b64 	{%temp, %r25}, %fd44;
	}
	add.s32 	%r26, %r25, -1048576;
	mov.b64 	%fd44, {%r24, %r26};
	add.s32 	%r33, %r33, 1;
$L__BB70_6:
	add.f64 	%fd11, %fd44, 0dBFF0000000000000;
	add.f64 	%fd12, %fd44, 0d3FF0000000000000;
	rcp.approx.ftz.f64 	%fd13, %fd12;
	neg.f64 	%fd14, %fd12;
	fma.rn.f64 	%fd15, %fd14, %fd13, 0d3FF0000000000000;
	fma.rn.f64 	%fd16, %fd15, %fd15, %fd15;
	fma.rn.f64 	%fd17, %fd16, %fd13, %fd13;
	mul.f64 	%fd18, %fd11, %fd17;
	fma.rn.f64 	%fd19, %fd11, %fd17, %fd18;
	mul.f64 	%fd20, %fd19, %fd19;
	fma.rn.f64 	%fd21, %fd20, 0d3EB1380B3AE80F1E, 0d3ED0EE258B7A8B04;
	fma.rn.f64 	%fd22, %fd21, %fd20, 0d3EF3B2669F02676F;
	fma.rn.f64 	%fd23, %fd22, %fd20, 0d3F1745CBA9AB0956;
	fma.rn.f64 	%fd24, %fd23, %fd20, 0d3F3C71C72D1B5154;
	fma.rn.f64 	%fd25, %fd24, %fd20, 0d3F624924923BE72D;
	fma.rn.f64 	%fd26, %fd25, %fd20, 0d3F8999999999A3C4;
	fma.rn.f64 	%fd27, %fd26, %fd20, 0d3FB5555555555554;
	sub.f64 	%fd28, %fd11, %fd19;
	add.f64 	%fd29, %fd28, %fd28;
	neg.f64 	%fd30, %fd19;
	fma.rn.f64 	%fd31, %fd30, %fd11, %fd29;
	mul.f64 	%fd32, %fd17, %fd31;
	mul.f64 	%fd33, %fd20, %fd27;
	fma.rn.f64 	%fd34, %fd33, %fd19, %fd32;
	xor.b32  	%r27, %r33, -2147483648;
	mov.b32 	%r28, 1127219200;
	mov.b64 	%fd35, {%r27, %r28};
	mov.b32 	%r29, -2147483648;
	mov.b64 	%fd36, {%r29, %r28};
	sub.f64 	%fd37, %fd35, %fd36;
	fma.rn.f64 	%fd38, %fd37, 0d3FE62E42FEFA39EF, %fd19;
	fma.rn.f64 	%fd39, %fd37, 0dBFE62E42FEFA39EF, %fd38;
	sub.f64 	%fd40, %fd39, %fd19;
	sub.f64 	%fd41, %fd34, %fd40;
	fma.rn.f64 	%fd42, %fd37, 0d3C7ABC9E3B39803F, %fd41;
	add.f64 	%fd45, %fd38, %fd42;
	bra.uni 	$L__BB70_8;
$L__BB70_7:
	fma.rn.f64 	%fd10, %fd43, 0d7FF0000000000000, 0d7FF0000000000000;
	{
	.reg .b32 %temp; 
	mov.b64 	{%temp, %r19}, %fd43;
	}
	and.b32  	%r20, %r19, 2147483647;
	setp.eq.s32 	%p4, %r20, 0;
	selp.f64 	%fd45, 0dFFF0000000000000, %fd10, %p4;
$L__BB70_8:
	cvta.to.global.u64 	%rd6, %rd2;
	add.s64 	%rd8, %rd6, %rd4;
	st.global.f64 	[%rd8], %fd45;
$L__BB70_9:
	ret;

}
	// .globl	matrix_log_f
.visible .entry matrix_log_f(
	.param .u64 .ptr .align 1 matrix_log_f_param_0,
	.param .u64 .ptr .align 1 matrix_log_f_param_1,
	.param .u32 matrix_log_f_param_2
)
{
	.reg .pred 	%p<5>;
	.reg .b32 	%r<10>;
	.reg .b32 	%f<23>;
	.reg .b64 	%rd<8>;

	ld.param.u64 	%rd1, [matrix_log_f_param_0];
	ld.param.u64 	%rd2, [matrix_log_f_param_1];
	ld.param.u32 	%r2, [matrix_log_f_param_2];
	mov.u32 	%r3, %ctaid.x;
	mov.u32 	%r4, %ntid.x;
	mov.u32 	%r5, %tid.x;
	mad.lo.s32 	%r1, %r3, %r4, %r5;
	setp.ge.u32 	%p1, %r1, %r2;
	@%p1 bra 	$L__BB71_2;
	cvta.to.global.u64 	%rd3, %rd1;
	cvta.to.global.u64 	%rd4, %rd2;
	mul.wide.s32 	%rd5, %r1, 4;
	add.s64 	%rd6, %rd3, %rd5;
	ld.global.f32 	%f1, [%rd6];
	setp.lt.f32 	%p2, %f1, 0f00800000;
	mul.f32 	%f2, %f1, 0f4B000000;
	selp.f32 	%f3, %f2, %f1, %p2;
	selp.f32 	%f4, 0fC1B80000, 0f00000000, %p2;
	mov.b32 	%r6, %f3;
	add.s32 	%r7, %r6, -1059760811;
	and.b32  	%r8, %r7, -8388608;
	sub.s32 	%r9, %r6, %r8;
	mov.b32 	%f5, %r9;
	cvt.rn.f32.s32 	%f6, %r8;
	fma.rn.f32 	%f7, %f6, 0f34000000, %f4;
	add.f32 	%f8, %f5, 0fBF800000;
	fma.rn.f32 	%f9, %f8, 0fBE055027, 0f3E1039F6;
	fma.rn.f32 	%f10, %f9, %f8, 0fBDF8CDCC;
	fma.rn.f32 	%f11, %f10, %f8, 0f3E0F2955;
	fma.rn.f32 	%f12, %f11, %f8, 0fBE2AD8B9;
	fma.rn.f32 	%f13, %f12, %f8, 0f3E4CED0B;
	fma.rn.f32 	%f14, %f13, %f8, 0fBE7FFF22;
	fma.rn.f32 	%f15, %f14, %f8, 0f3EAAAA78;
	fma.rn.f32 	%f16, %f15, %f8, 0fBF000000;
	mul.f32 	%f17, %f8, %f16;
	fma.rn.f32 	%f18, %f17, %f8, %f8;
	fma.rn.f32 	%f19, %f7, 0f3F317218, %f18;
	setp.gt.u32 	%p3, %r6, 2139095039;
	fma.rn.f32 	%f20, %f3, 0f7F800000, 0f7F800000;
	selp.f32 	%f21, %f20, %f19, %p3;
	setp.eq.f32 	%p4, %f3, 0f00000000;
	selp.f32 	%f22, 0fFF800000, %f21, %p4;
	add.s64 	%rd7, %rd4, %rd5;
	st.global.f32 	[%rd7], %f22;
$L__BB71_2:
	ret;

}
	// .globl	matrix_floor_d
.visible .entry matrix_floor_d(
	.param .u64 .ptr .align 1 matrix_floor_d_param_0,
	.param .u64 .ptr .align 1 matrix_floor_d_param_1,
	.param .u32 matrix_floor_d_param_2
)
{
	.reg .pred 	%p<2>;
	.reg .b32 	%r<6>;
	.reg .b64 	%rd<8>;
	.reg .b64 	%fd<3>;

	ld.param.u64 	%rd1, [matrix_floor_d_param_0];
	ld.param.u64 	%rd2, [matrix_floor_d_param_1];
	ld.param.u32 	%r2, [matrix_floor_d_param_2];
	mov.u32 	%r3, %ctaid.x;
	mov.u32 	%r4, %ntid.x;
	mov.u32 	%r5, %tid.x;
	mad.lo.s32 	%r1, %r3, %r4, %r5;
	setp.ge.u32 	%p1, %r1, %r2;
	@%p1 bra 	$L__BB72_2;
	cvta.to.global.u64 	%rd3, %rd1;
	cvta.to.global.u64 	%rd4, %rd2;
	mul.wide.s32 	%rd5, %r1, 8;
	add.s64 	%rd6, %rd3, %rd5;
	ld.global.f64 	%fd1, [%rd6];
	cvt.rmi.f64.f64 	%fd2, %fd1;
	add.s64 	%rd7, %rd4, %rd5;
	st.global.f64 	[%rd7], %fd2;
$L__BB72_2:
	ret;

}
	// .globl	matrix_floor_f
.visible .entry matrix_floor_f(
	.param .u64 .ptr .align 1 matrix_floor_f_param_0,
	.param .u64 .ptr .align 1 matrix_floor_f_param_1,
	.param .u32 matrix_floor_f_param_2
)
{
	.reg .pred 	%p<2>;
	.reg .b32 	%r<6>;
	.reg .b32 	%f<3>;
	.reg .b64 	%rd<8>;

	ld.param.u64 	%rd1, [matrix_floor_f_param_0];
	ld.param.u64 	%rd2, [matrix_floor_f_param_1];
	ld.param.u32 	%r2, [matrix_floor_f_param_2];
	mov.u32 	%r3, %ctaid.x;
	mov.u32 	%r4, %ntid.x;
	mov.u32 	%r5, %tid.x;
	mad.lo.s32 	%r1, %r3, %r4, %r5;
	setp.ge.u32 	%p1, %r1, %r2;
	@%p1 bra 	$L__BB73_2;
	cvta.to.global.u64 	%rd3, %rd1;
	cvta.to.global.u64 	%rd4, %rd2;
	mul.wide.s32 	%rd5, %r1, 4;
	add.s64 	%rd6, %rd3, %rd5;
	ld.global.f32 	%f1, [%rd6];
	cvt.rmi.f32.f32 	%f2, %f1;
	add.s64 	%rd7, %rd4, %rd5;
	st.global.f32 	[%rd7], %f2;
$L__BB73_2:
	ret;

}
	// .globl	matrix_ceil_d
.visible .entry matrix_ceil_d(
	.param .u64 .ptr .align 1 matrix_ceil_d_param_0,
	.param .u64 .ptr .align 1 matrix_ceil_d_param_1,
	.param .u32 matrix_ceil_d_param_2
)
{
	.reg .pred 	%p<2>;
	.reg .b32 	%r<6>;
	.reg .b64 	%rd<8>;
	.reg .b64 	%fd<3>;

	ld.param.u64 	%rd1, [matrix_ceil_d_param_0];
	ld.param.u64 	%rd2, [matrix_ceil_d_param_1];
	ld.param.u32 	%r2, [matrix_ceil_d_param_2];
	mov.u32 	%r3, %ctaid.x;
	mov.u32 	%r4, %ntid.x;
	mov.u32 	%r5, %tid.x;
	mad.lo.s32 	%r1, %r3, %r4, %r5;
	setp.ge.u32 	%p1, %r1, %r2;
	@%p1 bra 	$L__BB74_2;
	cvta.to.global.u64 	%rd3, %rd1;
	cvta.to.global.u64 	%rd4, %rd2;
	mul.wide.s32 	%rd5, %r1, 8;
	add.s64 	%rd6, %rd3, %rd5;
	ld.global.f64 	%fd1, [%rd6];
	cvt.rpi.f64.f64 	%fd2, %fd1;
	add.s64 	%rd7, %rd4, %rd5;
	st.global.f64 	[%rd7], %fd2;
$L__BB74_2:
	ret;

}
	// .globl	matrix_ceil_f
.visible .entry matrix_ceil_f(
	.param .u64 .ptr .align 1 matrix_ceil_f_param_0,
	.param .u64 .ptr .align 1 matrix_ceil_f_param_1,
	.param .u32 matrix_ceil_f_param_2
)
{
	.reg .pred 	%p<2>;
	.reg .b32 	%r<6>;
	.reg .b32 	%f<3>;
	.reg .b64 	%rd<8>;

	ld.param.u64 	%rd1, [matrix_ceil_f_param_0];
	ld.param.u64 	%rd2, [matrix_ceil_f_param_1];
	ld.param.u32 	%r2, [matrix_ceil_f_param_2];
	mov.u32 	%r3, %ctaid.x;
	mov.u32 	%r4, %ntid.x;
	mov.u32 	%r5, %tid.x;
	mad.lo.s32 	%r1, %r3, %r4, %r5;
	setp.ge.u32 	%p1, %r1, %r2;
	@%p1 bra 	$L__BB75_2;
	cvta.to.global.u64 	%rd3, %rd1;
	cvta.to.global.u64 	%rd4, %rd2;
	mul.wide.s32 	%rd5, %r1, 4;
	add.s64 	%rd6, %rd3, %rd5;
	ld.global.f32 	%f1, [%rd6];
	cvt.rpi.f32.f32 	%f2, %f1;
	add.s64 	%rd7, %rd4, %rd5;
	st.global.f32 	[%rd7], %f2;
$L__BB75_2:
	ret;

}
	// .globl	matrix_sin_d
.visible .entry matrix_sin_d(
	.param .u64 .ptr .align 1 matrix_sin_d_param_0,
	.param .u64 .ptr .align 1 matrix_sin_d_param_1,
	.param .u32 matrix_sin_d_param_2
)
{
	.reg .pred 	%p<6>;
	.reg .b32 	%r<15>;
	.reg .b64 	%rd<13>;
	.reg .b64 	%fd<34>;

	ld.param.u64 	%rd1, [matrix_sin_d_param_0];
	ld.param.u64 	%rd2, [matrix_sin_d_param_1];
	ld.param.u32 	%r5, [matrix_sin_d_param_2];
	mov.u32 	%r6, %ctaid.x;
	mov.u32 	%r7, %ntid.x;
	mov.u32 	%r8, %tid.x;
	mad.lo.s32 	%r1, %r6, %r7, %r8;
	setp.ge.u32 	%p1, %r1, %r5;
	@%p1 bra 	$L__BB76_6;
	cvta.to.global.u64 	%rd3, %rd1;
	mul.wide.s32 	%rd4, %r1, 8;
	add.s64 	%rd5, %rd3, %rd4;
	ld.global.f64 	%fd1, [%rd5];
	abs.f64 	%fd2, %fd1;
	setp.neu.f64 	%p2, %fd2, 0d7FF0000000000000;
	@%p2 bra 	$L__BB76_3;
	mov.f64 	%fd12, 0d0000000000000000;
	mul.rn.f64 	%fd33, %fd1, %fd12;
	mov.b32 	%r14, 0;
	bra.uni 	$L__BB76_5;
$L__BB76_3:
	mul.f64 	%fd7, %fd1, 0d3FE45F306DC9C883;
	cvt.rni.s32.f64 	%r14, %fd7;
	cvt.rn.f64.s32 	%fd8, %r14;
	fma.rn.f64 	%fd9, %fd8, 0dBFF921FB54442D18, %fd1;
	fma.rn.f64 	%fd10, %fd8, 0dBC91A62633145C00, %fd9;
	fma.rn.f64 	%fd33, %fd8, 0dB97B839A252049C0, %fd10;
	setp.ltu.f64 	%p3, %fd2, 0d41E0000000000000;
	@%p3 bra 	$L__BB76_5;
	{ // callseq 3, 0
	.param .b64 param0;
	st.param.f64 	[param0], %fd1;
	.param .align 16 .b8 retval0[16];
	call.uni (retval0), 
	__internal_trig_reduction_slowpathd, 
	(
	param0
	);
	ld.param.f64 	%fd33, [retval0];
	ld.param.b32 	%r14, [retval0+8];
	} // callseq 3
$L__BB76_5:
	shl.b32 	%r11, %r14, 6;
	cvt.u64.u32 	%rd6, %r11;
	and.b64  	%rd7, %rd6, 64;
	mov.u64 	%rd8, __cudart_sin_cos_coeffs;
	add.s64 	%rd9, %rd8, %rd7;
	mul.rn.f64 	%fd13, %fd33, %fd33;
	and.b32  	%r12, %r14, 1;
	setp.eq.b32 	%p4, %r12, 1;
	selp.f64 	%fd14, 0dBDA8FF8320FD8164, 0d3DE5DB65F9785EBA, %p4;
	ld.global.nc.v2.f64 	{%fd15, %fd16}, [%rd9];
	fma.rn.f64 	%fd17, %fd14, %fd13, %fd15;
	fma.rn.f64 	%fd18, %fd17, %fd13, %fd16;
	ld.global.nc.v2.f64 	{%fd19, %fd20}, [%rd9+16];
	fma.rn.f64 	%fd21, %fd18, %fd13, %fd19;
	fma.rn.f64 	%fd22, %fd21, %fd13, %fd20;
	ld.global.nc.v2.f64 	{%fd23, %fd24}, [%rd9+32];
	fma.rn.f64 	%fd25, %fd22, %fd13, %fd23;
	fma.rn.f64 	%fd26, %fd25, %fd13, %fd24;
	fma.rn.f64 	%fd27, %fd26, %fd33, %fd33;
	fma.rn.f64 	%fd28, %fd26, %fd13, 0d3FF0000000000000;
	selp.f64 	%fd29, %fd28, %fd27, %p4;
	and.b32  	%r13, %r14, 2;
	setp.eq.s32 	%p5, %r13, 0;
	mov.f64 	%fd30, 0d0000000000000000;
	sub.f64 	%fd31, %fd30, %fd29;
	selp.f64 	%fd32, %fd29, %fd31, %p5;
	cvta.to.global.u64 	%rd10, %rd2;
	add.s64 	%rd12, %rd10, %rd4;
	st.global.f64 	[%rd12], %fd32;
$L__BB76_6:
	ret;

}
	// .globl	matrix_sin_f
.visible .entry matrix_sin_f(
	.param .u64 .ptr .align 1 matrix_sin_f_param_0,
	.param .u64 .ptr .align 1 matrix_sin_f_param_1,
	.param .u32 matrix_sin_f_param_2
)
{
	.local .align 4 .b8 	__local_depot77[28];
	.reg .b64 	%SP;
	.reg .b64 	%SPL;
	.reg .pred 	%p<10>;
	.reg .b32 	%r<45>;
	.reg .b32 	%f<28>;
	.reg .b64 	%rd<29>;
	.reg .b64 	%fd<3>;

	mov.u64 	%SPL, __local_depot77;
	ld.param.u64 	%rd9, [matrix_sin_f_param_0];
	ld.param.u64 	%rd10, [matrix_sin_f_param_1];
	ld.param.u32 	%r16, [matrix_sin_f_param_2];
	add.u64 	%rd1, %SPL, 0;
	mov.u32 	%r17, %ctaid.x;
	mov.u32 	%r18, %ntid.x;
	mov.u32 	%r19, %tid.x;
	mad.lo.s32 	%r1, %r17, %r18, %r19;
	setp.ge.u32 	%p1, %r1, %r16;
	@%p1 bra 	$L__BB77_10;
	cvta.to.global.u64 	%rd12, %rd9;
	mul.wide.s32 	%rd13, %r1, 4;
	add.s64 	%rd14, %rd12, %rd13;
	ld.global.f32 	%f1, [%rd14];
	mul.f32 	%f7, %f1, 0f3F22F983;
	cvt.rni.s32.f32 	%r44, %f7;
	cvt.rn.f32.s32 	%f8, %r44;
	fma.rn.f32 	%f9, %f8, 0fBFC90FDA, %f1;
	fma.rn.f32 	%f10, %f8, 0fB3A22168, %f9;
	fma.rn.f32 	%f27, %f8, 0fA7C234C5, %f10;
	abs.f32 	%f3, %f1;
	setp.ltu.f32 	%p2, %f3, 0f47CE4780;
	@%p2 bra 	$L__BB77_9;
	setp.neu.f32 	%p3, %f3, 0f7F800000;
	@%p3 bra 	$L__BB77_4;
	mov.f32 	%f13, 0f00000000;
	mul.rn.f32 	%f27, %f1, %f13;
	mov.b32 	%r44, 0;
	bra.uni 	$L__BB77_9;
$L__BB77_4:
	mov.b32 	%r3, %f1;
	shl.b32 	%r21, %r3, 8;
	or.b32  	%r4, %r21, -2147483648;
	mov.b64 	%rd28, 0;
	mov.b32 	%r41, 0;
	mov.u64 	%rd26, __cudart_i2opi_f;
	mov.u64 	%rd27, %rd1;
$L__BB77_5:
	.pragma "nounroll";
	ld.global.nc.u32 	%r22, [%rd26];
	mad.wide.u32 	%rd17, %r22, %r4, %rd28;
	shr.u64 	%rd28, %rd17, 32;
	st.local.u32 	[%rd27], %rd17;
	add.s32 	%r41, %r41, 1;
	add.s64 	%rd27, %rd27, 4;
	add.s64 	%rd26, %rd26, 4;
	setp.ne.s32 	%p4, %r41, 6;
	@%p4 bra 	$L__BB77_5;
	shr.u32 	%r23, %r3, 23;
	st.local.u32 	[%rd1+24], %rd28;
	and.b32  	%r7, %r23, 31;
	and.b32  	%r24, %r23, 224;
	add.s32 	%r25, %r24, -128;
	shr.u32 	%r26, %r25, 5;
	mul.wide.u32 	%rd18, %r26, 4;
	sub.s64 	%rd8, %rd1, %rd18;
	ld.local.u32 	%r42, [%rd8+24];
	ld.local.u32 	%r43, [%rd8+20];
	setp.eq.s32 	%p5, %r7, 0;
	@%p5 bra 	$L__BB77_8;
	shf.l.wrap.b32 	%r42, %r43, %r42, %r7;
	ld.local.u32 	%r27, [%rd8+16];
	shf.l.wrap.b32 	%r43, %r27, %r43, %r7;
$L__BB77_8:
	shr.u32 	%r28, %r42, 30;
	shf.l.wrap.b32 	%r29, %r43, %r42, 2;
	shl.b32 	%r30, %r43, 2;
	shr.u32 	%r31, %r29, 31;
	add.s32 	%r32, %r31, %r28;
	neg.s32 	%r33, %r32;
	setp.lt.s32 	%p6, %r3, 0;
	selp.b32 	%r44, %r33, %r32, %p6;
	xor.b32  	%r34, %r29, %r3;
	shr.s32 	%r35, %r29, 31;
	xor.b32  	%r36, %r35, %r29;
	xor.b32  	%r37, %r35, %r30;
	cvt.u64.u32 	%rd19, %r36;
	shl.b64 	%rd20, %rd19, 32;
	cvt.u64.u32 	%rd21, %r37;
	or.b64  	%rd22, %rd20, %rd21;
	cvt.rn.f64.s64 	%fd1, %rd22;
	mul.f64 	%fd2, %fd1, 0d3BF921FB54442D19;
	cvt.rn.f32.f64 	%f11, %fd2;
	neg.f32 	%f12, %f11;
	setp.lt.s32 	%p7, %r34, 0;
	selp.f32 	%f27, %f12, %f11, %p7;
$L__BB77_9:
	mul.rn.f32 	%f14, %f27, %f27;
	and.b32  	%r39, %r44, 1;
	setp.eq.b32 	%p8, %r39, 1;
	selp.f32 	%f15, 0f3F800000, %f27, %p8;
	fma.rn.f32 	%f16, %f14, %f15, 0f00000000;
	fma.rn.f32 	%f17, %f14, 0f37CBAC00, 0fBAB607ED;
	selp.f32 	%f18, %f17, 0fB94D4153, %p8;
	selp.f32 	%f19, 0f3D2AAABB, 0f3C0885E4, %p8;
	fma.rn.f32 	%f20, %f18, %f14, %f19;
	selp.f32 	%f21, 0fBEFFFFFF, 0fBE2AAAA8, %p8;
	fma.rn.f32 	%f22, %f20, %f14, %f21;
	fma.rn.f32 	%f23, %f22, %f16, %f15;
	and.b32  	%r40, %r44, 2;
	setp.eq.s32 	%p9, %r40, 0;
	mov.f32 	%f24, 0f00000000;
	sub.f32 	%f25, %f24, %f23;
	selp.f32 	%f26, %f23, %f25, %p9;
	cvta.to.global.u64 	%rd23, %rd10;
	add.s64 	%rd25, %rd23, %rd13;
	st.global.f32 	[%rd25], %f26;
$L__BB77_10:
	ret;

}
	// .globl	matrix_sinh_d
.visible .entry matrix_sinh_d(
	.param .u64 .ptr .align 1 matrix_sinh_d_param_0,
	.param .u64 .ptr .align 1 matrix_sinh_d_param_1,
	.param .u32 matrix_sinh_d_param_2
)
{
	.reg .pred 	%p<7>;
	.reg .b32 	%r<19>;
	.reg .b64 	%rd<9>;
	.reg .b64 	%fd<44>;

	ld.param.u64 	%rd1, [matrix_sinh_d_param_0];
	ld.param.u64 	%rd2, [matrix_sinh_d_param_1];
	ld.param.u32 	%r2, [matrix_sinh_d_param_2];
	mov.u32 	%r3, %ctaid.x;
	mov.u32 	%r4, %ntid.x;
	mov.u32 	%r5, %tid.x;
	mad.lo.s32 	%r1, %r3, %r4, %r5;
	setp.ge.u32 	%p1, %r1, %r2;
	@%p1 bra 	$L__BB78_5;
	cvta.to.global.u64 	%rd3, %rd1;
	mul.wide.s32 	%rd4, %r1, 8;
	add.s64 	%rd5, %rd3, %rd4;
	ld.global.f64 	%fd1, [%rd5];
	{
	.reg .b32 %temp; 
	mov.b64 	{%temp, %r6}, %fd1;
	}
	and.b32  	%r7, %r6, 2147483647;
	{
	.reg .b32 %temp; 
	mov.b64 	{%r8, %temp}, %fd1;
	}
	mov.b64 	%fd2, {%r8, %r7};
	setp.gt.u32 	%p2, %r7, 1072693247;
	@%p2 bra 	$L__BB78_3;
	mul.f64 	%fd34, %fd2, %fd2;
	fma.rn.f64 	%fd35, %fd34, 0d3D6B4C75AB274C53, 0d3DE611A561D87DEF;
	fma.rn.f64 	%fd36, %fd35, %fd34, 0d3E5AE64671B18F5C;
	fma.rn.f64 	%fd37, %fd36, %fd34, 0d3EC71DE3A465B1E4;
	fma.rn.f64 	%fd38, %fd37, %fd34, 0d3F2A01A01A02899D;
	fma.rn.f64 	%fd39, %fd38, %fd34, 0d3F811111111110A6;
	fma.rn.f64 	%fd40, %fd39, %fd34, 0d3FC5555555555556;
	mul.f64 	%fd41, %fd34, %fd40;
	fma.rn.f64 	%fd43, %fd41, %fd2, %fd2;
	bra.uni 	$L__BB78_4;
$L__BB78_3:
	{
	.reg .b32 %temp; 
	mov.b64 	{%temp, %r9}, %fd2;
	}
	fma.rn.f64 	%fd6, %fd2, 0d3FF71547652B82FE, 0d4338000000000000;
	{
	.reg .b32 %temp; 
	mov.b64 	{%r10, %temp}, %fd6;
	}
	add.s32 	%r11, %r10, -1;
	mov.f64 	%fd7, 0dC338000000000000;
	add.rn.f64 	%fd8, %fd6, %fd7;
	fma.rn.f64 	%fd9, %fd8, 0dBFE62E42FEFA39EF, %fd2;
	fma.rn.f64 	%fd10, %fd8, 0dBC7ABC9E3B39803F, %fd9;
	shl.b32 	%r12, %r9, 1;
	setp.lt.u32 	%p3, %r12, 2142496327;
	selp.f64 	%fd11, %fd2, %fd10, %p3;
	selp.b32 	%r13, 0, %r11, %p3;
	fma.rn.f64 	%fd12, %fd11, 0d3E21F4076ACD15B6, 0d3E5AF86D8EBD13CD;
	fma.rn.f64 	%fd13, %fd12, %fd11, 0d3E927E5092BA033D;
	fma.rn.f64 	%fd14, %fd13, %fd11, 0d3EC71DDE6C5F9DA1;
	fma.rn.f64 	%fd15, %fd14, %fd11, 0d3EFA01A018D034E6;
	fma.rn.f64 	%fd16, %fd15, %fd11, 0d3F2A01A01B3B6940;
	fma.rn.f64 	%fd17, %fd16, %fd11, 0d3F56C16C16C1B5DD;
	fma.rn.f64 	%fd18, %fd17, %fd11, 0d3F8111111110F74D;
	fma.rn.f64 	%fd19, %fd18, %fd11, 0d3FA555555555554D;
	fma.rn.f64 	%fd20, %fd19, %fd11, 0d3FC5555555555557;
	fma.rn.f64 	%fd21, %fd20, %fd11, 0d3FE0000000000000;
	mul.f64 	%fd22, %fd11, %fd21;
	fma.rn.f64 	%fd23, %fd22, %fd11, %fd11;
	setp.eq.s32 	%p4, %r13, 1024;
	shl.b32 	%r14, %r13, 20;
	add.s32 	%r15, %r14, 1072693248;
	selp.b32 	%r16, 2145386496, %r15, %p4;
	mov.b32 	%r17, 0;
	mov.b64 	%fd24, {%r17, %r16};
	mov.b32 	%r18, 1071644672;
	mov.b64 	%fd25, {%r17, %r18};
	sub.f64 	%fd26, %fd24, %fd25;
	fma.rn.f64 	%fd27, %fd23, %fd24, %fd26;
	add.f64 	%fd28, %fd27, %fd27;
	selp.f64 	%fd29, %fd28, %fd27, %p4;
	setp.eq.s32 	%p5, %r12, 0;
	selp.f64 	%fd30, %fd2, %fd29, %p5;
	fma.rn.f64 	%fd31, %fd30, 0d4000000000000000, 0d3FF0000000000000;
	div.rn.f64 	%fd32, %fd30, %fd31;
	add.f64 	%fd33, %fd30, %fd32;
	setp.ge.f64 	%p6, %fd2, 0d408633CE8FB9F87E;
	selp.f64 	%fd43, 0d7FF0000000000000, %fd33, %p6;
$L__BB78_4:
	copysign.f64 	%fd42, %fd1, %fd43;
	cvta.to.global.u64 	%rd6, %rd2;
	add.s64 	%rd8, %rd6, %rd4;
	st.global.f64 	[%rd8], %fd42;
$L__BB78_5:
	ret;

}
	// .globl	matrix_sinh_f
.visible .entry matrix_sinh_f(
	.param .u64 .ptr .align 1 matrix_sinh_f_param_0,
	.param .u64 .ptr .align 1 matrix_sinh_f_param_1,
	.param .u32 matrix_sinh_f_param_2
)
{
	.reg .pred 	%p<4>;
	.reg .b32 	%r<8>;
	.reg .b32 	%f<28>;
	.reg .b64 	%rd<8>;

	ld.param.u64 	%rd1, [matrix_sinh_f_param_0];
	ld.param.u64 	%rd2, [matrix_sinh_f_param_1];
	ld.param.u32 	%r2, [matrix_sinh_f_param_2];
	mov.u32 	%r3, %ctaid.x;
	mov.u32 	%r4, %ntid.x;
	mov.u32 	%r5, %tid.x;
	mad.lo.s32 	%r1, %r3, %r4, %r5;
	setp.ge.u32 	%p1, %r1, %r2;
	@%p1 bra 	$L__BB79_2;
	cvta.to.global.u64 	%rd3, %rd1;
	cvta.to.global.u64 	%rd4, %rd2;
	mul.wide.s32 	%rd5, %r1, 4;
	add.s64 	%rd6, %rd3, %rd5;
	ld.global.f32 	%f1, [%rd6];
	abs.f32 	%f2, %f1;
	mov.f32 	%f3, 0f3FB8AA3B;
	mul.rn.f32 	%f4, %f2, %f3;
	cvt.rzi.f32.f32 	%f5, %f4;
	abs.f32 	%f6, %f5;
	setp.gt.f32 	%p2, %f6, 0f42FC0000;
	mov.f32 	%f7, 0f42FC0000;
	copysign.f32 	%f8, %f5, %f7;
	selp.f32 	%f9, %f8, %f5, %p2;
	fma.rn.f32 	%f10, %f9, 0fBF317218, %f2;
	fma.rn.f32 	%f11, %f9, 0f3102E308, %f10;
	mul.f32 	%f12, %f11, 0f3FB8AA3B;
	add.f32 	%f13, %f9, 0f4B40007D;
	mov.b32 	%r6, %f13;
	shl.b32 	%r7, %r6, 23;
	mov.b32 	%f14, %r7;
	ex2.approx.ftz.f32 	%f15, %f12;
	mul.f32 	%f16, %f15, %f14;
	mov.f32 	%f17, 0fBE000000;
	div.approx.ftz.f32 	%f18, %f17, %f16;
	fma.rn.f32 	%f19, %f16, 0f40000000, %f18;
	mul.f32 	%f20, %f1, %f1;
	fma.rn.f32 	%f21, %f20, 0f363D0ADA, 0f394FFF49;
	fma.rn.f32 	%f22, %f21, %f20, 0f3C08889A;
	fma.rn.f32 	%f23, %f22, %f20, 0f3E2AAAAB;
	mul.f32 	%f24, %f20, %f23;
	fma.rn.f32 	%f25, %f24, %f1, %f1;
	setp.ge.f32 	%p3, %f2, 0f3F800000;
	copysign.f32 	%f26, %f1, %f19;
	selp.f32 	%f27, %f26, %f25, %p3;
	add.s64 	%rd7, %rd4, %rd5;
	st.global.f32 	[%rd7], %f27;
$L__BB79_2:
	ret;

}
	// .globl	matrix_cos_d
.visible .entry matrix_cos_d(
	.param .u64 .ptr .align 1 matrix_cos_d_param_0,
	.param .u64 .ptr .align 1 matrix_cos_d_param_1,
	.param .u32 matrix_cos_d_param_2
)
{
	.reg .pred 	%p<6>;
	.reg .b32 	%r<18>;
	.reg .b64 	%rd<13>;
	.reg .b64 	%fd<36>;

	ld.param.u64 	%rd1, [matrix_cos_d_param_0];
	ld.param.u64 	%rd2, [matrix_cos_d_param_1];
	ld.param.u32 	%r7, [matrix_cos_d_param_2];
	mov.u32 	%r8, %ctaid.x;
	mov.u32 	%r9, %ntid.x;
	mov.u32 	%r10, %tid.x;
	mad.lo.s32 	%r1, %r8, %r9, %r10;
	setp.ge.u32 	%p1, %r1, %r7;
	@%p1 bra 	$L__BB80_7;
	cvta.to.global.u64 	%rd3, %rd1;
	mul.wide.s32 	%rd4, %r1, 8;
	add.s64 	%rd5, %rd3, %rd4;
	ld.global.f64 	%fd1, [%rd5];
	abs.f64 	%fd2, %fd1;
	setp.neu.f64 	%p2, %fd2, 0d7FF0000000000000;
	@%p2 bra 	$L__BB80_3;
	mov.f64 	%fd13, 0d0000000000000000;
	mul.rn.f64 	%fd35, %fd1, %fd13;
	mov.b32 	%r17, 1;
	bra.uni 	$L__BB80_6;
$L__BB80_3:
	mul.f64 	%fd8, %fd1, 0d3FE45F306DC9C883;
	cvt.rni.s32.f64 	%r16, %fd8;
	cvt.rn.f64.s32 	%fd9, %r16;
	fma.rn.f64 	%fd10, %fd9, 0dBFF921FB54442D18, %fd1;
	fma.rn.f64 	%fd11, %fd9, 0dBC91A62633145C00, %fd10;
	fma.rn.f64 	%fd35, %fd9, 0dB97B839A252049C0, %fd11;
	setp.ltu.f64 	%p3, %fd2, 0d41E0000000000000;
	@%p3 bra 	$L__BB80_5;
	{ // callseq 4, 0
	.param .b64 param0;
	st.param.f64 	[param0], %fd1;
	.param .align 16 .b8 retval0[16];
	call.uni (retval0), 
	__internal_trig_reduction_slowpathd, 
	(
	param0
	);
	ld.param.f64 	%fd35, [retval0];
	ld.param.b32 	%r16, [retval0+8];
	} // callseq 4
$L__BB80_5:
	add.s32 	%r17, %r16, 1;
$L__BB80_6:
	shl.b32 	%r13, %r17, 6;
	cvt.u64.u32 	%rd6, %r13;
	and.b64  	%rd7, %rd6, 64;
	mov.u64 	%rd8, __cudart_sin_cos_coeffs;
	add.s64 	%rd9, %rd8, %rd7;
	mul.rn.f64 	%fd14, %fd35, %fd35;
	and.b32  	%r14, %r17, 1;
	setp.eq.b32 	%p4, %r14, 1;
	selp.f64 	%fd15, 0dBDA8FF8320FD8164, 0d3DE5DB65F9785EBA, %p4;
	ld.global.nc.v2.f64 	{%fd16, %fd17}, [%rd9];
	fma.rn.f64 	%fd18, %fd15, %fd14, %fd16;
	fma.rn.f64 	%fd19, %fd18, %fd14, %fd17;
	ld.global.nc.v2.f64 	{%fd20, %fd21}, [%rd9+16];
	fma.rn.f64 	%fd22, %fd19, %fd14, %fd20;
	fma.rn.f64 	%fd23, %fd22, %fd14, %fd21;
	ld.global.nc.v2.f64 	{%fd24, %fd25}, [%rd9+32];
	fma.rn.f64 	%fd26, %fd23, %fd14, %fd24;
	fma.rn.f64 	%fd27, %fd26, %fd14, %fd25;
	fma.rn.f64 	%fd28, %fd27, %fd35, %fd35;
	fma.rn.f64 	%fd29, %fd27, %fd14, 0d3FF0000000000000;
	selp.f64 	%fd30, %fd29, %fd28, %p4;
	and.b32  	%r15, %r17, 2;
	setp.eq.s32 	%p5, %r15, 0;
	mov.f64 	%fd31, 0d0000000000000000;
	sub.f64 	%fd32, %fd31, %fd30;
	selp.f64 	%fd33, %fd30, %fd32, %p5;
	cvta.to.global.u64 	%rd10, %rd2;
	add.s64 	%rd12, %rd10, %rd4;
	st.global.f64 	[%rd12], %fd33;
$L__BB80_7:
	ret;

}
	// .globl	matrix_cos_f
.visible .entry matrix_cos_f(
	.param .u64 .ptr .align 1 matrix_cos_f_param_0,
	.param .u64 .ptr .align 1 matrix_cos_f_param_1,
	.param .u32 matrix_cos_f_param_2
)
{
	.local .align 4 .b8 	__local_depot81[28];
	.reg .b64 	%SP;
	.reg .b64 	%SPL;
	.reg .pred 	%p<10>;
	.reg .b32 	%r<46>;
	.reg .b32 	%f<28>;
	.reg .b64 	%rd<29>;
	.reg .b64 	%fd<3>;

	mov.u64 	%SPL, __local_depot81;
	ld.param.u64 	%rd9, [matrix_cos_f_param_0];
	ld.param.u64 	%rd10, [matrix_cos_f_param_1];
	ld.param.u32 	%r16, [matrix_cos_f_param_2];
	add.u64 	%rd1, %SPL, 0;
	mov.u32 	%r17, %ctaid.x;
	mov.u32 	%r18, %ntid.x;
	mov.u32 	%r19, %tid.x;
	mad.lo.s32 	%r1, %r17, %r18, %r19;
	setp.ge.u32 	%p1, %r1, %r16;
	@%p1 bra 	$L__BB81_10;
	cvta.to.global.u64 	%rd12, %rd9;
	mul.wide.s32 	%rd13, %r1, 4;
	add.s64 	%rd14, %rd12, %rd13;
	ld.global.f32 	%f1, [%rd14];
	mul.f32 	%f7, %f1, 0f3F22F983;
	cvt.rni.s32.f32 	%r45, %f7;
	cvt.rn.f32.s32 	%f8, %r45;
	fma.rn.f32 	%f9, %f8, 0fBFC90FDA, %f1;
	fma.rn.f32 	%f10, %f8, 0fB3A22168, %f9;
	fma.rn.f32 	%f27, %f8, 0fA7C234C5, %f10;
	abs.f32 	%f3, %f1;
	setp.ltu.f32 	%p2, %f3, 0f47CE4780;
	@%p2 bra 	$L__BB81_9;
	setp.neu.f32 	%p3, %f3, 0f7F800000;
	@%p3 bra 	$L__BB81_4;
	mov.f32 	%f13, 0f00000000;
	mul.rn.f32 	%f27, %f1, %f13;
	mov.b32 	%r45, 0;
	bra.uni 	$L__BB81_9;
$L__BB81_4:
	mov.b32 	%r3, %f1;
	shl.b32 	%r21, %r3, 8;
	or.b32  	%r4, %r21, -2147483648;
	mov.b64 	%rd28, 0;
	mov.b32 	%r42, 0;
	mov.u64 	%rd26, __cudart_i2opi_f;
	mov.u64 	%rd27, %rd1;
$L__BB81_5:
	.pragma "nounroll";
	ld.global.nc.u32 	%r22, [%rd26];
	mad.wide.u32 	%rd17, %r22, %r4, %rd28;
	shr.u64 	%rd28, %rd17, 32;
	st.local.u32 	[%rd27], %rd17;
	add.s32 	%r42, %r42, 1;
	add.s64 	%rd27, %rd27, 4;
	add.s64 	%rd26, %rd26, 4;
	setp.ne.s32 	%p4, %r42, 6;
	@%p4 bra 	$L__BB81_5;
	shr.u32 	%r23, %r3, 23;
	st.local.u32 	[%rd1+24], %rd28;
	and.b32  	%r7, %r23, 31;
	and.b32  	%r24, %r23, 224;
	add.s32 	%r25, %r24, -128;
	shr.u32 	%r26, %r25, 5;
	mul.wide.u32 	%rd18, %r26, 4;
	sub.s64 	%rd8, %rd1, %rd18;
	ld.local.u32 	%r43, [%rd8+24];
	ld.local.u32 	%r44, [%rd8+20];
	setp.eq.s32 	%p5, %r7, 0;
	@%p5 bra 	$L__BB81_8;
	shf.l.wrap.b32 	%r43, %r44, %r43, %r7;
	ld.local.u32 	%r27, [%rd8+16];
	shf.l.wrap.b32 	%r44, %r27, %r44, %r7;
$L__BB81_8:
	shr.u32 	%r28, %r43, 30;
	shf.l.wrap.b32 	%r29, %r44, %r43, 2;
	shl.b32 	%r30, %r44, 2;
	shr.u32 	%r31, %r29, 31;
	add.s32 	%r32, %r31, %r28;
	neg.s32 	%r33, %r32;
	setp.lt.s32 	%p6, %r3, 0;
	selp.b32 	%r45, %r33, %r32, %p6;
	xor.b32  	%r34, %r29, %r3;
	shr.s32 	%r35, %r29, 31;
	xor.b32  	%r36, %r35, %r29;
	xor.b32  	%r37, %r35, %r30;
	cvt.u64.u32 	%rd19, %r36;
	shl.b64 	%rd20, %rd19, 32;
	cvt.u64.u32 	%rd21, %r37;
	or.b64  	%rd22, %rd20, %rd21;
	cvt.rn.f64.s64 	%fd1, %rd22;
	mul.f64 	%fd2, %fd1, 0d3BF921FB54442D19;
	cvt.rn.f32.f64 	%f11, %fd2;
	neg.f32 	%f12, %f11;
	setp.lt.s32 	%p7, %r34, 0;
	selp.f32 	%f27, %f12, %f11, %p7;
$L__BB81_9:
	add.s32 	%r39, %r45, 1;
	mul.rn.f32 	%f14, %f27, %f27;
	and.b32  	%r40, %r45, 1;
	setp.eq.b32 	%p8, %r40, 1;
	selp.f32 	%f15, %f27, 0f3F800000, %p8;
	fma.rn.f32 	%f16, %f14, %f15, 0f00000000;
	fma.rn.f32 	%f17, %f14, 0f37CBAC00, 0fBAB607ED;
	selp.f32 	%f18, 0fB94D4153, %f17, %p8;
	selp.f32 	%f19, 0f3C0885E4, 0f3D2AAABB, %p8;
	fma.rn.f32 	%f20, %f18, %f14, %f19;
	selp.f32 	%f21, 0fBE2AAAA8, 0fBEFFFFFF, %p8;
	fma.rn.f32 	%f22, %f20, %f14, %f21;
	fma.rn.f32 	%f23, %f22, %f16, %f15;
	and.b32  	%r41, %r39, 2;
	setp.eq.s32 	%p9, %r41, 0;
	mov.f32 	%f24, 0f00000000;
	sub.f32 	%f25, %f24, %f23;
	selp.f32 	%f26, %f23, %f25, %p9;
	cvta.to.global.u64 	%rd23, %rd10;
	add.s64 	%rd25, %rd23, %rd13;
	st.global.f32 	[%rd25], %f26;
$L__BB81_10:
	ret;

}
	// .globl	matrix_cosh_d
.visible .entry matrix_cosh_d(
	.param .u64 .ptr .align 1 matrix_cosh_d_param_0,
	.param .u64 .ptr .align 1 matrix_cosh_d_param_1,
	.param .u32 matrix_cosh_d_param_2
)
{
	.reg .pred 	%p<4>;
	.reg .b32 	%r<16>;
	.reg .b64 	%rd<9>;
	.reg .b64 	%fd<30>;

	ld.param.u64 	%rd1, [matrix_cosh_d_param_0];
	ld.param.u64 	%rd2, [matrix_cosh_d_param_1];
	ld.param.u32 	%r2, [matrix_cosh_d_param_2];
	mov.u32 	%r3, %ctaid.x;
	mov.u32 	%r4, %ntid.x;
	mov.u32 	%r5, %tid.x;
	mad.lo.s32 	%r1, %r3, %r4, %r5;
	setp.ge.u32 	%p1, %r1, %r2;
	@%p1 bra 	$L__BB82_5;
	cvta.to.global.u64 	%rd3, %rd1;
	mul.wide.s32 	%rd4, %r1, 8;
	add.s64 	%rd5, %rd3, %rd4;
	ld.global.f64 	%fd1, [%rd5];
	{
	.reg .b32 %temp; 
	mov.b64 	{%temp, %r6}, %fd1;
	}
	and.b32  	%r7, %r6, 2147483647;
	{
	.reg .b32 %temp; 
	mov.b64 	{%r8, %temp}, %fd1;
	}
	mov.b64 	%fd2, {%r8, %r7};
	{
	.reg .b32 %temp; 
	mov.b64 	{%temp, %r9}, %fd2;
	}
	setp.gt.u32 	%p2, %r9, 1082536910;
	@%p2 bra 	$L__BB82_3;
	fma.rn.f64 	%fd6, %fd2, 0d3FF71547652B82FE, 0d4338000000000000;
	{
	.reg .b32 %temp; 
	mov.b64 	{%r10, %temp}, %fd6;
	}
	mov.f64 	%fd7, 0dC338000000000000;
	add.rn.f64 	%fd8, %fd6, %fd7;
	fma.rn.f64 	%fd9, %fd8, 0dBFE62E42FEFA39EF, %fd2;
	fma.rn.f64 	%fd10, %fd8, 0dBC7ABC9E3B39803F, %fd9;
	fma.rn.f64 	%fd11, %fd10, 0d3E5ADE1569CE2BDF, 0d3E928AF3FCA213EA;
	fma.rn.f64 	%fd12, %fd11, %fd10, 0d3EC71DEE62401315;
	fma.rn.f64 	%fd13, %fd12, %fd10, 0d3EFA01997C89EB71;
	fma.rn.f64 	%fd14, %fd13, %fd10, 0d3F2A01A014761F65;
	fma.rn.f64 	%fd15, %fd14, %fd10, 0d3F56C16C1852B7AF;
	fma.rn.f64 	%fd16, %fd15, %fd10, 0d3F81111111122322;
	fma.rn.f64 	%fd17, %fd16, %fd10, 0d3FA55555555502A1;
	fma.rn.f64 	%fd18, %fd17, %fd10, 0d3FC5555555555511;
	fma.rn.f64 	%fd19, %fd18, %fd10, 0d3FE000000000000B;
	fma.rn.f64 	%fd20, %fd19, %fd10, 0d3FF0000000000000;
	fma.rn.f64 	%fd21, %fd20, %fd10, 0d3FF0000000000000;
	shl.b32 	%r11, %r10, 20;
	{
	.reg .b32 %temp; 
	mov.b64 	{%r12, %temp}, %fd21;
	}
	{
	.reg .b32 %temp; 
	mov.b64 	{%temp, %r13}, %fd21;
	}
	add.s32 	%r14, %r11, %r13;
	add.s32 	%r15, %r14, -2097152;
	mov.b64 	%fd22, {%r12, %r15};
	rcp.approx.ftz.f64 	%fd23, %fd22;
	neg.f64 	%fd24, %fd22;
	fma.rn.f64 	%fd25, %fd24, %fd23, 0d3FF0000000000000;
	fma.rn.f64 	%fd26, %fd25, %fd25, %fd25;
	fma.rn.f64 	%fd27, %fd26, %fd23, %fd23;
	fma.rn.f64 	%fd29, %fd27, 0d3FB0000000000000, %fd22;
	bra.uni 	$L__BB82_4;
$L__BB82_3:
	setp.le.f64 	%p3, %fd1, 0d7FF0000000000000;
	selp.f64 	%fd29, 0d7FF0000000000000, %fd1, %p3;
$L__BB82_4:
	add.f64 	%fd28, %fd29, %fd29;
	cvta.to.global.u64 	%rd6, %rd2;
	add.s64 	%rd8, %rd6, %rd4;
	st.global.f64 	[%rd8], %fd28;
$L__BB82_5:
	ret;

}
	// .globl	matrix_cosh_f
.visible .entry matrix_cosh_f(
	.param .u64 .ptr .align 1 matrix_cosh_f_param_0,
	.param .u64 .ptr .align 1 matrix_cosh_f_param_1,
	.param .u32 matrix_cosh_f_param_2
)
{
	.reg .pred 	%p<3>;
	.reg .b32 	%r<8>;
	.reg .b32 	%f<20>;
	.reg .b64 	%rd<8>;

	ld.param.u64 	%rd1, [matrix_cosh_f_param_0];
	ld.param.u64 	%rd2, [matrix_cosh_f_param_1];
	ld.param.u32 	%r2, [matrix_cosh_f_param_2];
	mov.u32 	%r3, %ctaid.x;
	mov.u32 	%r4, %ntid.x;
	mov.u32 	%r5, %tid.x;
	mad.lo.s32 	%r1, %r3, %r4, %r5;
	setp.ge.u32 	%p1, %r1, %r2;
	@%p1 bra 	$L__BB83_2;
	cvta.to.global.u64 	%rd3, %rd1;
	cvta.to.global.u64 	%rd4, %rd2;
	mul.wide.s32 	%rd5, %r1, 4;
	add.s64 	%rd6, %rd3, %rd5;
	ld.global.f32 	%f1, [%rd6];
	abs.f32 	%f2, %f1;
	mov.f32 	%f3, 0f3FB8AA3B;
	mul.rn.f32 	%f4, %f2, %f3;
	cvt.rzi.f32.f32 	%f5, %f4;
	abs.f32 	%f6, %f5;
	setp.gt.f32 	%p2, %f6, 0f42FC0000;
	mov.f32 	%f7, 0f42FC0000;
	copysign.f32 	%f8, %f5, %f7;
	selp.f32 	%f9, %f8, %f5, %p2;
	fma.rn.f32 	%f10, %f9, 0fBF317218, %f2;
	fma.rn.f32 	%f11, %f9, 0f3102E308, %f10;
	mul.f32 	%f12, %f11, 0f3FB8AA3B;
	add.f32 	%f13, %f9, 0f4B40007D;
	mov.b32 	%r6, %f13;
	shl.b32 	%r7, %r6, 23;
	mov.b32 	%f14, %r7;
	ex2.approx.ftz.f32 	%f15, %f12;
	mul.f32 	%f16, %f15, %f14;
	mov.f32 	%f17, 0f3E000000;
	div.approx.ftz.f32 	%f18, %f17, %f16;
	fma.rn.f32 	%f19, %f16, 0f40000000, %f18;
	add.s64 	%rd7, %rd4, %rd5;
	st.global.f32 	[%rd7], %f19;
$L__BB83_2:
	ret;

}
	// .globl	matrix_tan_d
.visible .entry matrix_tan_d(
	.param .u64 .ptr .align 1 matrix_tan_d_param_0,
	.param .u64 .ptr .align 1 matrix_tan_d_param_1,
	.param .u32 matrix_tan_d_param_2
)
{
	.reg .pred 	%p<9>;
	.reg .b32 	%r<12>;
	.reg .b64 	%rd<9>;
	.reg .b64 	%fd<47>;

	ld.param.u64 	%rd1, [matrix_tan_d_param_0];
	ld.param.u64 	%rd2, [matrix_tan_d_param_1];
	ld.param.u32 	%r5, [matrix_tan_d_param_2];
	mov.u32 	%r6, %ctaid.x;
	mov.u32 	%r7, %ntid.x;
	mov.u32 	%r8, %tid.x;
	mad.lo.s32 	%r1, %r6, %r7, %r8;
	setp.ge.u32 	%p3, %r1, %r5;
	@%p3 bra 	$L__BB84_9;
	cvta.to.global.u64 	%rd3, %rd1;
	mul.wide.s32 	%rd4, %r1, 8;
	add.s64 	%rd5, %rd3, %rd4;
	ld.global.f64 	%fd1, [%rd5];
	abs.f64 	%fd2, %fd1;
	setp.neu.f64 	%p4, %fd2, 0d7FF0000000000000;
	@%p4 bra 	$L__BB84_3;
	mov.f64 	%fd17, 0d0000000000000000;
	mul.rn.f64 	%fd45, %fd1, %fd17;
	mov.pred 	%p8, -1;
	bra.uni 	$L__BB84_6;
$L__BB84_3:
	mul.f64 	%fd12, %fd1, 0d3FE45F306DC9C883;
	cvt.rni.s32.f64 	%r11, %fd12;
	cvt.rn.f64.s32 	%fd13, %r11;
	fma.rn.f64 	%fd14, %fd13, 0dBFF921FB54442D18, %fd1;
	fma.rn.f64 	%fd15, %fd13, 0dBC91A62633145C00, %fd14;
	fma.rn.f64 	%fd45, %fd13, 0dB97B839A252049C0, %fd15;
	setp.ltu.f64 	%p5, %fd2, 0d41E0000000000000;
	@%p5 bra 	$L__BB84_5;
	{ // callseq 5, 0
	.param .b64 param0;
	st.param.f64 	[param0], %fd1;
	.param .align 16 .b8 retval0[16];
	call.uni (retval0), 
	__internal_trig_reduction_slowpathd, 
	(
	param0
	);
	ld.param.f64 	%fd45, [retval0];
	ld.param.b32 	%r11, [retval0+8];
	} // callseq 5
$L__BB84_5:
	and.b32  	%r10, %r11, 1;
	setp.eq.b32 	%p6, %r10, 1;
	not.pred 	%p8, %p6;
$L__BB84_6:
	mul.f64 	%fd18, %fd45, %fd45;
	fma.rn.f64 	%fd19, %fd18, 0d3EE48DAC2799BCB9, 0dBEF9757C5B27EBB1;
	fma.rn.f64 	%fd20, %fd19, %fd18, 0d3F0980E90FD91E04;
	fma.rn.f64 	%fd21, %fd20, %fd18, 0dBEFAE2B0417D7E1D;
	fma.rn.f64 	%fd22, %fd21, %fd18, 0d3F119F5341BFBA57;
	fma.rn.f64 	%fd23, %fd22, %fd18, 0d3F15E791A00F6919;
	fma.rn.f64 	%fd24, %fd23, %fd18, 0d3F2FF2E7FADEC73A;
	fma.rn.f64 	%fd25, %fd24, %fd18, 0d3F434BC1B206DA62;
	fma.rn.f64 	%fd26, %fd25, %fd18, 0d3F57DB18EF2F83F9;
	fma.rn.f64 	%fd27, %fd26, %fd18, 0d3F6D6D2E7AE49FBC;
	fma.rn.f64 	%fd28, %fd27, %fd18, 0d3F8226E3A816A776;
	fma.rn.f64 	%fd29, %fd28, %fd18, 0d3F9664F485D25660;
	fma.rn.f64 	%fd30, %fd29, %fd18, 0d3FABA1BA1BABF31D;
	fma.rn.f64 	%fd31, %fd30, %fd18, 0d3FC11111111105D2;
	fma.rn.f64 	%fd32, %fd31, %fd18, 0d3FD555555555555E;
	mul.f64 	%fd8, %fd18, %fd32;
	fma.rn.f64 	%fd46, %fd8, %fd45, %fd45;
	@%p8 bra 	$L__BB84_8;
	sub.f64 	%fd33, %fd46, %fd45;
	neg.f64 	%fd34, %fd33;
	fma.rn.f64 	%fd35, %fd8, %fd45, %fd34;
	rcp.approx.ftz.f64 	%fd36, %fd46;
	neg.f64 	%fd37, %fd46;
	fma.rn.f64 	%fd38, %fd37, %fd36, 0d3FF0000000000000;
	fma.rn.f64 	%fd39, %fd38, %fd38, %fd38;
	fma.rn.f64 	%fd40, %fd39, %fd36, %fd36;
	neg.f64 	%fd41, %fd40;
	fma.rn.f64 	%fd42, %fd46, %fd41, 0d3FF0000000000000;
	fma.rn.f64 	%fd43, %fd41, %fd35, %fd42;
	fma.rn.f64 	%fd46, %fd43, %fd41, %fd41;
$L__BB84_8:
	cvta.to.global.u64 	%rd6, %rd2;
	add.s64 	%rd8, %rd6, %rd4;
	st.global.f64 	[%rd8], %fd46;
$L__BB84_9:
	ret;

}
	// .globl	matrix_tan_f
.visible .entry matrix_tan_f(
	.param .u64 .ptr .align 1 matrix_tan_f_param_0,
	.param .u64 .ptr .align 1 matrix_tan_f_param_1,
	.param .u32 matrix_tan_f_param_2
)
{
	.local .align 4 .b8 	__local_depot85[28];
	.reg .b64 	%SP;
	.reg .b64 	%SPL;
	.reg .pred 	%p<10>;
	.reg .b32 	%r<44>;
	.reg .b32 	%f<28>;
	.reg .b64 	%rd<29>;
	.reg .b64 	%fd<3>;

	mov.u64 	%SPL, __local_depot85;
	ld.param.u64 	%rd9, [matrix_tan_f_param_0];
	ld.param.u64 	%rd10, [matrix_tan_f_param_1];
	ld.param.u32 	%r16, [matrix_tan_f_param_2];
	add.u64 	%rd1, %SPL, 0;
	mov.u32 	%r17, %ctaid.x;
	mov.u32 	%r18, %ntid.x;
	mov.u32 	%r19, %tid.x;
	mad.lo.s32 	%r1, %r17, %r18, %r19;
	setp.ge.u32 	%p1, %r1, %r16;
	@%p1 bra 	$L__BB85_10;
	cvta.to.global.u64 	%rd12, %rd9;
	mul.wide.s32 	%rd13, %r1, 4;
	add.s64 	%rd14, %rd12, %rd13;
	ld.global.f32 	%f1, [%rd14];
	mul.f32 	%f7, %f1, 0f3F22F983;
	cvt.rni.s32.f32 	%r43, %f7;
	cvt.rn.f32.s32 	%f8, %r43;
	fma.rn.f32 	%f9, %f8, 0fBFC90FDA, %f1;
	fma.rn.f32 	%f10, %f8, 0fB3A22168, %f9;
	fma.rn.f32 	%f27, %f8, 0fA7C234C5, %f10;
	abs.f32 	%f3, %f1;
	setp.ltu.f32 	%p2, %f3, 0f47CE4780;
	@%p2 bra 	$L__BB85_9;
	setp.neu.f32 	%p3, %f3, 0f7F800000;
	@%p3 bra 	$L__BB85_4;
	mov.f32 	%f13, 0f00000000;
	mul.rn.f32 	%f27, %f1, %f13;
	mov.b32 	%r43, 0;
	bra.uni 	$L__BB85_9;
$L__BB85_4:
	mov.b32 	%r3, %f1;
	shl.b32 	%r21, %r3, 8;
	or.b32  	%r4, %r21, -2147483648;
	mov.b64 	%rd28, 0;
	mov.b32 	%r40, 0;
	mov.u64 	%rd26, __cudart_i2opi_f;
	mov.u64 	%rd27, %rd1;
$L__BB85_5:
	.pragma "nounroll";
	ld.global.nc.u32 	%r22, [%rd26];
	mad.wide.u32 	%rd17, %r22, %r4, %rd28;
	shr.u64 	%rd28, %rd17, 32;
	st.local.u32 	[%rd27], %rd17;
	add.s32 	%r40, %r40, 1;
	add.s64 	%rd27, %rd27, 4;
	add.s64 	%rd26, %rd26, 4;
	setp.ne.s32 	%p4, %r40, 6;
	@%p4 bra 	$L__BB85_5;
	shr.u32 	%r23, %r3, 23;
	st.local.u32 	[%rd1+24], %rd28;
	and.b32  	%r7, %r23, 31;
	and.b32  	%r24, %r23, 224;
	add.s32 	%r25, %r24, -128;
	shr.u32 	%r26, %r25, 5;
	mul.wide.u32 	%rd18, %r26, 4;
	sub.s64 	%rd8, %rd1, %rd18;
	ld.local.u32 	%r41, [%rd8+24];
	ld.local.u32 	%r42, [%rd8+20];
	setp.eq.s32 	%p5, %r7, 0;
	@%p5 bra 	$L__BB85_8;
	shf.l.wrap.b32 	%r41, %r42, %r41, %r7;
	ld.local.u32 	%r27, [%rd8+16];
	shf.l.wrap.b32 	%r42, %r27, %r42, %r7;
$L__BB85_8:
	shr.u32 	%r28, %r41, 30;
	shf.l.wrap.b32 	%r29, %r42, %r41, 2;
	shl.b32 	%r30, %r42, 2;
	shr.u32 	%r31, %r29, 31;
	add.s32 	%r32, %r31, %r28;
	neg.s32 	%r33, %r32;
	setp.lt.s32 	%p6, %r3, 0;
	selp.b32 	%r43, %r33, %r32, %p6;
	xor.b32  	%r34, %r29, %r3;
	shr.s32 	%r35, %r29, 31;
	xor.b32  	%r36, %r35, %r29;
	xor.b32  	%r37, %r35, %r30;
	cvt.u64.u32 	%rd19, %r36;
	shl.b64 	%rd20, %rd19, 32;
	cvt.u64.u32 	%rd21, %r37;
	or.b64  	%rd22, %rd20, %rd21;
	cvt.rn.f64.s64 	%fd1, %rd22;
	mul.f64 	%fd2, %fd1, 0d3BF921FB54442D19;
	cvt.rn.f32.f64 	%f11, %fd2;
	neg.f32 	%f12, %f11;
	setp.lt.s32 	%p7, %r34, 0;
	selp.f32 	%f27, %f12, %f11, %p7;
$L__BB85_9:
	mul.f32 	%f14, %f27, %f27;
	fma.rn.f32 	%f15, %f14, 0f3C190000, 0f3B560000;
	fma.rn.f32 	%f16, %f15, %f14, 0f3CC70000;
	fma.rn.f32 	%f17, %f16, %f14, 0f3D5B0000;
	fma.rn.f32 	%f18, %f17, %f14, 0f3E089438;
	fma.rn.f32 	%f19, %f18, %f14, 0f3EAAAA88;
	mul.rn.f32 	%f20, %f14, %f27;
	fma.rn.f32 	%f21, %f19, %f20, %f27;
	abs.f32 	%f22, %f27;
	setp.eq.f32 	%p8, %f22, 0f3A00B43C;
	selp.f32 	%f23, %f27, %f21, %p8;
	and.b32  	%r39, %r43, 1;
	setp.eq.b32 	%p9, %r39, 1;
	neg.f32 	%f24, %f23;
	rcp.approx.ftz.f32 	%f25, %f24;
	selp.f32 	%f26, %f25, %f23, %p9;
	cvta.to.global.u64 	%rd23, %rd10;
	add.s64 	%rd25, %rd23, %rd13;
	st.global.f32 	[%rd25], %f26;
$L__BB85_10:
	ret;

}
	// .globl	matrix_tanh_d
.visible .entry matrix_tanh_d(
	.param .u64 .ptr .align 1 matrix_tanh_d_param_0,
	.param .u64 .ptr .align 1 matrix_tanh_d_param_1,
	.param .u32 matrix_tanh_d_param_2
)
{
	.reg .pred 	%p<4>;
	.reg .b32 	%r<9>;
	.reg .b32 	%f<5>;
	.reg .b64 	%rd<9>;
	.reg .b64 	%fd<47>;

	ld.param.u64 	%rd1, [matrix_tanh_d_param_0];
	ld.param.u64 	%rd2, [matrix_tanh_d_param_1];
	ld.param.u32 	%r3, [matrix_tanh_d_param_2];
	mov.u32 	%r4, %ctaid.x;
	mov.u32 	%r5, %ntid.x;
	mov.u32 	%r6, %tid.x;
	mad.lo.s32 	%r1, %r4, %r5, %r6;
	setp.ge.u32 	%p1, %r1, %r3;
	@%p1 bra 	$L__BB86_5;
	cvta.to.global.u64 	%rd3, %rd1;
	mul.wide.s32 	%rd4, %r1, 8;
	add.s64 	%rd5, %rd3, %rd4;
	ld.global.f64 	%fd1, [%rd5];
	{
	.reg .b32 %temp; 
	mov.b64 	{%temp, %r7}, %fd1;
	}
	and.b32  	%r2, %r7, 2147483647;
	{
	.reg .b32 %temp; 
	mov.b64 	{%r8, %temp}, %fd1;
	}
	mov.b64 	%fd2, {%r8, %r2};
	setp.ltu.f64 	%p2, %fd2, 0d3FE4F92224DD2F1A;
	@%p2 bra 	$L__BB86_3;
	add.f64 	%fd6, %fd2, %fd2;
	cvt.rn.f32.f64 	%f1, %fd6;
	mul.f32 	%f2, %f1, 0f3FB8AA3B;
	cvt.rni.f32.f32 	%f3, %f2;
	cvt.f64.f32 	%fd7, %f3;
	fma.rn.f64 	%fd8, %fd7, 0dBFE62E42FEFA39EF, %fd6;
	fma.rn.f64 	%fd9, %fd8, 0d3E5AE904A4741B81, 0d3E928A27F89B6999;
	fma.rn.f64 	%fd10, %fd9, %fd8, 0d3EC71DE715FF7E07;
	fma.rn.f64 	%fd11, %fd10, %fd8, 0d3EFA019A6B0AC45A;
	fma.rn.f64 	%fd12, %fd11, %fd8, 0d3F2A01A017EED94F;
	fma.rn.f64 	%fd13, %fd12, %fd8, 0d3F56C16C17F2A71B;
	fma.rn.f64 	%fd14, %fd13, %fd8, 0d3F811111111173C4;
	fma.rn.f64 	%fd15, %fd14, %fd8, 0d3FA555555555211A;
	fma.rn.f64 	%fd16, %fd15, %fd8, 0d3FC5555555555540;
	fma.rn.f64 	%fd17, %fd16, %fd8, 0d3FE0000000000005;
	mul.f64 	%fd18, %fd8, %fd17;
	fma.rn.f64 	%fd19, %fd18, %fd8, %fd8;
	ex2.approx.ftz.f32 	%f4, %f3;
	cvt.f64.f32 	%fd20, %f4;
	mov.f64 	%fd21, 0d3FF0000000000000;
	sub.f64 	%fd22, %fd21, %fd20;
	neg.f64 	%fd23, %fd19;
	fma.rn.f64 	%fd24, %fd23, %fd20, %fd22;
	mov.f64 	%fd25, 0d4000000000000000;
	sub.f64 	%fd26, %fd25, %fd24;
	rcp.approx.ftz.f64 	%fd27, %fd26;
	neg.f64 	%fd28, %fd26;
	fma.rn.f64 	%fd29, %fd28, %fd27, 0d3FF0000000000000;
	fma.rn.f64 	%fd30, %fd29, %fd29, %fd29;
	fma.rn.f64 	%fd31, %fd30, %fd27, %fd27;
	fma.rn.f64 	%fd32, %fd31, 0dC000000000000000, 0d3FF0000000000000;
	setp.gt.u32 	%p3, %r2, 1077088193;
	selp.f64 	%fd33, 0d3FF0000000000000, %fd32, %p3;
	copysign.f64 	%fd46, %fd1, %fd33;
	bra.uni 	$L__BB86_4;
$L__BB86_3:
	mul.f64 	%fd34, %fd1, %fd1;
	fma.rn.f64 	%fd35, %fd34, 0dBEF0BC46E2F5E964, 0d3F14359F420AFC3D;
	fma.rn.f64 	%fd36, %fd35, %fd34, 0dBF2DF9F0728C5D84;
	fma.rn.f64 	%fd37, %fd36, %fd34, 0d3F4337D1CEC4F033;
	fma.rn.f64 	%fd38, %fd37, %fd34, 0dBF57D6E9674335B3;
	fma.rn.f64 	%fd39, %fd38, %fd34, 0d3F6D6D000D7AAD3D;
	fma.rn.f64 	%fd40, %fd39, %fd34, 0dBF8226E1F3CF1EF5;
	fma.rn.f64 	%fd41, %fd40, %fd34, 0d3F9664F47EC0C8CF;
	fma.rn.f64 	%fd42, %fd41, %fd34, 0dBFABA1BA1B80AB40;
	fma.rn.f64 	%fd43, %fd42, %fd34, 0d3FC111111110FA4A;
	fma.rn.f64 	%fd44, %fd43, %fd34, 0dBFD5555555555550;
	fma.rn.f64 	%fd45, %fd44, %fd34, 0d0000000000000000;
	fma.rn.f64 	%fd46, %fd45, %fd1, %fd1;
$L__BB86_4:
	cvta.to.global.u64 	%rd6, %rd2;
	add.s64 	%rd8, %rd6, %rd4;
	st.global.f64 	[%rd8], %fd46;
$L__BB86_5:
	ret;

}
	// .globl	matrix_tanh_f
.visible .entry matrix_tanh_f(
	.param .u64 .ptr .align 1 matrix_tanh_f_param_0,
	.param .u64 .ptr .align 1 matrix_tanh_f_param_1,
	.param .u32 matrix_tanh_f_param_2
)
{
	.reg .pred 	%p<4>;
	.reg .b32 	%r<6>;
	.reg .b32 	%f<17>;
	.reg .b64 	%rd<8>;

	ld.param.u64 	%rd1, [matrix_tanh_f_param_0];
	ld.param.u64 	%rd2, [matrix_tanh_f_param_1];
	ld.param.u32 	%r2, [matrix_tanh_f_param_2];
	mov.u32 	%r3, %ctaid.x;
	mov.u32 	%r4, %ntid.x;
	mov.u32 	%r5, %tid.x;
	mad.lo.s32 	%r1, %r3, %r4, %r5;
	setp.ge.u32 	%p1, %r1, %r2;
	@%p1 bra 	$L__BB87_2;
	cvta.to.global.u64 	%rd3, %rd1;
	cvta.to.global.u64 	%rd4, %rd2;
	mul.wide.s32 	%rd5, %r1, 4;
	add.s64 	%rd6, %rd3, %rd5;
	ld.global.f32 	%f1, [%rd6];
	abs.f32 	%f2, %f1;
	mul.f32 	%f3, %f2, 0f4038AA3B;
	ex2.approx.ftz.f32 	%f4, %f3;
	add.f32 	%f5, %f4, 0f3F800000;
	rcp.approx.ftz.f32 	%f6, %f5;
	fma.rn.f32 	%f7, %f6, 0fC0000000, 0f3F800000;
	setp.ge.f32 	%p2, %f2, 0f41102CB4;
	selp.f32 	%f8, 0f3F800000, %f7, %p2;
	copysign.f32 	%f9, %f1, %f8;
	mul.f32 	%f10, %f1, %f1;
	fma.rn.f32 	%f11, %f10, 0f3C80F082, 0fBD563CAE;
	fma.rn.f32 	%f12, %f11, %f10, 0f3E085941;
	fma.rn.f32 	%f13, %f12, %f10, 0fBEAAA9ED;
	fma.rn.f32 	%f14, %f13, %f10, 0f00000000;
	fma.rn.f32 	%f15, %f14, %f1, %f1;
	setp.ge.f32 	%p3, %f2, 0f3F19999A;
	selp.f32 	%f16, %f9, %f15, %p3;
	add.s64 	%rd7, %rd4, %rd5;
	st.global.f32 	[%rd7], %f16;
$L__BB87_2:
	ret;

}
	// .globl	matrix_asin_d
.visible .entry matrix_asin_d(
	.param .u64 .ptr .align 1 matrix_asin_d_param_0,
	.param .u64 .ptr .align 1 matrix_asin_d_param_1,
	.param .u32 matrix_asin_d_param_2
)
{
	.reg .pred 	%p<5>;
	.reg .b32 	%r<11>;
	.reg .b32 	%f<3>;
	.reg .b64 	%rd<9>;
	.reg .b64 	%fd<53>;

	ld.param.u64 	%rd1, [matrix_asin_d_param_0];
	ld.param.u64 	%rd2, [matrix_asin_d_param_1];
	ld.param.u32 	%r2, [matrix_asin_d_param_2];
	mov.u32 	%r3, %ctaid.x;
	mov.u32 	%r4, %ntid.x;
	mov.u32 	%r5, %tid.x;
	mad.lo.s32 	%r1, %r3, %r4, %r5;
	setp.ge.u32 	%p1, %r1, %r2;
	@%p1 bra 	$L__BB88_5;
	cvta.to.global.u64 	%rd3, %rd1;
	mul.wide.s32 	%rd4, %r1, 8;
	add.s64 	%rd5, %rd3, %rd4;
	ld.global.f64 	%fd1, [%rd5];
	{
	.reg .b32 %temp; 
	mov.b64 	{%temp, %r6}, %fd1;
	}
	mov.b32 	%f1, %r6;
	abs.f32 	%f2, %f1;
	setp.geu.f32 	%p2, %f2, 0f3FE26666;
	@%p2 bra 	$L__BB88_3;
	mul.f64 	%fd38, %fd1, %fd1;
	fma.rn.f64 	%fd39, %fd38, 0d3FB0066BDC1895E9, 0dBFB3823B180754AF;
	fma.rn.f64 	%fd40, %fd39, %fd38, 0d3FB11E52CC2F79AE;
	fma.rn.f64 	%fd41, %fd40, %fd38, 0dBF924EAF3526861B;
	fma.rn.f64 	%fd42, %fd41, %fd38, 0d3F91DF02A31E6CB7;
	fma.rn.f64 	%fd43, %fd42, %fd38, 0d3F847D18B0EEC6CC;
	fma.rn.f64 	%fd44, %fd43, %fd38, 0d3F8D0AF961BA53B0;
	fma.rn.f64 	%fd45, %fd44, %fd38, 0d3F91BF7734CF1C48;
	fma.rn.f64 	%fd46, %fd45, %fd38, 0d3F96E91483144EF7;
	fma.rn.f64 	%fd47, %fd46, %fd38, 0d3F9F1C6E0A4F9F81;
	fma.rn.f64 	%fd48, %fd47, %fd38, 0d3FA6DB6DC27FA92B;
	fma.rn.f64 	%fd49, %fd48, %fd38, 0d3FB333333320F91B;
	fma.rn.f64 	%fd50, %fd49, %fd38, 0d3FC5555555555F4D;
	mul.f64 	%fd51, %fd38, %fd50;
	fma.rn.f64 	%fd52, %fd51, %fd1, %fd1;
	bra.uni 	$L__BB88_4;
$L__BB88_3:
	abs.f64 	%fd5, %fd1;
	fma.rn.f64 	%fd6, %fd5, 0dBFE0000000000000, 0d3FE0000000000000;
	rsqrt.approx.ftz.f64 	%fd7, %fd6;
	{
	.reg .b32 %temp; 
	mov.b64 	{%r7, %temp}, %fd7;
	}
	{
	.reg .b32 %temp; 
	mov.b64 	{%temp, %r8}, %fd7;
	}
	add.s32 	%r9, %r8, -1048576;
	mov.b64 	%fd8, {%r7, %r9};
	mul.f64 	%fd9, %fd6, %fd7;
	neg.f64 	%fd10, %fd9;
	fma.rn.f64 	%fd11, %fd9, %fd10, %fd6;
	fma.rn.f64 	%fd12, %fd11, %fd8, %fd9;
	neg.f64 	%fd13, %fd12;
	fma.rn.f64 	%fd14, %fd7, %fd13, 0d3FF0000000000000;
	fma.rn.f64 	%fd15, %fd14, %fd8, %fd8;
	fma.rn.f64 	%fd16, %fd12, %fd13, %fd6;
	fma.rn.f64 	%fd17, %fd16, %fd15, %fd12;
	{
	.reg .b32 %temp; 
	mov.b64 	{%temp, %r10}, %fd6;
	}
	setp.lt.s32 	%p3, %r10, 0;
	selp.f64 	%fd18, 0dFFF8000000000000, %fd17, %p3;
	setp.ne.f64 	%p4, %fd6, 0d0000000000000000;
	selp.f64 	%fd19, %fd18, %fd6, %p4;
	fma.rn.f64 	%fd20, %fd6, 0d3FB0066BDC1895E9, 0dBFB3823B180754AF;
	fma.rn.f64 	%fd21, %fd20, %fd6, 0d3FB11E52CC2F79AE;
	fma.rn.f64 	%fd22, %fd21, %fd6, 0dBF924EAF3526861B;
	fma.rn.f64 	%fd23, %fd22, %fd6, 0d3F91DF02A31E6CB7;
	fma.rn.f64 	%fd24, %fd23, %fd6, 0d3F847D18B0EEC6CC;
	fma.rn.f64 	%fd25, %fd24, %fd6, 0d3F8D0AF961BA53B0;
	fma.rn.f64 	%fd26, %fd25, %fd6, 0d3F91BF7734CF1C48;
	fma.rn.f64 	%fd27, %fd26, %fd6, 0d3F96E91483144EF7;
	fma.rn.f64 	%fd28, %fd27, %fd6, 0d3F9F1C6E0A4F9F81;
	fma.rn.f64 	%fd29, %fd28, %fd6, 0d3FA6DB6DC27FA92B;
	fma.rn.f64 	%fd30, %fd29, %fd6, 0d3FB333333320F91B;
	fma.rn.f64 	%fd31, %fd30, %fd6, 0d3FC5555555555F4D;
	mul.f64 	%fd32, %fd6, %fd31;
	mul.f64 	%fd33, %fd19, 0dC000000000000000;
	fma.rn.f64 	%fd34, %fd33, %fd32, 0d3C91A62633145C07;
	add.f64 	%fd35, %fd33, 0d3FE921FB54442D18;
	add.f64 	%fd36, %fd35, %fd34;
	add.f64 	%fd37, %fd36, 0d3FE921FB54442D18;
	copysign.f64 	%fd52, %fd1, %fd37;
$L__BB88_4:
	cvta.to.global.u64 	%rd6, %rd2;
	add.s64 	%rd8, %rd6, %rd4;
	st.global.f64 	[%rd8], %fd52;
$L__BB88_5:
	ret;

}
	// .globl	matrix_asin_f
.visible .entry matrix_asin_f(
	.param .u64 .ptr .align 1 matrix_asin_f_param_0,
	.param .u64 .ptr .align 1 matrix_asin_f_param_1,
	.param .u32 matrix_asin_f_param_2
)
{
	.reg .pred 	%p<5>;
	.reg .b32 	%r<6>;
	.reg .b32 	%f<23>;
	.reg .b64 	%rd<8>;

	ld.param.u64 	%rd1, [matrix_asin_f_param_0];
	ld.param.u64 	%rd2, [matrix_asin_f_param_1];
	ld.param.u32 	%r2, [matrix_asin_f_param_2];
	mov.u32 	%r3, %ctaid.x;
	mov.u32 	%r4, %ntid.x;
	mov.u32 	%r5, %tid.x;
	mad.lo.s32 	%r1, %r3, %r4, %r5;
	setp.ge.u32 	%p1, %r1, %r2;
	@%p1 bra 	$L__BB89_2;
	cvta.to.global.u64 	%rd3, %rd1;
	cvta.to.global.u64 	%rd4, %rd2;
	mul.wide.s32 	%rd5, %r1, 4;
	add.s64 	%rd6, %rd3, %rd5;
	ld.global.f32 	%f1, [%rd6];
	abs.f32 	%f2, %f1;
	fma.rn.f32 	%f3, %f2, 0fBF000000, 0f3F000000;
	rsqrt.approx.ftz.f32 	%f4, %f3;
	mul.f32 	%f5, %f4, %f3;
	mul.f32 	%f6, %f4, 0fBF000000;
	fma.rn.f32 	%f7, %f5, %f6, 0f3F000000;
	fma.rn.f32 	%f8, %f5, %f7, %f5;
	setp.eq.f32 	%p2, %f2, 0f3F800000;
	selp.f32 	%f9, 0f00000000, %f8, %p2;
	setp.gt.f32 	%p3, %f2, 0f3F0F5C29;
	selp.f32 	%f10, %f9, %f2, %p3;
	mul.f32 	%f11, %f10, %f10;
	fma.rn.f32 	%f12, %f11, 0f3D4DD2F7, 0f3C99CA97;
	fma.rn.f32 	%f13, %f12, %f11, 0f3D3F90E8;
	fma.rn.f32 	%f14, %f13, %f11, 0f3D993CCF;
	fma.rn.f32 	%f15, %f14, %f11, 0f3E2AAC04;
	mul.f32 	%f16, %f11, %f15;
	fma.rn.f32 	%f17, %f16, %f10, %f10;
	mul.f32 	%f18, %f17, 0fC0000000;
	fma.rn.f32 	%f19, 0f3F6EE581, 0f3FD774EB, %f18;
	selp.f32 	%f20, %f19, %f17, %p3;
	setp.num.f32 	%p4, %f20, %f20;
	copysign.f32 	%f21, %f1, %f20;
	selp.f32 	%f22, %f21, %f20, %p4;
	add.s64 	%rd7, %rd4, %rd5;
	st.global.f32 	[%rd7], %f22;
$L__BB89_2:
	ret;

}
	// .globl	matrix_acos_d
.visible .entry matrix_acos_d(
	.param .u64 .ptr .align 1 matrix_acos_d_param_0,
	.param .u64 .ptr .align 1 matrix_acos_d_param_1,
	.param .u32 matrix_acos_d_param_2
)
{
	.reg .pred 	%p<7>;
	.reg .b32 	%r<17>;
	.reg .b64 	%rd<9>;
	.reg .b64 	%fd<70>;

	ld.param.u64 	%rd1, [matrix_acos_d_param_0];
	ld.param.u64 	%rd2, [matrix_acos_d_param_1];
	ld.param.u32 	%r3, [matrix_acos_d_param_2];
	mov.u32 	%r4, %ctaid.x;
	mov.u32 	%r5, %ntid.x;
	mov.u32 	%r6, %tid.x;
	mad.lo.s32 	%r1, %r4, %r5, %r6;
	setp.ge.u32 	%p1, %r1, %r3;
	@%p1 bra 	$L__BB90_7;
	cvta.to.global.u64 	%rd3, %rd1;
	mul.wide.s32 	%rd4, %r1, 8;
	add.s64 	%rd5, %rd3, %rd4;
	ld.global.f64 	%fd1, [%rd5];
	{
	.reg .b32 %temp; 
	mov.b64 	{%temp, %r2}, %fd1;
	}
	abs.f64 	%fd2, %fd1;
	{
	.reg .b32 %temp; 
	mov.b64 	{%temp, %r7}, %fd2;
	}
	setp.gt.s32 	%p2, %r7, 1071801957;
	@%p2 bra 	$L__BB90_5;
	mul.f64 	%fd48, %fd1, %fd1;
	fma.rn.f64 	%fd49, %fd48, 0d3FB0066BDC1895E9, 0dBFB3823B180754AF;
	fma.rn.f64 	%fd50, %fd49, %fd48, 0d3FB11E52CC2F79AE;
	fma.rn.f64 	%fd51, %fd50, %fd48, 0dBF924EAF3526861B;
	fma.rn.f64 	%fd52, %fd51, %fd48, 0d3F91DF02A31E6CB7;
	fma.rn.f64 	%fd53, %fd52, %fd48, 0d3F847D18B0EEC6CC;
	fma.rn.f64 	%fd54, %fd53, %fd48, 0d3F8D0AF961BA53B0;
	fma.rn.f64 	%fd55, %fd54, %fd48, 0d3F91BF7734CF1C48;
	fma.rn.f64 	%fd56, %fd55, %fd48, 0d3F96E91483144EF7;
	fma.rn.f64 	%fd57, %fd56, %fd48, 0d3F9F1C6E0A4F9F81;
	fma.rn.f64 	%fd58, %fd57, %fd48, 0d3FA6DB6DC27FA92B;
	fma.rn.f64 	%fd59, %fd58, %fd48, 0d3FB333333320F91B;
	fma.rn.f64 	%fd60, %fd59, %fd48, 0d3FC5555555555F4D;
	mul.f64 	%fd61, %fd48, %fd60;
	fma.rn.f64 	%fd3, %fd61, %fd2, %fd2;
	setp.gt.s32 	%p6, %r2, -1;
	@%p6 bra 	$L__BB90_4;
	mov.f64 	%fd66, 0d3C91A62633145C07;
	add.rn.f64 	%fd67, %fd3, %fd66;
	mov.f64 	%fd68, 0d3FF921FB54442D18;
	add.rn.f64 	%fd69, %fd68, %fd67;
	bra.uni 	$L__BB90_6;
$L__BB90_4:
	mov.f64 	%fd62, 0dBC91A62633145C07;
	add.rn.f64 	%fd63, %fd3, %fd62;
	neg.f64 	%fd64, %fd63;
	mov.f64 	%fd65, 0d3FF921FB54442D18;
	add.rn.f64 	%fd69, %fd65, %fd64;
	bra.uni 	$L__BB90_6;
$L__BB90_5:
	mov.f64 	%fd8, 0d3FF0000000000000;
	sub.f64 	%fd9, %fd8, %fd2;
	{
	.reg .b32 %temp; 
	mov.b64 	{%r8, %temp}, %fd9;
	}
	{
	.reg .b32 %temp; 
	mov.b64 	{%temp, %r9}, %fd9;
	}
	add.s32 	%r10, %r9, -1048576;
	mov.b64 	%fd10, {%r8, %r10};
	rsqrt.approx.ftz.f64 	%fd11, %fd10;
	{
	.reg .b32 %temp; 
	mov.b64 	{%r11, %temp}, %fd11;
	}
	{
	.reg .b32 %temp; 
	mov.b64 	{%temp, %r12}, %fd11;
	}
	add.s32 	%r13, %r12, -1048576;
	mov.b64 	%fd12, {%r11, %r13};
	mul.f64 	%fd13, %fd10, %fd11;
	neg.f64 	%fd14, %fd13;
	fma.rn.f64 	%fd15, %fd13, %fd14, %fd10;
	fma.rn.f64 	%fd16, %fd15, %fd12, %fd13;
	neg.f64 	%fd17, %fd16;
	fma.rn.f64 	%fd18, %fd11, %fd17, 0d3FF0000000000000;
	fma.rn.f64 	%fd19, %fd18, %fd12, %fd12;
	fma.rn.f64 	%fd20, %fd16, %fd17, %fd10;
	fma.rn.f64 	%fd21, %fd20, %fd19, %fd16;
	{
	.reg .b32 %temp; 
	mov.b64 	{%r14, %temp}, %fd21;
	}
	{
	.reg .b32 %temp; 
	mov.b64 	{%temp, %r15}, %fd21;
	}
	add.s32 	%r16, %r15, 1048576;
	mov.b64 	%fd22, {%r14, %r16};
	fma.rn.f64 	%fd23, %fd9, 0d3EC715B371155F70, 0dBEBAC2FE66FAAC4B;
	fma.rn.f64 	%fd24, %fd23, %fd9, 0d3ED9A9B88EFCD9B8;
	fma.rn.f64 	%fd25, %fd24, %fd9, 0d3EDD0F40A8A0C4C3;
	fma.rn.f64 	%fd26, %fd25, %fd9, 0d3EF46D4CFA9E0E1F;
	fma.rn.f64 	%fd27, %fd26, %fd9, 0d3F079C168D1E2422;
	fma.rn.f64 	%fd28, %fd27, %fd9, 0d3F1C9A88C3BCA540;
	fma.rn.f64 	%fd29, %fd28, %fd9, 0d3F31C4E64BD476DF;
	fma.rn.f64 	%fd30, %fd29, %fd9, 0d3F46E8BA60009C8F;
	fma.rn.f64 	%fd31, %fd30, %fd9, 0d3F5F1C71C62B05A2;
	fma.rn.f64 	%fd32, %fd31, %fd9, 0d3F76DB6DB6DC9F2C;
	fma.rn.f64 	%fd33, %fd32, %fd9, 0d3F9333333333329C;
	fma.rn.f64 	%fd34, %fd33, %fd9, 0d3FB5555555555555;
	setp.lt.s32 	%p3, %r9, 1;
	mov.f64 	%fd35, 0d0000000000000000;
	mul.rn.f64 	%fd36, %fd2, %fd35;
	mul.f64 	%fd37, %fd9, %fd34;
	fma.rn.f64 	%fd38, %fd37, %fd22, %fd22;
	selp.f64 	%fd39, %fd36, %fd38, %p3;
	setp.lt.s32 	%p4, %r9, 0;
	mov.f64 	%fd40, 0d7FF0000000000000;
	mul.rn.f64 	%fd41, %fd39, %fd40;
	selp.f64 	%fd42, %fd41, %fd39, %p4;
	setp.lt.s32 	%p5, %r2, 0;
	mov.f64 	%fd43, 0dBCA1A62633145C07;
	add.rn.f64 	%fd44, %fd42, %fd43;
	neg.f64 	%fd45, %fd44;
	mov.f64 	%fd46, 0d400921FB54442D18;
	add.rn.f64 	%fd47, %fd46, %fd45;
	selp.f64 	%fd69, %fd47, %fd42, %p5;
$L__BB90_6:
	cvta.to.global.u64 	%rd6, %rd2;
	add.s64 	%rd8, %rd6, %rd4;
	st.global.f64 	[%rd8], %fd69;
$L__BB90_7:
	ret;

}
	// .globl	matrix_acos_f
.visible .entry matrix_acos_f(
	.param .u64 .ptr .align 1 matrix_acos_f_param_0,
	.param .u64 .ptr .align 1 matrix_acos_f_param_1,
	.param .u32 matrix_acos_f_param_2
)
{
	.reg .pred 	%p<5>;
	.reg .b32 	%r<6>;
	.reg .b32 	%f<26>;
	.reg .b64 	%rd<8>;

	ld.param.u64 	%rd1, [matrix_acos_f_param_0];
	ld.param.u64 	%rd2, [matrix_acos_f_param_1];
	ld.param.u32 	%r2, [matrix_acos_f_param_2];
	mov.u32 	%r3, %ctaid.x;
	mov.u32 	%r4, %ntid.x;
	mov.u32 	%r5, %tid.x;
	mad.lo.s32 	%r1, %r3, %r4, %r5;
	setp.ge.u32 	%p1, %r1, %r2;
	@%p1 bra 	$L__BB91_2;
	cvta.to.global.u64 	%rd3, %rd1;
	cvta.to.global.u64 	%rd4, %rd2;
	mul.wide.s32 	%rd5, %r1, 4;
	add.s64 	%rd6, %rd3, %rd5;
	ld.global.f32 	%f1, [%rd6];
	abs.f32 	%f2, %f1;
	fma.rn.f32 	%f3, %f2, 0fBF000000, 0f3F000000;
	rsqrt.approx.ftz.f32 	%f4, %f3;
	mul.f32 	%f5, %f4, %f3;
	mul.f32 	%f6, %f4, 0fBF000000;
	fma.rn.f32 	%f7, %f5, %f6, 0f3F000000;
	fma.rn.f32 	%f8, %f5, %f7, %f5;
	setp.eq.f32 	%p2, %f2, 0f3F800000;
	selp.f32 	%f9, 0f00000000, %f8, %p2;
	setp.gt.f32 	%p3, %f2, 0f3F0F5C29;
	selp.f32 	%f10, %f9, %f2, %p3;
	copysign.f32 	%f11, %f1, %f10;
	mul.f32 	%f12, %f11, %f11;
	fma.rn.f32 	%f13, %f12, 0f3D10ECEF, 0f3C8B1ABB;
	fma.rn.f32 	%f14, %f13, %f12, 0f3CFC028C;
	fma.rn.f32 	%f15, %f14, %f12, 0f3D372139;
	fma.rn.f32 	%f16, %f15, %f12, 0f3D9993DB;
	fma.rn.f32 	%f17, %f16, %f12, 0f3E2AAAC6;
	mul.f32 	%f18, %f12, %f17;
	fma.rn.f32 	%f19, %f18, %f11, %f11;
	neg.f32 	%f20, %f19;
	selp.f32 	%f21, %f19, %f20, %p3;
	fma.rn.f32 	%f22, 0f3F6EE581, 0f3FD774EB, %f21;
	setp.gt.f32 	%p4, %f1, 0f3F0F5C29;
	selp.f32 	%f23, %f19, %f22, %p4;
	add.f32 	%f24, %f23, %f23;
	selp.f32 	%f25, %f24, %f23, %p3;
	add.s64 	%rd7, %rd4, %rd5;
	st.global.f32 	[%rd7], %f25;
$L__BB91_2:
	ret;

}
	// .globl	matrix_atan_d
.visible .entry matrix_atan_d(
	.param .u64 .ptr .align 1 matrix_atan_d_param_0,
	.param .u64 .ptr .align 1 matrix_atan_d_param_1,
	.param .u32 matrix_atan_d_param_2
)
{
	.reg .pred 	%p<5>;
	.reg .b32 	%r<6>;
	.reg .b64 	%rd<9>;
	.reg .b64 	%fd<36>;

	ld.param.u64 	%rd1, [matrix_atan_d_param_0];
	ld.param.u64 	%rd2, [matrix_atan_d_param_1];
	ld.param.u32 	%r2, [matrix_atan_d_param_2];
	mov.u32 	%r3, %ctaid.x;
	mov.u32 	%r4, %ntid.x;
	mov.u32 	%r5, %tid.x;
	mad.lo.s32 	%r1, %r3, %r4, %r5;
	setp.ge.u32 	%p1, %r1, %r2;
	@%p1 bra 	$L__BB92_4;
	cvta.to.global.u64 	%rd3, %rd1;
	mul.wide.s32 	%rd4, %r1, 8;
	add.s64 	%rd5, %rd3, %rd4;
	ld.global.f64 	%fd1, [%rd5];
	abs.f64 	%fd2, %fd1;
	setp.leu.f64 	%p2, %fd2, 0d3FF0000000000000;
	mov.f64 	%fd35, %fd2;
	@%p2 bra 	$L__BB92_3;
	rcp.approx.ftz.f64 	%fd5, %fd2;
	neg.f64 	%fd6, %fd2;
	fma.rn.f64 	%fd7, %fd6, %fd5, 0d3FF0000000000000;
	fma.rn.f64 	%fd8, %fd7, %fd7, %fd7;
	fma.rn.f64 	%fd9, %fd8, %fd5, %fd5;
	setp.eq.f64 	%p3, %fd2, 0d7FF0000000000000;
	selp.f64 	%fd35, 0d0000000000000000, %fd9, %p3;
$L__BB92_3:
	setp.gt.f64 	%p4, %fd2, 0d3FF0000000000000;
	mul.f64 	%fd10, %fd35, %fd35;
	fma.rn.f64 	%fd11, %fd10, 0dBEF53E1D2A25FF7E, 0d3F2D3B63DBB65B49;
	fma.rn.f64 	%fd12, %fd11, %fd10, 0dBF5312788DDE082E;
	fma.rn.f64 	%fd13, %fd12, %fd10, 0d3F6F9690C8249315;
	fma.rn.f64 	%fd14, %fd13, %fd10, 0dBF82CF5AABC7CF0D;
	fma.rn.f64 	%fd15, %fd14, %fd10, 0d3F9162B0B2A3BFDE;
	fma.rn.f64 	%fd16, %fd15, %fd10, 0dBF9A7256FEB6FC6B;
	fma.rn.f64 	%fd17, %fd16, %fd10, 0d3FA171560CE4A489;
	fma.rn.f64 	%fd18, %fd17, %fd10, 0dBFA4F44D841450E4;
	fma.rn.f64 	%fd19, %fd18, %fd10, 0d3FA7EE3D3F36BB95;
	fma.rn.f64 	%fd20, %fd19, %fd10, 0dBFAAD32AE04A9FD1;
	fma.rn.f64 	%fd21, %fd20, %fd10, 0d3FAE17813D66954F;
	fma.rn.f64 	%fd22, %fd21, %fd10, 0dBFB11089CA9A5BCD;
	fma.rn.f64 	%fd23, %fd22, %fd10, 0d3FB3B12B2DB51738;
	fma.rn.f64 	%fd24, %fd23, %fd10, 0dBFB745D022F8DC5C;
	fma.rn.f64 	%fd25, %fd24, %fd10, 0d3FBC71C709DFE927;
	fma.rn.f64 	%fd26, %fd25, %fd10, 0dBFC2492491FA1744;
	fma.rn.f64 	%fd27, %fd26, %fd10, 0d3FC99999999840D2;
	fma.rn.f64 	%fd28, %fd27, %fd10, 0dBFD555555555544C;
	mul.f64 	%fd29, %fd10, %fd28;
	fma.rn.f64 	%fd30, %fd29, %fd35, %fd35;
	mov.f64 	%fd31, 0d3FF921FB54442D18;
	sub.f64 	%fd32, %fd31, %fd30;
	selp.f64 	%fd33, %fd32, %fd30, %p4;
	copysign.f64 	%fd34, %fd1, %fd33;
	cvta.to.global.u64 	%rd6, %rd2;
	add.s64 	%rd8, %rd6, %rd4;
	st.global.f64 	[%rd8], %fd34;
$L__BB92_4:
	ret;

}
	// .globl	matrix_atan_f
.visible .entry matrix_atan_f(
	.param .u64 .ptr .align 1 matrix_atan_f_param_0,
	.param .u64 .ptr .align 1 matrix_atan_f_param_1,
	.param .u32 matrix_atan_f_param_2
)
{
	.reg .pred 	%p<4>;
	.reg .b32 	%r<6>;
	.reg .b32 	%f<20>;
	.reg .b64 	%rd<8>;

	ld.param.u64 	%rd1, [matrix_atan_f_param_0];
	ld.param.u64 	%rd2, [matrix_atan_f_param_1];
	ld.param.u32 	%r2, [matrix_atan_f_param_2];
	mov.u32 	%r3, %ctaid.x;
	mov.u32 	%r4, %ntid.x;
	mov.u32 	%r5, %tid.x;
	mad.lo.s32 	%r1, %r3, %r4, %r5;
	setp.ge.u32 	%p1, %r1, %r2;
	@%p1 bra 	$L__BB93_2;
	cvta.to.global.u64 	%rd3, %rd1;
	cvta.to.global.u64 	%rd4, %rd2;
	mul.wide.s32 	%rd5, %r1, 4;
	add.s64 	%rd6, %rd3, %rd5;
	ld.global.f32 	%f1, [%rd6];
	abs.f32 	%f2, %f1;
	setp.gt.f32 	%p2, %f2, 0f3F800000;
	rcp.approx.ftz.f32 	%f3, %f2;
	selp.f32 	%f4, %f3, %f2, %p2;
	mul.f32 	%f5, %f4, %f4;
	fma.rn.f32 	%f6, %f5, 0f3B2090AA, 0fBC6BE14F;
	fma.rn.f32 	%f7, %f6, %f5, 0f3D23397E;
	fma.rn.f32 	%f8, %f7, %f5, 0fBD948A7A;
	fma.rn.f32 	%f9, %f8, %f5, 0f3DD76B21;
	fma.rn.f32 	%f10, %f9, %f5, 0fBE111E88;
	fma.rn.f32 	%f11, %f10, %f5, 0f3E4CAF60;
	fma.rn.f32 	%f12, %f11, %f5, 0fBEAAAA27;
	mul.f32 	%f13, %f5, %f12;
	fma.rn.f32 	%f14, %f13, %f4, %f4;
	neg.f32 	%f15, %f14;
	fma.rn.f32 	%f16, 0f3F6EE581, 0f3FD774EB, %f15;
	selp.f32 	%f17, %f16, %f14, %p2;
	setp.num.f32 	%p3, %f2, %f2;
	copysign.f32 	%f18, %f1, %f17;
	selp.f32 	%f19, %f18, %f17, %p3;
	add.s64 	%rd7, %rd4, %rd5;
	st.global.f32 	[%rd7], %f19;
$L__BB93_2:
	ret;

}
	// .globl	matrix_sign_d
.visible .entry matrix_sign_d(
	.param .u64 .ptr .align 1 matrix_sign_d_param_0,
	.param .u64 .ptr .align 1 matrix_sign_d_param_1,
	.param .u32 matrix_sign_d_param_2
)
{
	.reg .pred 	%p<3>;
	.reg .b32 	%r<6>;
	.reg .b64 	%rd<12>;
	.reg .b64 	%fd<4>;

	ld.param.u64 	%rd2, [matrix_sign_d_param_0];
	ld.param.u64 	%rd3, [matrix_sign_d_param_1];
	ld.param.u32 	%r2, [matrix_sign_d_param_2];
	cvta.to.global.u64 	%rd1, %rd3;
	mov.u32 	%r3, %ctaid.x;
	mov.u32 	%r4, %ntid.x;
	mov.u32 	%r5, %tid.x;
	mad.lo.s32 	%r1, %r3, %r4, %r5;
	setp.ge.u32 	%p1, %r1, %r2;
	@%p1 bra 	$L__BB94_4;
	cvta.to.global.u64 	%rd4, %rd2;
	mul.wide.s32 	%rd5, %r1, 8;
	add.s64 	%rd6, %rd4, %rd5;
	ld.global.f64 	%fd1, [%rd6];
	setp.neu.f64 	%p2, %fd1, 0d0000000000000000;
	@%p2 bra 	$L__BB94_3;
	add.s64 	%rd10, %rd1, %rd5;
	mov.b64 	%rd11, 0;
	st.global.u64 	[%rd10], %rd11;
	bra.uni 	$L__BB94_4;
$L__BB94_3:
	mov.f64 	%fd2, 0d3FF0000000000000;
	copysign.f64 	%fd3, %fd1, %fd2;
	add.s64 	%rd8, %rd1, %rd5;
	st.global.f64 	[%rd8], %fd3;
$L__BB94_4:
	ret;

}
	// .globl	matrix_sign_f
.visible .entry matrix_sign_f(
	.param .u64 .ptr .align 1 matrix_sign_f_param_0,
	.param .u64 .ptr .align 1 matrix_sign_f_param_1,
	.param .u32 matrix_sign_f_param_2
)
{
	.reg .pred 	%p<3>;
	.reg .b32 	%r<7>;
	.reg .b32 	%f<4>;
	.reg .b64 	%rd<11>;

	ld.param.u64 	%rd2, [matrix_sign_f_param_0];
	ld.param.u64 	%rd3, [matrix_sign_f_param_1];
	ld.param.u32 	%r2, [matrix_sign_f_param_2];
	cvta.to.global.u64 	%rd1, %rd3;
	mov.u32 	%r3, %ctaid.x;
	mov.u32 	%r4, %ntid.x;
	mov.u32 	%r5, %tid.x;
	mad.lo.s32 	%r1, %r3, %r4, %r5;
	setp.ge.u32 	%p1, %r1, %r2;
	@%p1 bra 	$L__BB95_4;
	cvta.to.global.u64 	%rd4, %rd2;
	mul.wide.s32 	%rd5, %r1, 4;
	add.s64 	%rd6, %rd4, %rd5;
	ld.global.f32 	%f1, [%rd6];
	setp.neu.f32 	%p2, %f1, 0f00000000;
	@%p2 bra 	$L__BB95_3;
	add.s64 	%rd10, %rd1, %rd5;
	mov.b32 	%r6, 0;
	st.global.u32 	[%rd10], %r6;
	bra.uni 	$L__BB95_4;
$L__BB95_3:
	mov.f32 	%f2, 0f3F800000;
	copysign.f32 	%f3, %f1, %f2;
	add.s64 	%rd8, %rd1, %rd5;
	st.global.f32 	[%rd8], %f3;
$L__BB95_4:
	ret;

}
	// .globl	matrix_sigmoid_d
.visible .entry matrix_sigmoid_d(
	.param .u64 .ptr .align 1 matrix_sigmoid_d_param_0,
	.param .u64 .ptr .align 1 matrix_sigmoid_d_param_1,
	.param .u32 matrix_sigmoid_d_param_2
)
{
	.reg .pred 	%p<4>;
	.reg .b32 	%r<9>;
	.reg .b32 	%f<5>;
	.reg .b64 	%rd<9>;
	.reg .b64 	%fd<49>;

	ld.param.u64 	%rd1, [matrix_sigmoid_d_param_0];
	ld.param.u64 	%rd2, [matrix_sigmoid_d_param_1];
	ld.param.u32 	%r3, [matrix_sigmoid_d_param_2];
	mov.u32 	%r4, %ctaid.x;
	mov.u32 	%r5, %ntid.x;
	mov.u32 	%r6, %tid.x;
	mad.lo.s32 	%r1, %r4, %r5, %r6;
	setp.ge.u32 	%p1, %r1, %r3;
	@%p1 bra 	$L__BB96_5;
	cvta.to.global.u64 	%rd3, %rd1;
	mul.wide.s32 	%rd4, %r1, 8;
	add.s64 	%rd5, %rd3, %rd4;
	ld.global.f64 	%fd6, [%rd5];
	mul.f64 	%fd1, %fd6, 0d3FE0000000000000;
	{
	.reg .b32 %temp; 
	mov.b64 	{%temp, %r7}, %fd1;
	}
	and.b32  	%r2, %r7, 2147483647;
	{
	.reg .b32 %temp; 
	mov.b64 	{%r8, %temp}, %fd1;
	}
	mov.b64 	%fd2, {%r8, %r2};
	setp.ltu.f64 	%p2, %fd2, 0d3FE4F92224DD2F1A;
	@%p2 bra 	$L__BB96_3;
	add.f64 	%fd7, %fd2, %fd2;
	cvt.rn.f32.f64 	%f1, %fd7;
	mul.f32 	%f2, %f1, 0f3FB8AA3B;
	cvt.rni.f32.f32 	%f3, %f2;
	cvt.f64.f32 	%fd8, %f3;
	fma.rn.f64 	%fd9, %fd8, 0dBFE62E42FEFA39EF, %fd7;
	fma.rn.f64 	%fd10, %fd9, 0d3E5AE904A4741B81, 0d3E928A27F89B6999;
	fma.rn.f64 	%fd11, %fd10, %fd9, 0d3EC71DE715FF7E07;
	fma.rn.f64 	%fd12, %fd11, %fd9, 0d3EFA019A6B0AC45A;
	fma.rn.f64 	%fd13, %fd12, %fd9, 0d3F2A01A017EED94F;
	fma.rn.f64 	%fd14, %fd13, %fd9, 0d3F56C16C17F2A71B;
	fma.rn.f64 	%fd15, %fd14, %fd9, 0d3F811111111173C4;
	fma.rn.f64 	%fd16, %fd15, %fd9, 0d3FA555555555211A;
	fma.rn.f64 	%fd17, %fd16, %fd9, 0d3FC5555555555540;
	fma.rn.f64 	%fd18, %fd17, %fd9, 0d3FE0000000000005;
	mul.f64 	%fd19, %fd9, %fd18;
	fma.rn.f64 	%fd20, %fd19, %fd9, %fd9;
	ex2.approx.ftz.f32 	%f4, %f3;
	cvt.f64.f32 	%fd21, %f4;
	mov.f64 	%fd22, 0d3FF0000000000000;
	sub.f64 	%fd23, %fd22, %fd21;
	neg.f64 	%fd24, %fd20;
	fma.rn.f64 	%fd25, %fd24, %fd21, %fd23;
	mov.f64 	%fd26, 0d4000000000000000;
	sub.f64 	%fd27, %fd26, %fd25;
	rcp.approx.ftz.f64 	%fd28, %fd27;
	neg.f64 	%fd29, %fd27;
	fma.rn.f64 	%fd30, %fd29, %fd28, 0d3FF0000000000000;
	fma.rn.f64 	%fd31, %fd30, %fd30, %fd30;
	fma.rn.f64 	%fd32, %fd31, %fd28, %fd28;
	fma.rn.f64 	%fd33, %fd32, 0dC000000000000000, 0d3FF0000000000000;
	setp.gt.u32 	%p3, %r2, 1077088193;
	selp.f64 	%fd34, 0d3FF0000000000000, %fd33, %p3;
	copysign.f64 	%fd48, %fd1, %fd34;
	bra.uni 	$L__BB96_4;
$L__BB96_3:
	mul.f64 	%fd35, %fd1, %fd1;
	fma.rn.f64 	%fd36, %fd35, 0dBEF0BC46E2F5E964, 0d3F14359F420AFC3D;
	fma.rn.f64 	%fd37, %fd36, %fd35, 0dBF2DF9F0728C5D84;
	fma.rn.f64 	%fd38, %fd37, %fd35, 0d3F4337D1CEC4F033;
	fma.rn.f64 	%fd39, %fd38, %fd35, 0dBF57D6E9674335B3;
	fma.rn.f64 	%fd40, %fd39, %fd35, 0d3F6D6D000D7AAD3D;
	fma.rn.f64 	%fd41, %fd40, %fd35, 0dBF8226E1F3CF1EF5;
	fma.rn.f64 	%fd42, %fd41, %fd35, 0d3F9664F47EC0C8CF;
	fma.rn.f64 	%fd43, %fd42, %fd35, 0dBFABA1BA1B80AB40;
	fma.rn.f64 	%fd44, %fd43, %fd35, 0d3FC111111110FA4A;
	fma.rn.f64 	%fd45, %fd44, %fd35, 0dBFD5555555555550;
	fma.rn.f64 	%fd46, %fd45, %fd35, 0d0000000000000000;
	fma.rn.f64 	%fd48, %fd46, %fd1, %fd1;
$L__BB96_4:
	fma.rn.f64 	%fd47, %fd48, 0d3FE0000000000000, 0d3FE0000000000000;
	cvta.to.global.u64 	%rd6, %rd2;
	add.s64 	%rd8, %rd6, %rd4;
	st.global.f64 	[%rd8], %fd47;
$L__BB96_5:
	ret;

}
	// .globl	matrix_sigmoid_f
.visible .entry matrix_sigmoid_f(
	.param .u64 .ptr .align 1 matrix_sigmoid_f_param_0,
	.param .u64 .ptr .align 1 matrix_sigmoid_f_param_1,
	.param .u32 matrix_sigmoid_f_param_2
)
{
	.reg .pred 	%p<4>;
	.reg .b32 	%r<9>;
	.reg .b32 	%f<7>;
	.reg .b64 	%rd<9>;
	.reg .b64 	%fd<49>;

	ld.param.u64 	%rd1, [matrix_sigmoid_f_param_0];
	ld.param.u64 	%rd2, [matrix_sigmoid_f_param_1];
	ld.param.u32 	%r3, [matrix_sigmoid_f_param_2];
	mov.u32 	%r4, %ctaid.x;
	mov.u32 	%r5, %ntid.x;
	mov.u32 	%r6, %tid.x;
	mad.lo.s32 	%r1, %r4, %r5, %r6;
	setp.ge.u32 	%p1, %r1, %r3;
	@%p1 bra 	$L__BB97_5;
	cvta.to.global.u64 	%rd3, %rd1;
	mul.wide.s32 	%rd4, %r1, 4;
	add.s64 	%rd5, %rd3, %rd4;
	ld.global.f32 	%f1, [%rd5];
	cvt.f64.f32 	%fd6, %f1;
	mul.f64 	%fd1, %fd6, 0d3FE0000000000000;
	{
	.reg .b32 %temp; 
	mov.b64 	{%temp, %r7}, %fd1;
	}
	and.b32  	%r2, %r7, 2147483647;
	{
	.reg .b32 %temp; 
	mov.b64 	{%r8, %temp}, %fd1;
	}
	mov.b64 	%fd2, {%r8, %r2};
	setp.ltu.f64 	%p2, %fd2, 0d3FE4F92224DD2F1A;
	@%p2 bra 	$L__BB97_3;
	add.f64 	%fd7, %fd2, %fd2;
	cvt.rn.f32.f64 	%f2, %fd7;
	mul.f32 	%f3, %f2, 0f3FB8AA3B;
	cvt.rni.f32.f32 	%f4, %f3;
	cvt.f64.f32 	%fd8, %f4;
	fma.rn.f64 	%fd9, %fd8, 0dBFE62E42FEFA39EF, %fd7;
	fma.rn.f64 	%fd10, %fd9, 0d3E5AE904A4741B81, 0d3E928A27F89B6999;
	fma.rn.f64 	%fd11, %fd10, %fd9, 0d3EC71DE715FF7E07;
	fma.rn.f64 	%fd12, %fd11, %fd9, 0d3EFA019A6B0AC45A;
	fma.rn.f64 	%fd13, %fd12, %fd9, 0d3F2A01A017EED94F;
	fma.rn.f64 	%fd14, %fd13, %fd9, 0d3F56C16C17F2A71B;
	fma.rn.f64 	%fd15, %fd14, %fd9, 0d3F811111111173C4;
	fma.rn.f64 	%fd16, %fd15, %fd9, 0d3FA555555555211A;
	fma.rn.f64 	%fd17, %fd16, %fd9, 0d3FC5555555555540;
	fma.rn.f64 	%fd18, %fd17, %fd9, 0d3FE0000000000005;
	mul.f64 	%fd19, %fd9, %fd18;
	fma.rn.f64 	%fd20, %fd19, %fd9, %fd9;
	ex2.approx.ftz.f32 	%f5, %f4;
	cvt.f64.f32 	%fd21, %f5;
	mov.f64 	%fd22, 0d3FF0000000000000;
	sub.f64 	%fd23, %fd22, %fd21;
	neg.f64 	%fd24, %fd20;
	fma.rn.f64 	%fd25, %fd24, %fd21, %fd23;
	mov.f64 	%fd26, 0d4000000000000000;
	sub.f64 	%fd27, %fd26, %fd25;
	rcp.approx.ftz.f64 	%fd28, %fd27;
	neg.f64 	%fd29, %fd27;
	fma.rn.f64 	%fd30, %fd29, %fd28, 0d3FF0000000000000;
	fma.rn.f64 	%fd31, %fd30, %fd30, %fd30;
	fma.rn.f64 	%fd32, %fd31, %fd28, %fd28;
	fma.rn.f64 	%fd33, %fd32, 0dC000000000000000, 0d3FF0000000000000;
	setp.gt.u32 	%p3, %r2, 1077088193;
	selp.f64 	%fd34, 0d3FF0000000000000, %fd33, %p3;
	copysign.f64 	%fd48, %fd1, %fd34;
	bra.uni 	$L__BB97_4;
$L__BB97_3:
	mul.f64 	%fd35, %fd1, %fd1;
	fma.rn.f64 	%fd36, %fd35, 0dBEF0BC46E2F5E964, 0d3F14359F420AFC3D;
	fma.rn.f64 	%fd37, %fd36, %fd35, 0dBF2DF9F0728C5D84;
	fma.rn.f64 	%fd38, %fd37, %fd35, 0d3F4337D1CEC4F033;
	fma.rn.f64 	%fd39, %fd38, %fd35, 0dBF57D6E9674335B3;
	fma.rn.f64 	%fd40, %fd39, %fd35, 0d3F6D6D000D7AAD3D;
	fma.rn.f64 	%fd41, %fd40, %fd35, 0dBF8226E1F3CF1EF5;
	fma.rn.f64 	%fd42, %fd41, %fd35, 0d3F9664F47EC0C8CF;
	fma.rn.f64 	%fd43, %fd42, %fd35, 0dBFABA1BA1B80AB40;
	fma.rn.f64 	%fd44, %fd43, %fd35, 0d3FC111111110FA4A;
	fma.rn.f64 	%fd45, %fd44, %fd35, 0dBFD5555555555550;
	fma.rn.f64 	%fd46, %fd45, %fd35, 0d0000000000000000;
	fma.rn.f64 	%fd48, %fd46, %fd1, %fd1;
$L__BB97_4:
	fma.rn.f64 	%fd47, %fd48, 0d3FE0000000000000, 0d3FE0000000000000;
	cvt.rn.f32.f64 	%f6, %fd47;
	cvta.to.global.u64 	%rd6, %rd2;
	add.s64 	%rd8, %rd6, %rd4;
	st.global.f32 	[%rd8], %f6;
$L__BB97_5:
	ret;

}
	// .globl	prepare_lstm_input_d
.visible .entry prepare_lstm_input_d(
	.param .u64 .ptr .align 1 prepare_lstm_input_d_param_0,
	.param .u64 .ptr .align 1 prepare_lstm_input_d_param_1,
	.param .u32 prepare_lstm_input_d_param_2,
	.param .u32 prepare_lstm_input_d_param_3,
	.param .u32 prepare_lstm_input_d_param_4,
	.param .u32 prepare_lstm_input_d_param_5
)
{
	.reg .pred 	%p<2>;
	.reg .b32 	%r<17>;
	.reg .b64 	%rd<9>;
	.reg .b64 	%fd<2>;

	ld.param.u64 	%rd1, [prepare_lstm_input_d_param_0];
	ld.param.u64 	%rd2, [prepare_lstm_input_d_param_1];
	ld.param.u32 	%r2, [prepare_lstm_input_d_param_2];
	ld.param.u32 	%r3, [prepare_lstm_input_d_param_3];
	ld.param.u32 	%r4, [prepare_lstm_input_d_param_4];
	ld.param.u32 	%r5, [prepare_lstm_input_d_param_5];
	mov.u32 	%r6, %ctaid.x;
	mov.u32 	%r7, %ntid.x;
	mov.u32 	%r8, %tid.x;
	mad.lo.s32 	%r1, %r6, %r7, %r8;
	setp.ge.s32 	%p1, %r1, %r5;
	@%p1 bra 	$L__BB98_2;
	cvta.to.global.u64 	%rd3, %rd1;
	cvta.to.global.u64 	%rd4, %rd2;
	div.s32 	%r9, %r1, %r4;
	mul.lo.s32 	%r10, %r9, %r4;
	sub.s32 	%r11, %r1, %r10;
	div.s32 	%r12, %r11, %r3;
	mul.lo.s32 	%r13, %r12, %r3;
	sub.s32 	%r14, %r11, %r13;
	mul.wide.s32 	%rd5, %r1, 8;
	add.s64 	%rd6, %rd3, %rd5;
	ld.global.f64 	%fd1, [%rd6];
	mad.lo.s32 	%r15, %r12, %r2, %r9;
	mad.lo.s32 	%r16, %r15, %r3, %r14;
	mul.wide.s32 	%rd7, %r16, 8;
	add.s64 	%rd8, %rd4, %rd7;
	st.global.f64 	[%rd8], %fd1;
$L__BB98_2:
	ret;

}
	// .globl	prepare_lstm_input_f
.visible .entry prepare_lstm_input_f(
	.param .u64 .ptr .align 1 prepare_lstm_input_f_param_0,
	.param .u64 .ptr .align 1 prepare_lstm_input_f_param_1,
	.param .u32 prepare_lstm_input_f_param_2,
	.param .u32 prepare_lstm_input_f_param_3,
	.param .u32 prepare_lstm_input_f_param_4,
	.param .u32 prepare_lstm_input_f_param_5
)
{
	.reg .pred 	%p<2>;
	.reg .b32 	%r<17>;
	.reg .b32 	%f<2>;
	.reg .b64 	%rd<9>;

	ld.param.u64 	%rd1, [prepare_lstm_input_f_param_0];
	ld.param.u64 	%rd2, [prepare_lstm_input_f_param_1];
	ld.param.u32 	%r2, [prepare_lstm_input_f_param_2];
	ld.param.u32 	%r3, [prepare_lstm_input_f_param_3];
	ld.param.u32 	%r4, [prepare_lstm_input_f_param_4];
	ld.param.u32 	%r5, [prepare_lstm_input_f_param_5];
	mov.u32 	%r6, %ctaid.x;
	mov.u32 	%r7, %ntid.x;
	mov.u32 	%r8, %tid.x;
	mad.lo.s32 	%r1, %r6, %r7, %r8;
	setp.ge.s32 	%p1, %r1, %r5;
	@%p1 bra 	$L__BB99_2;
	cvta.to.global.u64 	%rd3, %rd1;
	cvta.to.global.u64 	%rd4, %rd2;
	div.s32 	%r9, %r1, %r4;
	mul.lo.s32 	%r10, %r9, %r4;
	sub.s32 	%r11, %r1, %r10;
	div.s32 	%r12, %r11, %r3;
	mul.lo.s32 	%r13, %r12, %r3;
	sub.s32 	%r14, %r11, %r13;
	mul.wide.s32 	%rd5, %r1, 4;
	add.s64 	%rd6, %rd3, %rd5;
	ld.global.f32 	%f1, [%rd6];
	mad.lo.s32 	%r15, %r12, %r2, %r9;
	mad.lo.s32 	%r16, %r15, %r3, %r14;
	mul.wide.s32 	%rd7, %r16, 4;
	add.s64 	%rd8, %rd4, %rd7;
	st.global.f32 	[%rd8], %f1;
$L__BB99_2:
	ret;

}
	// .globl	prepare_lstm_weight_d
.visible .entry prepare_lstm_weight_d(
	.param .u64 .ptr .align 1 prepare_lstm_weight_d_param_0,
	.param .u64 .ptr .align 1 prepare_lstm_weight_d_param_1,
	.param .u64 .ptr .align 1 prepare_lstm_weight_d_param_2,
	.param .u32 prepare_lstm_weight_d_param_3,
	.param .u32 prepare_lstm_weight_d_param_4
)
{
	.reg .pred 	%p<9>;
	.reg .b32 	%r<51>;
	.reg .b64 	%rd<15>;
	.reg .b64 	%fd<3>;

	ld.param.u64 	%rd2, [prepare_lstm_weight_d_param_0];
	ld.param.u64 	%rd3, [prepare_lstm_weight_d_param_1];
	ld.param.u64 	%rd4, [prepare_lstm_weight_d_param_2];
	ld.param.u32 	%r47, [prepare_lstm_weight_d_param_3];
	ld.param.u32 	%r25, [prepare_lstm_weight_d_param_4];
	cvta.to.global.u64 	%rd1, %rd4;
	mul.lo.s32 	%r50, %r25, %r47;
	mul.lo.s32 	%r2, %r25, %r25;
	shl.b32 	%r3, %r50, 2;
	shl.b32 	%r4, %r25, 2;
	mov.u32 	%r26, %ctaid.x;
	mov.u32 	%r27, %ntid.x;
	mov.u32 	%r28, %tid.x;
	mad.lo.s32 	%r49, %r26, %r27, %r28;
	setp.ge.s32 	%p1, %r49, %r3;
	@%p1 bra 	$L__BB100_2;
	rem.s32 	%r48, %r49, %r50;
	div.s32 	%r44, %r48, %r25;
	sub.s32 	%r46, %r49, %r48;
	mov.u32 	%r45, %r44;
	bra.uni 	$L__BB100_4;
$L__BB100_2:
	add.s32 	%r29, %r25, %r47;
	mul.lo.s32 	%r9, %r29, %r4;
	setp.ge.s32 	%p2, %r49, %r9;
	@%p2 bra 	$L__BB100_6;
	sub.s32 	%r10, %r49, %r3;
	rem.s32 	%r48, %r10, %r2;
	div.s32 	%r45, %r48, %r25;
	add.s32 	%r44, %r45, %r47;
	sub.s32 	%r46, %r49, %r48;
	mov.u32 	%r47, %r25;
	mov.u32 	%r49, %r10;
	mov.u32 	%r50, %r2;
$L__BB100_4:
	div.s32 	%r38, %r49, %r50;
	setp.eq.s32 	%p6, %r38, 2;
	selp.b32 	%r39, 3, 2, %p6;
	setp.lt.s32 	%p7, %r38, 2;
	selp.b32 	%r40, %r38, %r39, %p7;
	rem.s32 	%r41, %r48, %r25;
	add.s32 	%r42, %r46, %r45;
	mad.lo.s32 	%r22, %r41, %r47, %r42;
	mad.lo.s32 	%r43, %r44, %r4, %r41;
	mad.lo.s32 	%r23, %r40, %r25, %r43;
	setp.eq.s32 	%p8, %r23, -1;
	@%p8 bra 	$L__BB100_8;
	cvta.to.global.u64 	%rd10, %rd2;
	mul.wide.s32 	%rd11, %r23, 8;
	add.s64 	%rd12, %rd10, %rd11;
	ld.global.f64 	%fd2, [%rd12];
	mul.wide.s32 	%rd13, %r22, 8;
	add.s64 	%rd14, %rd1, %rd13;
	st.global.f64 	[%rd14], %fd2;
	bra.uni 	$L__BB100_8;
$L__BB100_6:
	add.s32 	%r30, %r9, %r4;
	setp.ge.s32 	%p3, %r49, %r30;
	@%p3 bra 	$L__BB100_8;
	sub.s32 	%r31, %r49, %r9;
	div.s32 	%r32, %r31, %r25;
	setp.lt.s32 	%p4, %r32, 2;
	setp.eq.s32 	%p5, %r32, 2;
	selp.b32 	%r33, 3, 2, %p5;
	selp.b32 	%r34, %r32, %r33, %p4;
	mul.lo.s32 	%r35, %r32, %r25;
	sub.s32 	%r36, %r31, %r35;
	mad.lo.s32 	%r37, %r34, %r25, %r36;
	cvta.to.global.u64 	%rd5, %rd3;
	mul.wide.s32 	%rd6, %r37, 8;
	add.s64 	%rd7, %rd5, %rd6;
	ld.global.f64 	%fd1, [%rd7];
	mul.wide.s32 	%rd8, %r49, 8;
	add.s64 	%rd9, %rd1, %rd8;
	st.global.f64 	[%rd9], %fd1;
$L__BB100_8:
	ret;

}
	// .globl	prepare_lstm_weight_f
.visible .entry prepare_lstm_weight_f(
	.param .u64 .ptr .align 1 prepare_lstm_weight_f_param_0,
	.param .u64 .ptr .align 1 prepare_lstm_weight_f_param_1,
	.param .u64 .ptr .align 1 prepare_lstm_weight_f_param_2,
	.param .u32 prepare_lstm_weight_f_param_3,
	.param .u32 prepare_lstm_weight_f_param_4
)
{
	.reg .pred 	%p<9>;
	.reg .b32 	%r<51>;
	.reg .b32 	%f<3>;
	.reg .b64 	%rd<15>;

	ld.param.u64 	%rd2, [prepare_lstm_weight_f_param_0];
	ld.param.u64 	%rd3, [prepare_lstm_weight_f_param_1];
	ld.param.u64 	%rd4, [prepare_lstm_weight_f_param_2];
	ld.param.u32 	%r47, [prepare_lstm_weight_f_param_3];
	ld.param.u32 	%r25, [prepare_lstm_weight_f_param_4];
	cvta.to.global.u64 	%rd1, %rd4;
	mul.lo.s32 	%r50, %r25, %r47;
	mul.lo.s32 	%r2, %r25, %r25;
	shl.b32 	%r3, %r50, 2;
	shl.b32 	%r4, %r25, 2;
	mov.u32 	%r26, %ctaid.x;
	mov.u32 	%r27, %ntid.x;
	mov.u32 	%r28, %tid.x;
	mad.lo.s32 	%r49, %r26, %r27, %r28;
	setp.ge.s32 	%p1, %r49, %r3;
	@%p1 bra 	$L__BB101_2;
	rem.s32 	%r48, %r49, %r50;
	div.s32 	%r44, %r48, %r25;
	sub.s32 	%r46, %r49, %r48;
	mov.u32 	%r45, %r44;
	bra.uni 	$L__BB101_4;
$L__BB101_2:
	add.s32 	%r29, %r25, %r47;
	mul.lo.s32 	%r9, %r29, %r4;
	setp.ge.s32 	%p2, %r49, %r9;
	@%p2 bra 	$L__BB101_6;
	sub.s32 	%r10, %r49, %r3;
	rem.s32 	%r48, %r10, %r2;
	div.s32 	%r45, %r48, %r25;
	add.s32 	%r44, %r45, %r47;
	sub.s32 	%r46, %r49, %r48;
	mov.u32 	%r47, %r25;
	mov.u32 	%r49, %r10;
	mov.u32 	%r50, %r2;
$L__BB101_4:
	div.s32 	%r38, %r49, %r50;
	setp.eq.s32 	%p6, %r38, 2;
	selp.b32 	%r39, 3, 2, %p6;
	setp.lt.s32 	%p7, %r38, 2;
	selp.b32 	%r40, %r38, %r39, %p7;
	rem.s32 	%r41, %r48, %r25;
	add.s32 	%r42, %r46, %r45;
	mad.lo.s32 	%r22, %r41, %r47, %r42;
	mad.lo.s32 	%r43, %r44, %r4, %r41;
	mad.lo.s32 	%r23, %r40, %r25, %r43;
	setp.eq.s32 	%p8, %r23, -1;
	@%p8 bra 	$L__BB101_8;
	cvta.to.global.u64 	%rd10, %rd2;
	mul.wide.s32 	%rd11, %r23, 4;
	add.s64 	%rd12, %rd10, %rd11;
	ld.global.f32 	%f2, [%rd12];
	mul.wide.s32 	%rd13, %r22, 4;
	add.s64 	%rd14, %rd1, %rd13;
	st.global.f32 	[%rd14], %f2;
	bra.uni 	$L__BB101_8;
$L__BB101_6:
	add.s32 	%r30, %r9, %r4;
	setp.ge.s32 	%p3, %r49, %r30;
	@%p3 bra 	$L__BB101_8;
	sub.s32 	%r31, %r49, %r9;
	div.s32 	%r32, %r31, %r25;
	setp.lt.s32 	%p4, %r32, 2;
	setp.eq.s32 	%p5, %r32, 2;
	selp.b32 	%r33, 3, 2, %p5;
	selp.b32 	%r34, %r32, %r33, %p4;
	mul.lo.s32 	%r35, %r32, %r25;
	sub.s32 	%r36, %r31, %r35;
	mad.lo.s32 	%r37, %r34, %r25, %r36;
	cvta.to.global.u64 	%rd5, %rd3;
	mul.wide.s32 	%rd6, %r37, 4;
	add.s64 	%rd7, %rd5, %rd6;
	ld.global.f32 	%f1, [%rd7];
	mul.wide.s32 	%rd8, %r49, 4;
	add.s64 	%rd9, %rd1, %rd8;
	st.global.f32 	[%rd9], %f1;
$L__BB101_8:
	ret;

}
	// .globl	compute_nnz_d
.visible .entry compute_nnz_d(
	.param .u64 .ptr .align 1 compute_nnz_d_param_0,
	.param .u64 .ptr .align 1 compute_nnz_d_param_1,
	.param .u32 compute_nnz_d_param_2
)
{
	.reg .pred 	%p<22>;
	.reg .b32 	%r<16>;
	.reg .b64 	%rd<11>;
	.reg .b64 	%fd<62>;

	ld.param.u64 	%rd3, [compute_nnz_d_param_0];
	ld.param.u64 	%rd2, [compute_nnz_d_param_1];
	ld.param.u32 	%r11, [compute_nnz_d_param_2];
	cvta.to.global.u64 	%rd1, %rd3;
	mov.u32 	%r1, %tid.x;
	mov.u32 	%r2, %ctaid.x;
	mov.u32 	%r3, %ntid.x;
	shl.b32 	%r4, %r3, 1;
	mad.lo.s32 	%r15, %r4, %r2, %r1;
	setp.ge.u32 	%p1, %r15, %r11;
	mov.f64 	%fd46, 0d0000000000000000;
	@%p1 bra 	$L__BB102_5;
	mov.u32 	%r12, %nctaid.x;
	mul.lo.s32 	%r6, %r4, %r12;
	mov.f64 	%fd46, 0d0000000000000000;
$L__BB102_2:
	mul.wide.u32 	%rd4, %r15, 8;
	add.s64 	%rd5, %rd1, %rd4;
	ld.global.f64 	%fd30, [%rd5];
	setp.neu.f64 	%p2, %fd30, 0d0000000000000000;
	selp.f64 	%fd31, 0d3FF0000000000000, 0d0000000000000000, %p2;
	add.f64 	%fd46, %fd46, %fd31;
	add.s32 	%r8, %r15, %r3;
	setp.ge.u32 	%p3, %r8, %r11;
	@%p3 bra 	$L__BB102_4;
	mul.wide.u32 	%rd6, %r8, 8;
	add.s64 	%rd7, %rd1, %rd6;
	ld.global.f64 	%fd32, [%rd7];
	setp.neu.f64 	%p4, %fd32, 0d0000000000000000;
	selp.f64 	%fd33, 0d3FF0000000000000, 0d0000000000000000, %p4;
	add.f64 	%fd46, %fd46, %fd33;
$L__BB102_4:
	add.s32 	%r15, %r15, %r6;
	setp.lt.u32 	%p5, %r15, %r11;
	@%p5 bra 	$L__BB102_2;
$L__BB102_5:
	shl.b32 	%r13, %r1, 3;
	mov.u32 	%r14, my_sdata;
	add.s32 	%r10, %r14, %r13;
	st.shared.f64 	[%r10], %fd46;
	bar.sync 	0;
	setp.lt.u32 	%p6, %r3, 1024;
	@%p6 bra 	$L__BB102_9;
	setp.gt.u32 	%p10, %r1, 511;
	@%p10 bra 	$L__BB102_8;
	ld.shared.f64 	%fd34, [%r10+4096];
	add.f64 	%fd46, %fd46, %fd34;
	st.shared.f64 	[%r10], %fd46;
$L__BB102_8:
	bar.sync 	0;
	bra.uni 	$L__BB102_10;
$L__BB102_9:
	setp.lt.u32 	%p7, %r3, 512;
	@%p7 bra 	$L__BB102_13;
$L__BB102_10:
	setp.gt.u32 	%p11, %r1, 255;
	@%p11 bra 	$L__BB102_12;
	ld.shared.f64 	%fd35, [%r10+2048];
	add.f64 	%fd46, %fd46, %fd35;
	st.shared.f64 	[%r10], %fd46;
$L__BB102_12:
	bar.sync 	0;
	bra.uni 	$L__BB102_14;
$L__BB102_13:
	setp.lt.u32 	%p8, %r3, 256;
	@%p8 bra 	$L__BB102_17;
$L__BB102_14:
	setp.gt.u32 	%p12, %r1, 127;
	@%p12 bra 	$L__BB102_16;
	ld.shared.f64 	%fd36, [%r10+1024];
	add.f64 	%fd46, %fd46, %fd36;
	st.shared.f64 	[%r10], %fd46;
$L__BB102_16:
	bar.sync 	0;
	bra.uni 	$L__BB102_18;
$L__BB102_17:
	setp.lt.u32 	%p9, %r3, 128;
	@%p9 bra 	$L__BB102_21;
$L__BB102_18:
	setp.gt.u32 	%p13, %r1, 63;
	@%p13 bra 	$L__BB102_20;
	ld.shared.f64 	%fd37, [%r10+512];
	add.f64 	%fd46, %fd46, %fd37;
	st.shared.f64 	[%r10], %fd46;
$L__BB102_20:
	bar.sync 	0;
$L__BB102_21:
	setp.gt.u32 	%p14, %r1, 31;
	@%p14 bra 	$L__BB102_36;
	setp.lt.u32 	%p15, %r3, 64;
	@%p15 bra 	$L__BB102_24;
	ld.volatile.shared.f64 	%fd38, [%r10+256];
	add.f64 	%fd46, %fd46, %fd38;
	st.volatile.shared.f64 	[%r10], %fd46;
	bra.uni 	$L__BB102_25;
$L__BB102_24:
	setp.lt.u32 	%p16, %r3, 32;
	@%p16 bra 	$L__BB102_26;
$L__BB102_25:
	ld.volatile.shared.f64 	%fd39, [%r10+128];
	add.f64 	%fd46, %fd46, %fd39;
	st.volatile.shared.f64 	[%r10], %fd46;
	bra.uni 	$L__BB102_27;
$L__BB102_26:
	setp.lt.u32 	%p17, %r3, 16;
	@%p17 bra 	$L__BB102_28;
$L__BB102_27:
	ld.volatile.shared.f64 	%fd40, [%r10+64];
	add.f64 	%fd46, %fd46, %fd40;
	st.volatile.shared.f64 	[%r10], %fd46;
	bra.uni 	$L__BB102_29;
$L__BB102_28:
	setp.lt.u32 	%p18, %r3, 8;
	@%p18 bra 	$L__BB102_30;
$L__BB102_29:
	ld.volatile.shared.f64 	%fd41, [%r10+32];
	add.f64 	%fd46, %fd46, %fd41;
	st.volatile.shared.f64 	[%r10], %fd46;
	bra.uni 	$L__BB102_31;
$L__BB102_30:
	setp.lt.u32 	%p19, %r3, 4;
	@%p19 bra 	$L__BB102_32;
$L__BB102_31:
	ld.volatile.shared.f64 	%fd42, [%r10+16];
	add.f64 	%fd46, %fd46, %fd42;
	st.volatile.shared.f64 	[%r10], %fd46;
	bra.uni 	$L__BB102_33;
$L__BB102_32:
	setp.lt.u32 	%p20, %r3, 2;
	@%p20 bra 	$L__BB102_34;
$L__BB102_33:
	ld.volatile.shared.f64 	%fd43, [%r10+8];
	add.f64 	%fd44, %fd46, %fd43;
	st.volatile.shared.f64 	[%r10], %fd44;
$L__BB102_34:
	setp.ne.s32 	%p21, %r1, 0;
	@%p21 bra 	$L__BB102_36;
	ld.shared.f64 	%fd45, [my_sdata];
	cvta.to.global.u64 	%rd8, %rd2;
	mul.wide.u32 	%rd9, %r2, 8;
	add.s64 	%rd10, %rd8, %rd9;
	st.global.f64 	[%rd10], %fd45;
$L__BB102_36:
	ret;

}
	// .globl	compute_nnz_f
.visible .entry compute_nnz_f(
	.param .u64 .ptr .align 1 compute_nnz_f_param_0,
	.param .u64 .ptr .align 1 compute_nnz_f_param_1,
	.param .u32 compute_nnz_f_param_2
)
{
	.reg .pred 	%p<22>;
	.reg .b32 	%r<16>;
	.reg .b32 	%f<62>;
	.reg .b64 	%rd<11>;

	ld.param.u64 	%rd3, [compute_nnz_f_param_0];
	ld.param.u64 	%rd2, [compute_nnz_f_param_1];
	ld.param.u32 	%r11, [compute_nnz_f_param_2];
	cvta.to.global.u64 	%rd1, %rd3;
	mov.u32 	%r1, %tid.x;
	mov.u32 	%r2, %ctaid.x;
	mov.u32 	%r3, %ntid.x;
	shl.b32 	%r4, %r3, 1;
	mad.lo.s32 	%r15, %r4, %r2, %r1;
	setp.ge.u32 	%p1, %r15, %r11;
	mov.f32 	%f46, 0f00000000;
	@%p1 bra 	$L__BB103_5;
	mov.u32 	%r12, %nctaid.x;
	mul.lo.s32 	%r6, %r4, %r12;
	mov.f32 	%f46, 0f00000000;
$L__BB103_2:
	mul.wide.u32 	%rd4, %r15, 4;
	add.s64 	%rd5, %rd1, %rd4;
	ld.global.f32 	%f30, [%rd5];
	setp.neu.f32 	%p2, %f30, 0f00000000;
	selp.f32 	%f31, 0f3F800000, 0f00000000, %p2;
	add.f32 	%f46, %f46, %f31;
	add.s32 	%r8, %r15, %r3;
	setp.ge.u32 	%p3, %r8, %r11;
	@%p3 bra 	$L__BB103_4;
	mul.wide.u32 	%rd6, %r8, 4;
	add.s64 	%rd7, %rd1, %rd6;
	ld.global.f32 	%f32, [%rd7];
	setp.neu.f32 	%p4, %f32, 0f00000000;
	selp.f32 	%f33, 0f3F800000, 0f00000000, %p4;
	add.f32 	%f46, %f46, %f33;
$L__BB103_4:
	add.s32 	%r15, %r15, %r6;
	setp.lt.u32 	%p5, %r15, %r11;
	@%p5 bra 	$L__BB103_2;
$L__BB103_5:
	shl.b32 	%r13, %r1, 2;
	mov.u32 	%r14, my_sdata;
	add.s32 	%r10, %r14, %r13;
	st.shared.f32 	[%r10], %f46;
	bar.sync 	0;
	setp.lt.u32 	%p6, %r3, 1024;
	@%p6 bra 	$L__BB103_9;
	setp.gt.u32 	%p10, %r1, 511;
	@%p10 bra 	$L__BB103_8;
	ld.shared.f32 	%f34, [%r10+2048];
	add.f32 	%f46, %f46, %f34;
	st.shared.f32 	[%r10], %f46;
$L__BB103_8:
	bar.sync 	0;
	bra.uni 	$L__BB103_10;
$L__BB103_9:
	setp.lt.u32 	%p7, %r3, 512;
	@%p7 bra 	$L__BB103_13;
$L__BB103_10:
	setp.gt.u32 	%p11, %r1, 255;
	@%p11 bra 	$L__BB103_12;
	ld.shared.f32 	%f35, [%r10+1024];
	add.f32 	%f46, %f46, %f35;
	st.shared.f32 	[%r10], %f46;
$L__BB103_12:
	bar.sync 	0;
	bra.uni 	$L__BB103_14;
$L__BB103_13:
	setp.lt.u32 	%p8, %r3, 256;
	@%p8 bra 	$L__BB103_17;
$L__BB103_14:
	setp.gt.u32 	%p12, %r1, 127;
	@%p12 bra 	$L__BB103_16;
	ld.shared.f32 	%f36, [%r10+512];
	add.f32 	%f46, %f46, %f36;
	st.shared.f32 	[%r10], %f46;
$L__BB103_16:
	bar.sync 	0;
	bra.uni 	$L__BB103_18;
$L__BB103_17:
	setp.lt.u32 	%p9, %r3, 128;
	@%p9 bra 	$L__BB103_21;
$L__BB103_18:
	setp.gt.u32 	%p13, %r1, 63;
	@%p13 bra 	$L__BB103_20;
	ld.shared.f32 	%f37, [%r10+256];
	add.f32 	%f46, %f46, %f37;
	st.shared.f32 	[%r10], %f46;
$L__BB103_20:
	bar.sync 	0;
$L__BB103_21:
	setp.gt.u32 	%p14, %r1, 31;
	@%p14 bra 	$L__BB103_36;
	setp.lt.u32 	%p15, %r3, 64;
	@%p15 bra 	$L__BB103_24;
	ld.volatile.shared.f32 	%f38, [%r10+128];
	add.f32 	%f46, %f46, %f38;
	st.volatile.shared.f32 	[%r10], %f46;
	bra.uni 	$L__BB103_25;
$L__BB103_24:
	setp.lt.u32 	%p16, %r3, 32;
	@%p16 bra 	$L__BB103_26;
$L__BB103_25:
	ld.volatile.shared.f32 	%f39, [%r10+64];
	add.f32 	%f46, %f46, %f39;
	st.volatile.shared.f32 	[%r10], %f46;
	bra.uni 	$L__BB103_27;
$L__BB103_26:
	setp.lt.u32 	%p17, %r3, 16;
	@%p17 bra 	$L__BB103_28;
$L__BB103_27:
	ld.volatile.shared.f32 	%f40, [%r10+32];
	add.f32 	%f46, %f46, %f40;
	st.volatile.shared.f32 	[%r10], %f46;
	bra.uni 	$L__BB103_29;
$L__BB103_28:
	setp.lt.u32 	%p18, %r3, 8;
	@%p18 bra 	$L__BB103_30;
$L__BB103_29:
	ld.volatile.shared.f32 	%f41, [%r10+16];
	add.f32 	%f46, %f46, %f41;
	st.volatile.shared.f32 	[%r10], %f46;
	bra.uni 	$L__BB103_31;
$L__BB103_30:
	setp.lt.u32 	%p19, %r3, 4;
	@%p19 bra 	$L__BB103_32;
$L__BB103_31:
	ld.volatile.shared.f32 	%f42, [%r10+8];
	add.f32 	%f46, %f46, %f42;
	st.volatile.shared.f32 	[%r10], %f46;
	bra.uni 	$L__BB103_33;
$L__BB103_32:
	setp.lt.u32 	%p20, %r3, 2;
	@%p20 bra 	$L__BB103_34;
$L__BB103_33:
	ld.volatile.shared.f32 	%f43, [%r10+4];
	add.f32 	%f44, %f46, %f43;
	st.volatile.shared.f32 	[%r10], %f44;
$L__BB103_34:
	setp.ne.s32 	%p21, %r1, 0;
	@%p21 bra 	$L__BB103_36;
	ld.shared.f32 	%f45, [my_sdata];
	cvta.to.global.u64 	%rd8, %rd2;
	mul.wide.u32 	%rd9, %r2, 4;
	add.s64 	%rd10, %rd8, %rd9;
	st.global.f32 	[%rd10], %f45;
$L__BB103_36:
	ret;

}
	// .globl	prepare_lstm_output_d
.visible .entry prepare_lstm_output_d(
	.param .u64 .ptr .align 1 prepare_lstm_output_d_param_0,
	.param .u64 .ptr .align 1 prepare_lstm_output_d_param_1,
	.param .u32 prepare_lstm_output_d_param_2,
	.param .u32 prepare_lstm_output_d_param_3,
	.param .u32 prepare_lstm_output_d_param_4,
	.param .u32 prepare_lstm_output_d_param_5
)
{
	.reg .pred 	%p<2>;
	.reg .b32 	%r<18>;
	.reg .b64 	%rd<9>;
	.reg .b64 	%fd<2>;

	ld.param.u64 	%rd1, [prepare_lstm_output_d_param_0];
	ld.param.u64 	%rd2, [prepare_lstm_output_d_param_1];
	ld.param.u32 	%r2, [prepare_lstm_output_d_param_2];
	ld.param.u32 	%r3, [prepare_lstm_output_d_param_3];
	ld.param.u32 	%r4, [prepare_lstm_output_d_param_4];
	ld.param.u32 	%r5, [prepare_lstm_output_d_param_5];
	mov.u32 	%r6, %ctaid.x;
	mov.u32 	%r7, %ntid.x;
	mov.u32 	%r8, %tid.x;
	mad.lo.s32 	%r1, %r6, %r7, %r8;
	setp.ge.s32 	%p1, %r1, %r5;
	@%p1 bra 	$L__BB104_2;
	cvta.to.global.u64 	%rd3, %rd2;
	cvta.to.global.u64 	%rd4, %rd1;
	mul.lo.s32 	%r9, %r4, %r3;
	div.s32 	%r10, %r1, %r9;
	mul.lo.s32 	%r11, %r10, %r9;
	sub.s32 	%r12, %r1, %r11;
	div.s32 	%r13, %r12, %r4;
	mul.lo.s32 	%r14, %r13, %r4;
	sub.s32 	%r15, %r12, %r14;
	mad.lo.s32 	%r16, %r13, %r2, %r10;
	mad.lo.s32 	%r17, %r16, %r4, %r15;
	mul.wide.s32 	%rd5, %r17, 8;
	add.s64 	%rd6, %rd3, %rd5;
	ld.global.f64 	%fd1, [%rd6];
	mul.wide.s32 	%rd7, %r1, 8;
	add.s64 	%rd8, %rd4, %rd7;
	st.global.f64 	[%rd8], %fd1;
$L__BB104_2:
	ret;

}
	// .globl	prepare_lstm_output_f
.visible .entry prepare_lstm_output_f(
	.param .u64 .ptr .align 1 prepare_lstm_output_f_param_0,
	.param .u64 .ptr .align 1 prepare_lstm_output_f_param_1,
	.param .u32 prepare_lstm_output_f_param_2,
	.param .u32 prepare_lstm_output_f_param_3,
	.param .u32 prepare_lstm_output_f_param_4,
	.param .u32 prepare_lstm_output_f_param_5
)
{
	.reg .pred 	%p<2>;
	.reg .b32 	%r<18>;
	.reg .b32 	%f<2>;
	.reg .b64 	%rd<9>;

	ld.param.u64 	%rd1, [prepare_lstm_output_f_param_0];
	ld.param.u64 	%rd2, [prepare_lstm_output_f_param_1];
	ld.param.u32 	%r2, [prepare_lstm_output_f_param_2];
	ld.param.u32 	%r3, [prepare_lstm_output_f_param_3];
	ld.param.u32 	%r4, [prepare_lstm_output_f_param_4];
	ld.param.u32 	%r5, [prepare_lstm_output_f_param_5];
	mov.u32 	%r6, %ctaid.x;
	mov.u32 	%r7, %ntid.x;
	mov.u32 	%r8, %tid.x;
	mad.lo.s32 	%r1, %r6, %r7, %r8;
	setp.ge.s32 	%p1, %r1, %r5;
	@%p1 bra 	$L__BB105_2;
	cvta.to.global.u64 	%rd3, %rd2;
	cvta.to.global.u64 	%rd4, %rd1;
	mul.lo.s32 	%r9, %r4, %r3;
	div.s32 	%r10, %r1, %r9;
	mul.lo.s32 	%r11, %r10, %r9;
	sub.s32 	%r12, %r1, %r11;
	div.s32 	%r13, %r12, %r4;
	mul.lo.s32 	%r14, %r13, %r4;
	sub.s32 	%r15, %r12, %r14;
	mad.lo.s32 	%r16, %r13, %r2, %r10;
	mad.lo.s32 	%r17, %r16, %r4, %r15;
	mul.wide.s32 	%rd5, %r17, 4;
	add.s64 	%rd6, %rd3, %rd5;
	ld.global.f32 	%f1, [%rd6];
	mul.wide.s32 	%rd7, %r1, 4;
	add.s64 	%rd8, %rd4, %rd7;
	st.global.f32 	[%rd8], %f1;
$L__BB105_2:
	ret;

}
.func  (.param .align 16 .b8 func_retval0[16]) __internal_trig_reduction_slowpathd(
	.param .b64 __internal_trig_reduction_slowpathd_param_0
)
{
	.local .align 8 .b8 	__local_depot106[40];
	.reg .b64 	%SP;
	.reg .b64 	%SPL;
	.reg .pred 	%p<10>;
	.reg .b32 	%r<47>;
	.reg .b64 	%rd<74>;
	.reg .b64 	%fd<5>;

	mov.u64 	%SPL, __local_depot106;
	ld.param.f64 	%fd4, [__internal_trig_reduction_slowpathd_param_0];
	add.u64 	%rd1, %SPL, 0;
	{
	.reg .b32 %temp; 
	mov.b64 	{%temp, %r1}, %fd4;
	}
	shr.u32 	%r2, %r1, 20;
	and.b32  	%r3, %r2, 2047;
	setp.eq.s32 	%p1, %r3, 2047;
	mov.b32 	%r46, 0;
	@%p1 bra 	$L__BB106_9;
	add.s32 	%r20, %r3, -1024;
	mov.b64 	%rd20, %fd4;
	shl.b64 	%rd2, %rd20, 11;
	shr.u32 	%r4, %r20, 6;
	sub.s32 	%r45, 15, %r4;
	sub.s32 	%r21, 19, %r4;
	setp.lt.u32 	%p2, %r20, 128;
	selp.b32 	%r6, 18, %r21, %p2;
	setp.ge.s32 	%p3, %r45, %r6;
	mov.b64 	%rd70, 0;
	@%p3 bra 	$L__BB106_4;
	add.s32 	%r23, %r6, %r4;
	neg.s32 	%r43, %r23;
	or.b64  	%rd3, %rd2, -9223372036854775808;
	mov.b64 	%rd70, 0;
	mov.b32 	%r42, 0;
	mov.u64 	%rd25, __cudart_i2opi_d;
	mov.u32 	%r44, %r45;
$L__BB106_3:
	.pragma "nounroll";
	mul.wide.s32 	%rd22, %r42, 8;
	add.s64 	%rd23, %rd1, %rd22;
	mul.wide.s32 	%rd24, %r44, 8;
	add.s64 	%rd26, %rd25, %rd24;
	ld.global.nc.u64 	%rd27, [%rd26];
	{
	.reg .u32 %r0, %r1, %r2, %r3, %alo, %ahi, %blo, %bhi, %clo, %chi;
	mov.b64 	{%alo,%ahi}, %rd27;
	mov.b64 	{%blo,%bhi}, %rd3;
	mov.b64 	{%clo,%chi}, %rd70;
	mad.lo.cc.u32 	%r0, %alo, %blo, %clo;
	madc.hi.cc.u32 	%r1, %alo, %blo, %chi;
	madc.hi.u32 	%r2, %alo, %bhi, 0;
	mad.lo.cc.u32 	%r1, %alo, %bhi, %r1;
	madc.hi.cc.u32 	%r2, %ahi, %blo, %r2;
	madc.hi.u32 	%r3, %ahi, %bhi, 0;
	mad.lo.cc.u32 	%r1, %ahi, %blo, %r1;
	madc.lo.cc.u32 	%r2, %ahi, %bhi, %r2;
	addc.u32 	%r3, %r3, 0;
	mov.b64 	%rd28, {%r0,%r1};
	mov.b64 	%rd70, {%r2,%r3};
	}
	st.local.u64 	[%rd23], %rd28;
	add.s32 	%r44, %r44, 1;
	add.s32 	%r43, %r43, 1;
	add.s32 	%r42, %r42, 1;
	setp.ne.s32 	%p4, %r43, -15;
	mov.u32 	%r45, %r6;
	@%p4 bra 	$L__BB106_3;
$L__BB106_4:
	cvt.s64.s32 	%rd29, %r45;
	cvt.u64.u32 	%rd30, %r4;
	add.s64 	%rd31, %rd30, %rd29;
	shl.b64 	%rd32, %rd31, 3;
	add.s64 	%rd33, %rd1, %rd32;
	st.local.u64 	[%rd33+-120], %rd70;
	and.b32  	%r15, %r2, 63;
	ld.local.u64 	%rd72, [%rd1+16];
	ld.local.u64 	%rd71, [%rd1+24];
	setp.eq.s32 	%p5, %r15, 0;
	@%p5 bra 	$L__BB106_6;
	shl.b64 	%rd34, %rd71, %r15;
	shr.u64 	%rd35, %rd72, 1;
	xor.b32  	%r24, %r15, 63;
	shr.u64 	%rd36, %rd35, %r24;
	or.b64  	%rd71, %rd34, %rd36;
	ld.local.u64 	%rd37, [%rd1+8];
	shl.b64 	%rd38, %rd72, %r15;
	shr.u64 	%rd39, %rd37, 1;
	shr.u64 	%rd40, %rd39, %r24;
	or.b64  	%rd72, %rd38, %rd40;
$L__BB106_6:
	and.b32  	%r25, %r1, -2147483648;
	shr.u64 	%rd41, %rd71, 62;
	cvt.u32.u64 	%r26, %rd41;
	mov.b64 	{%r27, %r28}, %rd71;
	mov.b64 	{%r29, %r30}, %rd72;
	shf.l.wrap.b32 	%r31, %r30, %r27, 2;
	shf.l.wrap.b32 	%r32, %r27, %r28, 2;
	mov.b64 	%rd42, {%r31, %r32};
	shl.b64 	%rd43, %rd72, 2;
	shr.u64 	%rd44, %rd42, 63;
	cvt.u32.u64 	%r33, %rd44;
	add.s32 	%r34, %r33, %r26;
	setp.eq.s32 	%p6, %r25, 0;
	neg.s32 	%r35, %r34;
	selp.b32 	%r46, %r34, %r35, %p6;
	setp.gt.s64 	%p7, %rd42, -1;
	mov.b64 	%rd45, 0;
	{
	.reg .u32 %r0, %r1, %r2, %r3, %a0, %a1, %a2, %a3, %b0, %b1, %b2, %b3;
	mov.b64 	{%a0,%a1}, %rd45;
	mov.b64 	{%a2,%a3}, %rd45;
	mov.b64 	{%b0,%b1}, %rd43;
	mov.b64 	{%b2,%b3}, %rd42;
	sub.cc.u32 	%r0, %a0, %b0;
	subc.cc.u32 	%r1, %a1, %b1;
	subc.cc.u32 	%r2, %a2, %b2;
	subc.u32 	%r3, %a3, %b3;
	mov.b64 	%rd46, {%r0,%r1};
	mov.b64 	%rd47, {%r2,%r3};
	}
	xor.b32  	%r36, %r25, -2147483648;
	selp.b64 	%rd73, %rd42, %rd47, %p7;
	selp.b64 	%rd14, %rd43, %rd46, %p7;
	selp.b32 	%r17, %r25, %r36, %p7;
	clz.b64 	%r37, %rd73;
	cvt.u64.u32 	%rd15, %r37;
	setp.eq.s32 	%p8, %r37, 0;
	@%p8 bra 	$L__BB106_8;
	cvt.u32.u64 	%r38, %rd15;
	and.b32  	%r39, %r38, 63;
	shl.b64 	%rd48, %rd73, %r39;
	shr.u64 	%rd49, %rd14, 1;
	not.b32 	%r40, %r38;
	and.b32  	%r41, %r40, 63;
	shr.u64 	%rd50, %rd49, %r41;
	or.b64  	%rd73, %rd48, %rd50;
$L__BB106_8:
	mov.b64 	%rd51, -3958705157555305931;
	{
	.reg .u32 %r0, %r1, %r2, %r3, %alo, %ahi, %blo, %bhi;
	mov.b64 	{%alo,%ahi}, %rd73;
	mov.b64 	{%blo,%bhi}, %rd51;
	mul.lo.u32 	%r0, %alo, %blo;
	mul.hi.u32 	%r1, %alo, %blo;
	mad.lo.cc.u32 	%r1, %alo, %bhi, %r1;
	madc.hi.u32 	%r2, %alo, %bhi, 0;
	mad.lo.cc.u32 	%r1, %ahi, %blo, %r1;
	madc.hi.cc.u32 	%r2, %ahi, %blo, %r2;
	madc.hi.u32 	%r3, %ahi, %bhi, 0;
	mad.lo.cc.u32 	%r2, %ahi, %bhi, %r2;
	addc.u32 	%r3, %r3, 0;
	mov.b64 	%rd52, {%r0,%r1};
	mov.b64 	%rd53, {%r2,%r3};
	}
	setp.gt.s64 	%p9, %rd53, 0;
	{
	.reg .u32 %r0, %r1, %r2, %r3, %a0, %a1, %a2, %a3, %b0, %b1, %b2, %b3;
	mov.b64 	{%a0,%a1}, %rd52;
	mov.b64 	{%a2,%a3}, %rd53;
	mov.b64 	{%b0,%b1}, %rd52;
	mov.b64 	{%b2,%b3}, %rd53;
	add.cc.u32 	%r0, %a0, %b0;
	addc.cc.u32 	%r1, %a1, %b1;
	addc.cc.u32 	%r2, %a2, %b2;
	addc.u32 	%r3, %a3, %b3;
	mov.b64 	%rd54, {%r0,%r1};
	mov.b64 	%rd55, {%r2,%r3};
	}
	selp.b64 	%rd56, %rd55, %rd53, %p9;
	selp.s64 	%rd57, -1, 0, %p9;
	sub.s64 	%rd58, %rd57, %rd15;
	cvt.u64.u32 	%rd59, %r17;
	shl.b64 	%rd60, %rd59, 32;
	add.s64 	%rd61, %rd56, 1;
	shr.u64 	%rd62, %rd61, 10;
	add.s64 	%rd63, %rd62, 1;
	shr.u64 	%rd64, %rd63, 1;
	shl.b64 	%rd65, %rd58, 52;
	add.s64 	%rd66, %rd65, %rd64;
	add.s64 	%rd67, %rd66, 4602678819172646912;
	or.b64  	%rd68, %rd67, %rd60;
	mov.b64 	%fd4, %rd68;
$L__BB106_9:
	st.param.f64 	[func_retval0], %fd4;
	st.param.b32 	[func_retval0+8], %r46;
	ret;

}
.func  (.param .b64 func_retval0) __internal_accurate_pow(
	.param .b64 __internal_accurate_pow_param_0,
	.param .b64 __internal_accurate_pow_param_1
)
{
	.reg .pred 	%p<8>;
	.reg .b32 	%r<49>;
	.reg .b32 	%f<3>;
	.reg .b64 	%fd<109>;

	ld.param.f64 	%fd10, [__internal_accurate_pow_param_0];
	ld.param.f64 	%fd11, [__internal_accurate_pow_param_1];
	{
	.reg .b32 %temp; 
	mov.b64 	{%temp, %r46}, %fd10;
	}
	{
	.reg .b32 %temp; 
	mov.b64 	{%r45, %temp}, %fd10;
	}
	shr.u32 	%r47, %r46, 20;
	setp.gt.u32 	%p1, %r46, 1048575;
	@%p1 bra 	$L__BB107_2;
	mul.f64 	%fd12, %fd10, 0d4350000000000000;
	{
	.reg .b32 %temp; 
	mov.b64 	{%temp, %r46}, %fd12;
	}
	{
	.reg .b32 %temp; 
	mov.b64 	{%r45, %temp}, %fd12;
	}
	shr.u32 	%r16, %r46, 20;
	add.s32 	%r47, %r16, -54;
$L__BB107_2:
	add.s32 	%r48, %r47, -1023;
	and.b32  	%r17, %r46, -2146435073;
	or.b32  	%r18, %r17, 1072693248;
	mov.b64 	%fd107, {%r45, %r18};
	setp.lt.u32 	%p2, %r18, 1073127583;
	@%p2 bra 	$L__BB107_4;
	{
	.reg .b32 %temp; 
	mov.b64 	{%r19, %temp}, %fd107;
	}
	{
	.reg .b32 %temp; 
	mov.b64 	{%temp, %r20}, %fd107;
	}
	add.s32 	%r21, %r20, -1048576;
	mov.b64 	%fd107, {%r19, %r21};
	add.s32 	%r48, %r47, -1022;
$L__BB107_4:
	add.f64 	%fd13, %fd107, 0dBFF0000000000000;
	add.f64 	%fd14, %fd107, 0d3FF0000000000000;
	rcp.approx.ftz.f64 	%fd15, %fd14;
	neg.f64 	%fd16, %fd14;
	fma.rn.f64 	%fd17, %fd16, %fd15, 0d3FF0000000000000;
	fma.rn.f64 	%fd18, %fd17, %fd17, %fd17;
	fma.rn.f64 	%fd19, %fd18, %fd15, %fd15;
	mul.f64 	%fd20, %fd13, %fd19;
	fma.rn.f64 	%fd21, %fd13, %fd19, %fd20;
	mul.f64 	%fd22, %fd21, %fd21;
	fma.rn.f64 	%fd23, %fd22, 0d3EB0F5FF7D2CAFE2, 0d3ED0F5D241AD3B5A;
	fma.rn.f64 	%fd24, %fd23, %fd22, 0d3EF3B20A75488A3F;
	fma.rn.f64 	%fd25, %fd24, %fd22, 0d3F1745CDE4FAECD5;
	fma.rn.f64 	%fd26, %fd25, %fd22, 0d3F3C71C7258A578B;
	fma.rn.f64 	%fd27, %fd26, %fd22, 0d3F6249249242B910;
	fma.rn.f64 	%fd28, %fd27, %fd22, 0d3F89999999999DFB;
	sub.f64 	%fd29, %fd13, %fd21;
	add.f64 	%fd30, %fd29, %fd29;
	neg.f64 	%fd31, %fd21;
	fma.rn.f64 	%fd32, %fd31, %fd13, %fd30;
	mul.f64 	%fd33, %fd19, %fd32;
	fma.rn.f64 	%fd34, %fd22, %fd28, 0d3FB5555555555555;
	mov.f64 	%fd35, 0d3FB5555555555555;
	sub.f64 	%fd36, %fd35, %fd34;
	fma.rn.f64 	%fd37, %fd22, %fd28, %fd36;
	add.f64 	%fd38, %fd37, 0dBC46A4CB00B9E7B0;
	add.f64 	%fd39, %fd34, %fd38;
	sub.f64 	%fd40, %fd34, %fd39;
	add.f64 	%fd41, %fd38, %fd40;
	mul.rn.f64 	%fd42, %fd21, %fd21;
	neg.f64 	%fd43, %fd42;
	fma.rn.f64 	%fd44, %fd21, %fd21, %fd43;
	{
	.reg .b32 %temp; 
	mov.b64 	{%r22, %temp}, %fd33;
	}
	{
	.reg .b32 %temp; 
	mov.b64 	{%temp, %r23}, %fd33;
	}
	add.s32 	%r24, %r23, 1048576;
	mov.b64 	%fd45, {%r22, %r24};
	fma.rn.f64 	%fd46, %fd21, %fd45, %fd44;
	mul.rn.f64 	%fd47, %fd42, %fd21;
	neg.f64 	%fd48, %fd47;
	fma.rn.f64 	%fd49, %fd42, %fd21, %fd48;
	fma.rn.f64 	%fd50, %fd42, %fd33, %fd49;
	fma.rn.f64 	%fd51, %fd46, %fd21, %fd50;
	mul.rn.f64 	%fd52, %fd39, %fd47;
	neg.f64 	%fd53, %fd52;
	fma.rn.f64 	%fd54, %fd39, %fd47, %fd53;
	fma.rn.f64 	%fd55, %fd39, %fd51, %fd54;
	fma.rn.f64 	%fd56, %fd41, %fd47, %fd55;
	add.f64 	%fd57, %fd52, %fd56;
	sub.f64 	%fd58, %fd52, %fd57;
	add.f64 	%fd59, %fd56, %fd58;
	add.f64 	%fd60, %fd21, %fd57;
	sub.f64 	%fd61, %fd21, %fd60;
	add.f64 	%fd62, %fd57, %fd61;
	add.f64 	%fd63, %fd59, %fd62;
	add.f64 	%fd64, %fd33, %fd63;
	add.f64 	%fd65, %fd60, %fd64;
	sub.f64 	%fd66, %fd60, %fd65;
	add.f64 	%fd67, %fd64, %fd66;
	xor.b32  	%r25, %r48, -2147483648;
	mov.b32 	%r26, 1127219200;
	mov.b64 	%fd68, {%r25, %r26};
	mov.b32 	%r27, -2147483648;
	mov.b64 	%fd69, {%r27, %r26};
	sub.f64 	%fd70, %fd68, %fd69;
	fma.rn.f64 	%fd71, %fd70, 0d3FE62E42FEFA39EF, %fd65;
	fma.rn.f64 	%fd72, %fd70, 0dBFE62E42FEFA39EF, %fd71;
	sub.f64 	%fd73, %fd72, %fd65;
	sub.f64 	%fd74, %fd67, %fd73;
	fma.rn.f64 	%fd75, %fd70, 0d3C7ABC9E3B39803F, %fd74;
	add.f64 	%fd76, %fd71, %fd75;
	sub.f64 	%fd77, %fd71, %fd76;
	add.f64 	%fd78, %fd75, %fd77;
	{
	.reg .b32 %temp; 
	mov.b64 	{%temp, %r28}, %fd11;
	}
	{
	.reg .b32 %temp; 
	mov.b64 	{%r29, %temp}, %fd11;
	}
	shl.b32 	%r30, %r28, 1;
	setp.gt.u32 	%p3, %r30, -33554433;
	and.b32  	%r31, %r28, -15728641;
	selp.b32 	%r32, %r31, %r28, %p3;
	mov.b64 	%fd79, {%r29, %r32};
	mul.rn.f64 	%fd80, %fd76, %fd79;
	neg.f64 	%fd81, %fd80;
	fma.rn.f64 	%fd82, %fd76, %fd79, %fd81;
	fma.rn.f64 	%fd83, %fd78, %fd79, %fd82;
	add.f64 	%fd4, %fd80, %fd83;
	sub.f64 	%fd84, %fd80, %fd4;
	add.f64 	%fd5, %fd83, %fd84;
	fma.rn.f64 	%fd85, %fd4, 0d3FF71547652B82FE, 0d4338000000000000;
	{
	.reg .b32 %temp; 
	mov.b64 	{%r13, %temp}, %fd85;
	}
	mov.f64 	%fd86, 0dC338000000000000;
	add.rn.f64 	%fd87, %fd85, %fd86;
	fma.rn.f64 	%fd88, %fd87, 0dBFE62E42FEFA39EF, %fd4;
	fma.rn.f64 	%fd89, %fd87, 0dBC7ABC9E3B39803F, %fd88;
	fma.rn.f64 	%fd90, %fd89, 0d3E5ADE1569CE2BDF, 0d3E928AF3FCA213EA;
	fma.rn.f64 	%fd91, %fd90, %fd89, 0d3EC71DEE62401315;
	fma.rn.f64 	%fd92, %fd91, %fd89, 0d3EFA01997C89EB71;
	fma.rn.f64 	%fd93, %fd92, %fd89, 0d3F2A01A014761F65;
	fma.rn.f64 	%fd94, %fd93, %fd89, 0d3F56C16C1852B7AF;
	fma.rn.f64 	%fd95, %fd94, %fd89, 0d3F81111111122322;
	fma.rn.f64 	%fd96, %fd95, %fd89, 0d3FA55555555502A1;
	fma.rn.f64 	%fd97, %fd96, %fd89, 0d3FC5555555555511;
	fma.rn.f64 	%fd98, %fd97, %fd89, 0d3FE000000000000B;
	fma.rn.f64 	%fd99, %fd98, %fd89, 0d3FF0000000000000;
	fma.rn.f64 	%fd100, %fd99, %fd89, 0d3FF0000000000000;
	{
	.reg .b32 %temp; 
	mov.b64 	{%r14, %temp}, %fd100;
	}
	{
	.reg .b32 %temp; 
	mov.b64 	{%temp, %r15}, %fd100;
	}
	shl.b32 	%r33, %r13, 20;
	add.s32 	%r34, %r33, %r15;
	mov.b64 	%fd108, {%r14, %r34};
	{
	.reg .b32 %temp; 
	mov.b64 	{%temp, %r35}, %fd4;
	}
	mov.b32 	%f2, %r35;
	abs.f32 	%f1, %f2;
	setp.lt.f32 	%p4, %f1, 0f4086232B;
	@%p4 bra 	$L__BB107_7;
	setp.lt.f64 	%p5, %fd4, 0d0000000000000000;
	add.f64 	%fd101, %fd4, 0d7FF0000000000000;
	selp.f64 	%fd108, 0d0000000000000000, %fd101, %p5;
	setp.geu.f32 	%p6, %f1, 0f40874800;
	@%p6 bra 	$L__BB107_7;
	shr.u32 	%r36, %r13, 31;
	add.s32 	%r37, %r13, %r36;
	shr.s32 	%r38, %r37, 1;
	shl.b32 	%r39, %r38, 20;
	add.s32 	%r40, %r15, %r39;
	mov.b64 	%fd102, {%r14, %r40};
	sub.s32 	%r41, %r13, %r38;
	shl.b32 	%r42, %r41, 20;
	add.s32 	%r43, %r42, 1072693248;
	mov.b32 	%r44, 0;
	mov.b64 	%fd103, {%r44, %r43};
	mul.f64 	%fd108, %fd103, %fd102;
$L__BB107_7:
	abs.f64 	%fd104, %fd108;
	setp.eq.f64 	%p7, %fd104, 0d7FF0000000000000;
	fma.rn.f64 	%fd105, %fd108, %fd5, %fd108;
	selp.f64 	%fd106, %fd108, %fd105, %p7;
	st.param.f64 	[func_retval0], %fd106;
	ret;

}


// ===== COMPILED SASS (sm_100) =====

	.target	sm_100

	.elftype	@"ET_EXEC"


//--------------------- .note.nv.tkinfo           --------------------------
	.section	.note.nv.tkinfo,"",@"SHT_NOTE"
	.sectionflags	@"SHF_NOTE_NV_TKINFO"
	.tkinfo
        /*0018*/ 	.word	0x00000002
        /*0030*/ 	.string	""
        /*0030*/ 	.string	"ptxas"
        /*0030*/ 	.string	"Cuda compilation tools, release 13.0, V13.0.88"
        /*0030*/ 	.string	"Build cuda_13.0.r13.0/compiler.36424714_0"
        /*0030*/ 	.string	"-arch sm_100 -m 64 "



//--------------------- .note.nv.cuinfo           --------------------------
	.section	.note.nv.cuinfo,"",@"SHT_NOTE"
	.sectionflags	@"SHF_NOTE_NV_CUINFO"
        /*0018*/ 	.short	0x0002
        /*001a*/ 	.short	0x0064
        /*001c*/ 	.short	0x0082
	.zero		2


//--------------------- .nv.info                  --------------------------
	.section	.nv.info,"",@"SHT_CUDA_INFO"
	.align	4


	//----- nvinfo : EIATTR_REGCOUNT
	.align		4
        /*0000*/ 	.byte	0x04, 0x2f
        /*0002*/ 	.short	(.L_4 - .L_3)
	.align		4
.L_3:
        /*0004*/ 	.word	index@(double2float_f)
        /*0008*/ 	.word	0x0000000c


	//----- nvinfo : EIATTR_FRAME_SIZE
	.align		4
.L_4:
        /*000c*/ 	.byte	0x04, 0x11
        /*000e*/ 	.short	(.L_6 - .L_5)
	.align		4
.L_5:
        /*0010*/ 	.word	index@(double2float_f)
        /*0014*/ 	.word	0x00000000


	//----- nvinfo : EIATTR_REGCOUNT
	.align		4
.L_6:
        /*0018*/ 	.byte	0x04, 0x2f
        /*001a*/ 	.short	(.L_8 - .L_7)
	.align		4
.L_7:
        /*001c*/ 	.word	index@(float2double_f)
        /*0020*/ 	.word	0x0000000c


	//----- nvinfo : EIATTR_FRAME_SIZE
	.align		4
.L_8:
        /*0024*/ 	.byte	0x04, 0x11
        /*0026*/ 	.short	(.L_10 - .L_9)
	.align		4
.L_9:
        /*0028*/ 	.word	index@(float2double_f)
        /*002c*/ 	.word	0x00000000


	//----- nvinfo : EIATTR_REGCOUNT
	.align		4
.L_10:
        /*0030*/ 	.byte	0x04, 0x2f
        /*0032*/ 	.short	(.L_12 - .L_11)
	.align		4
.L_11:
        /*0034*/ 	.word	index@(sparse_dense_im2col_d)
        /*0038*/ 	.word	0x00000026


	//----- nvinfo : EIATTR_FRAME_SIZE
	.align		4
.L_12:
        /*003c*/ 	.byte	0x04, 0x11
        /*003e*/ 	.short	(.L_14 - .L_13)
	.align		4
.L_13:
        /*0040*/ 	.word	index@(sparse_dense_im2col_d)
        /*0044*/ 	.word	0x00000000


	//----- nvinfo : EIATTR_REGCOUNT
	.align		4
.L_14:
        /*0048*/ 	.byte	0x04, 0x2f
        /*004a*/ 	.short	(.L_16 - .L_15)
	.align		4
.L_15:
        /*004c*/ 	.word	index@(sparse_dense_im2col_f)
        /*0050*/ 	.word	0x00000026


	//----- nvinfo : EIATTR_FRAME_SIZE
	.align		4
.L_16:
        /*0054*/ 	.byte	0x04, 0x11
        /*0056*/ 	.short	(.L_18 - .L_17)
	.align		4
.L_17:
        /*0058*/ 	.word	index@(sparse_dense_im2col_f)
        /*005c*/ 	.word	0x00000000


	//----- nvinfo : EIATTR_REGCOUNT
	.align		4
.L_18:
        /*0060*/ 	.byte	0x04, 0x2f
        /*0062*/ 	.short	(.L_20 - .L_19)
	.align		4
.L_19:
        /*0064*/ 	.word	index@(dense_dense_im2col_d)
        /*0068*/ 	.word	0x00000026


	//----- nvinfo : EIATTR_FRAME_SIZE
	.align		4
.L_20:
        /*006c*/ 	.byte	0x04, 0x11
        /*006e*/ 	.short	(.L_22 - .L_21)
	.align		4
.L_21:
        /*0070*/ 	.word	index@(dense_dense_im2col_d)
        /*0074*/ 	.word	0x00000000


	//----- nvinfo : EIATTR_REGCOUNT
	.align		4
.L_22:
        /*0078*/ 	.byte	0x04, 0x2f
        /*007a*/ 	.short	(.L_24 - .L_23)
	.align		4
.L_23:
        /*007c*/ 	.word	index@(dense_dense_im2col_f)
        /*0080*/ 	.word	0x00000026


	//----- nvinfo : EIATTR_FRAME_SIZE
	.align		4
.L_24:
        /*0084*/ 	.byte	0x04, 0x11
        /*0086*/ 	.short	(.L_26 - .L_25)
	.align		4
.L_25:
        /*0088*/ 	.word	index@(dense_dense_im2col_f)
        /*008c*/ 	.word	0x00000000


	//----- nvinfo : EIATTR_REGCOUNT
	.align		4
.L_26:
        /*0090*/ 	.byte	0x04, 0x2f
        /*0092*/ 	.short	(.L_28 - .L_27)
	.align		4
.L_27:
        /*0094*/ 	.word	index@(reorg_knpq_d)
        /*0098*/ 	.word	0x00000012


	//----- nvinfo : EIATTR_FRAME_SIZE
	.align		4
.L_28:
        /*009c*/ 	.byte	0x04, 0x11
        /*009e*/ 	.short	(.L_30 - .L_29)
	.align		4
.L_29:
        /*00a0*/ 	.word	index@(reorg_knpq_d)
        /*00a4*/ 	.word	0x00000000


	//----- nvinfo : EIATTR_REGCOUNT
	.align		4
.L_30:
        /*00a8*/ 	.byte	0x04, 0x2f
        /*00aa*/ 	.short	(.L_32 - .L_31)
	.align		4
.L_31:
        /*00ac*/ 	.word	index@(reorg_knpq_f)
        /*00b0*/ 	.word	0x0000000e


	//----- nvinfo : EIATTR_FRAME_SIZE
	.align		4
.L_32:
        /*00b4*/ 	.byte	0x04, 0x11
        /*00b6*/ 	.short	(.L_34 - .L_33)
	.align		4
.L_33:
        /*00b8*/ 	.word	index@(reorg_knpq_f)
        /*00bc*/ 	.word	0x00000000


	//----- nvinfo : EIATTR_REGCOUNT
	.align		4
.L_34:
        /*00c0*/ 	.byte	0x04, 0x2f
        /*00c2*/ 	.short	(.L_36 - .L_35)
	.align		4
.L_35:
        /*00c4*/ 	.word	index@(slice_sparse_dense_row_d)
        /*00c8*/ 	.word	0x00000012


	//----- nvinfo : EIATTR_FRAME_SIZE
	.align		4
.L_36:
        /*00cc*/ 	.byte	0x04, 0x11
        /*00ce*/ 	.short	(.L_38 - .L_37)
	.align		4
.L_37:
        /*00d0*/ 	.word	index@(slice_sparse_dense_row_d)
        /*00d4*/ 	.word	0x00000000


	//----- nvinfo : EIATTR_REGCOUNT
	.align		4
.L_38:
        /*00d8*/ 	.byte	0x04, 0x2f
        /*00da*/ 	.short	(.L_40 - .L_39)
	.align		4
.L_39:
        /*00dc*/ 	.word	index@(slice_sparse_dense_row_f)
        /*00e0*/ 	.word	0x00000012


	//----- nvinfo : EIATTR_FRAME_SIZE
	.align		4
.L_40:
        /*00e4*/ 	.byte	0x04, 0x11
        /*00e6*/ 	.short	(.L_42 - .L_41)
	.align		4
.L_41:
        /*00e8*/ 	.word	index@(slice_sparse_dense_row_f)
        /*00ec*/ 	.word	0x00000000


	//----- nvinfo : EIATTR_REGCOUNT
	.align		4
.L_42:
        /*00f0*/ 	.byte	0x04, 0x2f
        /*00f2*/ 	.short	(.L_44 - .L_43)
	.align		4
.L_43:
        /*00f4*/ 	.word	index@(slice_sparse_dense_nnz_d)
        /*00f8*/ 	.word	0x0000000e


	//----- nvinfo : EIATTR_FRAME_SIZE
	.align		4
.L_44:
        /*00fc*/ 	.byte	0x04, 0x11
        /*00fe*/ 	.short	(.L_46 - .L_45)
	.align		4
.L_45:
        /*0100*/ 	.word	index@(slice_sparse_dense_nnz_d)
        /*0104*/ 	.word	0x00000000


	//----- nvinfo : EIATTR_REGCOUNT
	.align		4
.L_46:
        /*0108*/ 	.byte	0x04, 0x2f
        /*010a*/ 	.short	(.L_48 - .L_47)
	.align		4
.L_47:
        /*010c*/ 	.word	index@(slice_sparse_dense_nnz_f)
        /*0110*/ 	.word	0x0000000e


	//----- nvinfo : EIATTR_FRAME_SIZE
	.align		4
.L_48:
        /*0114*/ 	.byte	0x04, 0x11
        /*0116*/ 	.short	(.L_50 - .L_49)
	.align		4
.L_49:
        /*0118*/ 	.word	index@(slice_sparse_dense_nnz_f)
        /*011c*/ 	.word	0x00000000


	//----- nvinfo : EIATTR_REGCOUNT
	.align		4
.L_50:
        /*0120*/ 	.byte	0x04, 0x2f
        /*0122*/ 	.short	(.L_52 - .L_51)
	.align		4
.L_51:
        /*0124*/ 	.word	index@(slice_dense_dense_d)
        /*0128*/ 	.word	0x0000000c


	//----- nvinfo : EIATTR_FRAME_SIZE
	.align		4
.L_52:
        /*012c*/ 	.byte	0x04, 0x11
        /*012e*/ 	.short	(.L_54 - .L_53)
	.align		4
.L_53:
        /*0130*/ 	.word	index@(slice_dense_dense_d)
        /*0134*/ 	.word	0x00000000


	//----- nvinfo : EIATTR_REGCOUNT
	.align		4
.L_54:
        /*0138*/ 	.byte	0x04, 0x2f
        /*013a*/ 	.short	(.L_56 - .L_55)
	.align		4
.L_55:
        /*013c*/ 	.word	index@(slice_dense_dense_f)
        /*0140*/ 	.word	0x0000000c


	//----- nvinfo : EIATTR_FRAME_SIZE
	.align		4
.L_56:
        /*0144*/ 	.byte	0x04, 0x11
        /*0146*/ 	.short	(.L_58 - .L_57)
	.align		4
.L_57:
        /*0148*/ 	.word	index@(slice_dense_dense_f)
        /*014c*/ 	.word	0x00000000


	//----- nvinfo : EIATTR_REGCOUNT
	.align		4
.L_58:
        /*0150*/ 	.byte	0x04, 0x2f
        /*0152*/ 	.short	(.L_60 - .L_59)
	.align		4
.L_59:
        /*0154*/ 	.word	index@(copy_u2l_dense_d)
        /*0158*/ 	.word	0x0000000c


	//----- nvinfo : EIATTR_FRAME_SIZE
	.align		4
.L_60:
        /*015c*/ 	.byte	0x04, 0x11
        /*015e*/ 	.short	(.L_62 - .L_61)
	.align		4
.L_61:
        /*0160*/ 	.word	index@(copy_u2l_dense_d)
        /*0164*/ 	.word	0x00000000


	//----- nvinfo : EIATTR_REGCOUNT
	.align		4
.L_62:
        /*0168*/ 	.byte	0x04, 0x2f
        /*016a*/ 	.short	(.L_64 - .L_63)
	.align		4
.L_63:
        /*016c*/ 	.word	index@(copy_u2l_dense_f)
        /*0170*/ 	.word	0x0000000c


	//----- nvinfo : EIATTR_FRAME_SIZE
	.align		4
.L_64:
        /*0174*/ 	.byte	0x04, 0x11
        /*0176*/ 	.short	(.L_66 - .L_65)
	.align		4
.L_65:
        /*0178*/ 	.word	index@(copy_u2l_dense_f)
        /*017c*/ 	.word	0x00000000


	//----- nvinfo : EIATTR_REGCOUNT
	.align		4
.L_66:
        /*0180*/ 	.byte	0x04, 0x2f
        /*0182*/ 	.short	(.L_68 - .L_67)
	.align		4
.L_67:
        /*0184*/ 	.word	index@(relu_d)
        /*0188*/ 	.word	0x0000000e


	//----- nvinfo : EIATTR_FRAME_SIZE
	.align		4
.L_68:
        /*018c*/ 	.byte	0x04, 0x11
        /*018e*/ 	.short	(.L_70 - .L_69)
	.align		4
.L_69:
        /*0190*/ 	.word	index@(relu_d)
        /*0194*/ 	.word	0x00000000


	//----- nvinfo : EIATTR_REGCOUNT
	.align		4
.L_70:
        /*0198*/ 	.byte	0x04, 0x2f
        /*019a*/ 	.short	(.L_72 - .L_71)
	.align		4
.L_71:
        /*019c*/ 	.word	index@(relu_f)
        /*01a0*/ 	.word	0x00000010


	//----- nvinfo : EIATTR_FRAME_SIZE
	.align		4
.L_72:
        /*01a4*/ 	.byte	0x04, 0x11
        /*01a6*/ 	.short	(.L_74 - .L_73)
	.align		4
.L_73:
        /*01a8*/ 	.word	index@(relu_f)
        /*01ac*/ 	.word	0x00000000


	//----- nvinfo : EIATTR_REGCOUNT
	.align		4
.L_74:
        /*01b0*/ 	.byte	0x04, 0x2f
        /*01b2*/ 	.short	(.L_76 - .L_75)
	.align		4
.L_75:
        /*01b4*/ 	.word	index@(relu_backward_d)
        /*01b8*/ 	.word	0x0000000c


	//----- nvinfo : EIATTR_FRAME_SIZE
	.align		4
.L_76:
        /*01bc*/ 	.byte	0x04, 0x11
        /*01be*/ 	.short	(.L_78 - .L_77)
	.align		4
.L_77:
        /*01c0*/ 	.word	index@(relu_backward_d)
        /*01c4*/ 	.word	0x00000000


	//----- nvinfo : EIATTR_REGCOUNT
	.align		4
.L_78:
        /*01c8*/ 	.byte	0x04, 0x2f
        /*01ca*/ 	.short	(.L_80 - .L_79)
	.align		4
.L_79:
        /*01cc*/ 	.word	index@(relu_backward_f)
        /*01d0*/ 	.word	0x0000000c


	//----- nvinfo : EIATTR_FRAME_SIZE
	.align		4
.L_80:
        /*01d4*/ 	.byte	0x04, 0x11
        /*01d6*/ 	.short	(.L_82 - .L_81)
	.align		4
.L_81:
        /*01d8*/ 	.word	index@(relu_backward_f)
        /*01dc*/ 	.word	0x00000000


	//----- nvinfo : EIATTR_REGCOUNT
	.align		4
.L_82:
        /*01e0*/ 	.byte	0x04, 0x2f
        /*01e2*/ 	.short	(.L_84 - .L_83)
	.align		4
.L_83:
        /*01e4*/ 	.word	index@(inplace_add_d)
        /*01e8*/ 	.word	0x0000000c


	//----- nvinfo : EIATTR_FRAME_SIZE
	.align		4
.L_84:
        /*01ec*/ 	.byte	0x04, 0x11
        /*01ee*/ 	.short	(.L_86 - .L_85)
	.align		4
.L_85:
        /*01f0*/ 	.word	index@(inplace_add_d)
        /*01f4*/ 	.word	0x00000000


	//----- nvinfo : EIATTR_REGCOUNT
	.align		4
.L_86:
        /*01f8*/ 	.byte	0x04, 0x2f
        /*01fa*/ 	.short	(.L_88 - .L_87)
	.align		4
.L_87:
        /*01fc*/ 	.word	index@(inplace_add_f)
        /*0200*/ 	.word	0x0000000c


	//----- nvinfo : EIATTR_FRAME_SIZE
	.align		4
.L_88:
        /*0204*/ 	.byte	0x04, 0x11
        /*0206*/ 	.short	(.L_90 - .L_89)
	.align		4
.L_89:
        /*0208*/ 	.word	index@(inplace_add_f)
        /*020c*/ 	.word	0x00000000


	//----- nvinfo : EIATTR_REGCOUNT
	.align		4
.L_90:
        /*0210*/ 	.byte	0x04, 0x2f
        /*0212*/ 	.short	(.L_92 - .L_91)
	.align		4
.L_91:
        /*0214*/ 	.word	index@(bias_add_d)
        /*0218*/ 	.word	0x0000000e


	//----- nvinfo : EIATTR_FRAME_SIZE
	.align		4
.L_92:
        /*021c*/ 	.byte	0x04, 0x11
        /*021e*/ 	.short	(.L_94 - .L_93)
	.align		4
.L_93:
        /*0220*/ 	.word	index@(bias_add_d)
        /*0224*/ 	.word	0x00000000


	//----- nvinfo : EIATTR_REGCOUNT
	.align		4
.L_94:
        /*0228*/ 	.byte	0x04, 0x2f
        /*022a*/ 	.short	(.L_96 - .L_95)
	.align		4
.L_95:
        /*022c*/ 	.word	index@(bias_add_f)
        /*0230*/ 	.word	0x0000000e


	//----- nvinfo : EIATTR_FRAME_SIZE
	.align		4
.L_96:
        /*0234*/ 	.byte	0x04, 0x11
        /*0236*/ 	.short	(.L_98 - .L_97)
	.align		4
.L_97:
        /*0238*/ 	.word	index@(bias_add_f)
        /*023c*/ 	.word	0x00000000


	//----- nvinfo : EIATTR_REGCOUNT
	.align		4
.L_98:
        /*0240*/ 	.byte	0x04, 0x2f
        /*0242*/ 	.short	(.L_100 - .L_99)
	.align		4
.L_99:
        /*0244*/ 	.word	index@(daxpy_matrix_vector_d)
        /*0248*/ 	.word	0x0000000e


	//----- nvinfo : EIATTR_FRAME_SIZE
	.align		4
.L_100:
        /*024c*/ 	.byte	0x04, 0x11
        /*024e*/ 	.short	(.L_102 - .L_101)
	.align		4
.L_101:
        /*0250*/ 	.word	index@(daxpy_matrix_vector_d)
        /*0254*/ 	.word	0x00000000


	//----- nvinfo : EIATTR_REGCOUNT
	.align		4
.L_102:
        /*0258*/ 	.byte	0x04, 0x2f
        /*025a*/ 	.short	(.L_104 - .L_103)
	.align		4
.L_103:
        /*025c*/ 	.word	index@(daxpy_matrix_vector_f)
        /*0260*/ 	.word	0x00000010


	//----- nvinfo : EIATTR_FRAME_SIZE
	.align		4
.L_104:
        /*0264*/ 	.byte	0x04, 0x11
        /*0266*/ 	.short	(.L_106 - .L_105)
	.align		4
.L_105:
        /*0268*/ 	.word	index@(daxpy_matrix_vector_f)
        /*026c*/ 	.word	0x00000000


	//----- nvinfo : EIATTR_REGCOUNT
	.align		4
.L_106:
        /*0270*/ 	.byte	0x04, 0x2f
        /*0272*/ 	.short	(.L_108 - .L_107)
	.align		4
.L_107:
        /*0274*/ 	.word	index@(bias_multiply_d)
        /*0278*/ 	.word	0x0000000e


	//----- nvinfo : EIATTR_FRAME_SIZE
	.align		4
.L_108:
        /*027c*/ 	.byte	0x04, 0x11
        /*027e*/ 	.short	(.L_110 - .L_109)
	.align		4
.L_109:
        /*0280*/ 	.word	index@(bias_multiply_d)
        /*0284*/ 	.word	0x00000000


	//----- nvinfo : EIATTR_REGCOUNT
	.align		4
.L_110:
        /*0288*/ 	.byte	0x04, 0x2f
        /*028a*/ 	.short	(.L_112 - .L_111)
	.align		4
.L_111:
        /*028c*/ 	.word	index@(bias_multiply_f)
        /*0290*/ 	.word	0x0000000e


	//----- nvinfo : EIATTR_FRAME_SIZE
	.align		4
.L_112:
        /*0294*/ 	.byte	0x04, 0x11
        /*0296*/ 	.short	(.L_114 - .L_113)
	.align		4
.L_113:
        /*0298*/ 	.word	index@(bias_multiply_f)
        /*029c*/ 	.word	0x00000000


	//----- nvinfo : EIATTR_REGCOUNT
	.align		4
.L_114:
        /*02a0*/ 	.byte	0x04, 0x2f
        /*02a2*/ 	.short	(.L_116 - .L_115)
	.align		4
.L_115:
        /*02a4*/ 	.word	index@(matrix_matrix_cellwise_op_d)
        /*02a8*/ 	.word	0x0000001e


	//----- nvinfo : EIATTR_FRAME_SIZE
	.align		4
.L_116:
        /*02ac*/ 	.byte	0x04, 0x11
        /*02ae*/ 	.short	(.L_118 - .L_117)
	.align		4
.L_117:
        /*02b0*/ 	.word	index@($matrix_matrix_cellwise_op_d$__internal_accurate_pow)
        /*02b4*/ 	.word	0x00000000


	//----- nvinfo : EIATTR_FRAME_SIZE
	.align		4
.L_118:
        /*02b8*/ 	.byte	0x04, 0x11
        /*02ba*/ 	.short	(.L_120 - .L_119)
	.align		4
.L_119:
        /*02bc*/ 	.word	index@($__internal_10_$__cuda_sm20_div_rn_f64_full)
        /*02c0*/ 	.word	0x00000000


	//----- nvinfo : EIATTR_FRAME_SIZE
	.align		4
.L_120:
        /*02c4*/ 	.byte	0x04, 0x11
        /*02c6*/ 	.short	(.L_122 - .L_121)
	.align		4
.L_121:
        /*02c8*/ 	.word	index@(matrix_matrix_cellwise_op_d)
        /*02cc*/ 	.word	0x00000000


	//----- nvinfo : EIATTR_REGCOUNT
	.align		4
.L_122:
        /*02d0*/ 	.byte	0x04, 0x2f
        /*02d2*/ 	.short	(.L_124 - .L_123)
	.align		4
.L_123:
        /*02d4*/ 	.word	index@(matrix_matrix_cellwise_op_f)
        /*02d8*/ 	.word	0x00000011


	//----- nvinfo : EIATTR_FRAME_SIZE
	.align		4
.L_124:
        /*02dc*/ 	.byte	0x04, 0x11
        /*02de*/ 	.short	(.L_126 - .L_125)
	.align		4
.L_125:
        /*02e0*/ 	.word	index@($__internal_9_$__cuda_sm3x_div_rn_noftz_f32_slowpath)
        /*02e4*/ 	.word	0x00000000


	//----- nvinfo : EIATTR_FRAME_SIZE
	.align		4
.L_126:
        /*02e8*/ 	.byte	0x04, 0x11
        /*02ea*/ 	.short	(.L_128 - .L_127)
	.align		4
.L_127:
        /*02ec*/ 	.word	index@(matrix_matrix_cellwise_op_f)
        /*02f0*/ 	.word	0x00000000


	//----- nvinfo : EIATTR_REGCOUNT
	.align		4
.L_128:
        /*02f4*/ 	.byte	0x04, 0x2f
        /*02f6*/ 	.short	(.L_130 - .L_129)
	.align		4
.L_129:
        /*02f8*/ 	.word	index@(matrix_scalar_op_d)
        /*02fc*/ 	.word	0x0000001e


	//----- nvinfo : EIATTR_FRAME_SIZE
	.align		4
.L_130:
        /*0300*/ 	.byte	0x04, 0x11
        /*0302*/ 	.short	(.L_132 - .L_131)
	.align		4
.L_131:
        /*0304*/ 	.word	index@($matrix_scalar_op_d$__internal_accurate_pow)
        /*0308*/ 	.word	0x00000000


	//----- nvinfo : EIATTR_FRAME_SIZE
	.align		4
.L_132:
        /*030c*/ 	.byte	0x04, 0x11
        /*030e*/ 	.short	(.L_134 - .L_133)
	.align		4
.L_133:
        /*0310*/ 	.word	index@($__internal_8_$__cuda_sm20_div_rn_f64_full)
        /*0314*/ 	.word	0x00000000


	//----- nvinfo : EIATTR_FRAME_SIZE
	.align		4
.L_134:
        /*0318*/ 	.byte	0x04, 0x11
        /*031a*/ 	.short	(.L_136 - .L_135)
	.align		4
.L_135:
        /*031c*/ 	.word	index@(matrix_scalar_op_d)
        /*0320*/ 	.word	0x00000000


	//----- nvinfo : EIATTR_REGCOUNT
	.align		4
.L_136:
        /*0324*/ 	.byte	0x04, 0x2f
        /*0326*/ 	.short	(.L_138 - .L_137)
	.align		4
.L_137:
        /*0328*/ 	.word	index@(matrix_scalar_op_f)
        /*032c*/ 	.word	0x00000013


	//----- nvinfo : EIATTR_FRAME_SIZE
	.align		4
.L_138:
        /*0330*/ 	.byte	0x04, 0x11
        /*0332*/ 	.short	(.L_140 - .L_139)
	.align		4
.L_139:
        /*0334*/ 	.word	index@($__internal_7_$__cuda_sm3x_div_rn_noftz_f32_slowpath)
        /*0338*/ 	.word	0x00000000


	//----- nvinfo : EIATTR_FRAME_SIZE
	.align		4
.L_140:
        /*033c*/ 	.byte	0x04, 0x11
        /*033e*/ 	.short	(.L_142 - .L_141)
	.align		4
.L_141:
        /*0340*/ 	.word	index@(matrix_scalar_op_f)
        /*0344*/ 	.word	0x00000000


	//----- nvinfo : EIATTR_REGCOUNT
	.align		4
.L_142:
        /*0348*/ 	.byte	0x04, 0x2f
        /*034a*/ 	.short	(.L_144 - .L_143)
	.align		4
.L_143:
        /*034c*/ 	.word	index@(fill_d)
        /*0350*/ 	.word	0x0000000a


	//----- nvinfo : EIATTR_FRAME_SIZE
	.align		4
.L_144:
        /*0354*/ 	.byte	0x04, 0x11
        /*0356*/ 	.short	(.L_146 - .L_145)
	.align		4
.L_145:
        /*0358*/ 	.word	index@(fill_d)
        /*035c*/ 	.word	0x00000000


	//----- nvinfo : EIATTR_REGCOUNT
	.align		4
.L_146:
        /*0360*/ 	.byte	0x04, 0x2f
        /*0362*/ 	.short	(.L_148 - .L_147)
	.align		4
.L_147:
        /*0364*/ 	.word	index@(fill_f)
        /*0368*/ 	.word	0x0000000a


	//----- nvinfo : EIATTR_FRAME_SIZE
	.align		4
.L_148:
        /*036c*/ 	.byte	0x04, 0x11
        /*036e*/ 	.short	(.L_150 - .L_149)
	.align		4
.L_149:
        /*0370*/ 	.word	index@(fill_f)
        /*0374*/ 	.word	0x00000000


	//----- nvinfo : EIATTR_REGCOUNT
	.align		4
.L_150:
        /*0378*/ 	.byte	0x04, 0x2f
        /*037a*/ 	.short	(.L_152 - .L_151)
	.align		4
.L_151:
        /*037c*/ 	.word	index@(cbind_d)
        /*0380*/ 	.word	0x0000000c


	//----- nvinfo : EIATTR_FRAME_SIZE
	.align		4
.L_152:
        /*0384*/ 	.byte	0x04, 0x11
        /*0386*/ 	.short	(.L_154 - .L_153)
	.align		4
.L_153:
        /*0388*/ 	.word	index@(cbind_d)
        /*038c*/ 	.word	0x00000000


	//----- nvinfo : EIATTR_REGCOUNT
	.align		4
.L_154:
        /*0390*/ 	.byte	0x04, 0x2f
        /*0392*/ 	.short	(.L_156 - .L_155)
	.align		4
.L_155:
        /*0394*/ 	.word	index@(cbind_f)
        /*0398*/ 	.word	0x0000000c


	//----- nvinfo : EIATTR_FRAME_SIZE
	.align		4
.L_156:
        /*039c*/ 	.byte	0x04, 0x11
        /*039e*/ 	.short	(.L_158 - .L_157)
	.align		4
.L_157:
        /*03a0*/ 	.word	index@(cbind_f)
        /*03a4*/ 	.word	0x00000000


	//----- nvinfo : EIATTR_REGCOUNT
	.align		4
.L_158:
        /*03a8*/ 	.byte	0x04, 0x2f
        /*03aa*/ 	.short	(.L_160 - .L_159)
	.align		4
.L_159:
        /*03ac*/ 	.word	index@(rbind_d)
        /*03b0*/ 	.word	0x0000000e


	//----- nvinfo : EIATTR_FRAME_SIZE
	.align		4
.L_160:
        /*03b4*/ 	.byte	0x04, 0x11
        /*03b6*/ 	.short	(.L_162 - .L_161)
	.align		4
.L_161:
        /*03b8*/ 	.word	index@(rbind_d)
        /*03bc*/ 	.word	0x00000000


	//----- nvinfo : EIATTR_REGCOUNT
	.align		4
.L_162:
        /*03c0*/ 	.byte	0x04, 0x2f
        /*03c2*/ 	.short	(.L_164 - .L_163)
	.align		4
.L_163:
        /*03c4*/ 	.word	index@(rbind_f)
        /*03c8*/ 	.word	0x0000000e


	//----- nvinfo : EIATTR_FRAME_SIZE
	.align		4
.L_164:
        /*03cc*/ 	.byte	0x04, 0x11
        /*03ce*/ 	.short	(.L_166 - .L_165)
	.align		4
.L_165:
        /*03d0*/ 	.word	index@(rbind_f)
        /*03d4*/ 	.word	0x00000000


	//----- nvinfo : EIATTR_REGCOUNT
	.align		4
.L_166:
        /*03d8*/ 	.byte	0x04, 0x2f
        /*03da*/ 	.short	(.L_168 - .L_167)
	.align		4
.L_167:
        /*03dc*/ 	.word	index@(reduce_sum_d)
        /*03e0*/ 	.word	0x00000010


	//----- nvinfo : EIATTR_FRAME_SIZE
	.align		4
.L_168:
        /*03e4*/ 	.byte	0x04, 0x11
        /*03e6*/ 	.short	(.L_170 - .L_169)
	.align		4
.L_169:
        /*03e8*/ 	.word	index@(reduce_sum_d)
        /*03ec*/ 	.word	0x00000000


	//----- nvinfo : EIATTR_REGCOUNT
	.align		4
.L_170:
        /*03f0*/ 	.byte	0x04, 0x2f
        /*03f2*/ 	.short	(.L_172 - .L_171)
	.align		4
.L_171:
        /*03f4*/ 	.word	index@(reduce_sum_f)
        /*03f8*/ 	.word	0x0000000f


	//----- nvinfo : EIATTR_FRAME_SIZE
	.align		4
.L_172:
        /*03fc*/ 	.byte	0x04, 0x11
        /*03fe*/ 	.short	(.L_174 - .L_173)
	.align		4
.L_173:
        /*0400*/ 	.word	index@(reduce_sum_f)
        /*0404*/ 	.word	0x00000000


	//----- nvinfo : EIATTR_REGCOUNT
	.align		4
.L_174:
        /*0408*/ 	.byte	0x04, 0x2f
        /*040a*/ 	.short	(.L_176 - .L_175)
	.align		4
.L_175:
        /*040c*/ 	.word	index@(reduce_row_sum_d)
        /*0410*/ 	.word	0x0000000d


	//----- nvinfo : EIATTR_FRAME_SIZE
	.align		4
.L_176:
        /*0414*/ 	.byte	0x04, 0x11
        /*0416*/ 	.short	(.L_178 - .L_177)
	.align		4
.L_177:
        /*0418*/ 	.word	index@(reduce_row_sum_d)
        /*041c*/ 	.word	0x00000000


	//----- nvinfo : EIATTR_REGCOUNT
	.align		4
.L_178:
        /*0420*/ 	.byte	0x04, 0x2f
        /*0422*/ 	.short	(.L_180 - .L_179)
	.align		4
.L_179:
        /*0424*/ 	.word	index@(reduce_row_sum_f)
        /*0428*/ 	.word	0x0000000c


	//----- nvinfo : EIATTR_FRAME_SIZE
	.align		4
.L_180:
        /*042c*/ 	.byte	0x04, 0x11
        /*042e*/ 	.short	(.L_182 - .L_181)
	.align		4
.L_181:
        /*0430*/ 	.word	index@(reduce_row_sum_f)
        /*0434*/ 	.word	0x00000000


	//----- nvinfo : EIATTR_REGCOUNT
	.align		4
.L_182:
        /*0438*/ 	.byte	0x04, 0x2f
        /*043a*/ 	.short	(.L_184 - .L_183)
	.align		4
.L_183:
        /*043c*/ 	.word	index@(reduce_col_sum_d)
        /*0440*/ 	.word	0x0000000e


	//----- nvinfo : EIATTR_FRAME_SIZE
	.align		4
.L_184:
        /*0444*/ 	.byte	0x04, 0x11
        /*0446*/ 	.short	(.L_186 - .L_185)
	.align		4
.L_185:
        /*0448*/ 	.word	index@(reduce_col_sum_d)
        /*044c*/ 	.word	0x00000000


	//----- nvinfo : EIATTR_REGCOUNT
	.align		4
.L_186:
        /*0450*/ 	.byte	0x04, 0x2f
        /*0452*/ 	.short	(.L_188 - .L_187)
	.align		4
.L_187:
        /*0454*/ 	.word	index@(reduce_col_sum_f)
        /*0458*/ 	.word	0x0000000e


	//----- nvinfo : EIATTR_FRAME_SIZE
	.align		4
.L_188:
        /*045c*/ 	.byte	0x04, 0x11
        /*045e*/ 	.short	(.L_190 - .L_189)
	.align		4
.L_189:
        /*0460*/ 	.word	index@(reduce_col_sum_f)
        /*0464*/ 	.word	0x00000000


	//----- nvinfo : EIATTR_REGCOUNT
	.align		4
.L_190:
        /*0468*/ 	.byte	0x04, 0x2f
        /*046a*/ 	.short	(.L_192 - .L_191)
	.align		4
.L_191:
        /*046c*/ 	.word	index@(reduce_max_d)
        /*0470*/ 	.word	0x00000016


	//----- nvinfo : EIATTR_FRAME_SIZE
	.align		4
.L_192:
        /*0474*/ 	.byte	0x04, 0x11
        /*0476*/ 	.short	(.L_194 - .L_193)
	.align		4
.L_193:
        /*0478*/ 	.word	index@(reduce_max_d)
        /*047c*/ 	.word	0x00000000


	//----- nvinfo : EIATTR_REGCOUNT
	.align		4
.L_194:
        /*0480*/ 	.byte	0x04, 0x2f
        /*0482*/ 	.short	(.L_196 - .L_195)
	.align		4
.L_195:
        /*0484*/ 	.word	index@(reduce_max_f)
        /*0488*/ 	.word	0x0000000f


	//----- nvinfo : EIATTR_FRAME_SIZE
	.align		4
.L_196:
        /*048c*/ 	.byte	0x04, 0x11
        /*048e*/ 	.short	(.L_198 - .L_197)
	.align		4
.L_197:
        /*0490*/ 	.word	index@(reduce_max_f)
        /*0494*/ 	.word	0x00000000


	//----- nvinfo : EIATTR_REGCOUNT
	.align		4
.L_198:
        /*0498*/ 	.byte	0x04, 0x2f
        /*049a*/ 	.short	(.L_200 - .L_199)
	.align		4
.L_199:
        /*049c*/ 	.word	index@(reduce_row_max_d)
        /*04a0*/ 	.word	0x00000010


	//----- nvinfo : EIATTR_FRAME_SIZE
	.align		4
.L_200:
        /*04a4*/ 	.byte	0x04, 0x11
        /*04a6*/ 	.short	(.L_202 - .L_201)
	.align		4
.L_201:
        /*04a8*/ 	.word	index@(reduce_row_max_d)
        /*04ac*/ 	.word	0x00000000


	//----- nvinfo : EIATTR_REGCOUNT
	.align		4
.L_202:
        /*04b0*/ 	.byte	0x04, 0x2f
        /*04b2*/ 	.short	(.L_204 - .L_203)
	.align		4
.L_203:
        /*04b4*/ 	.word	index@(reduce_row_max_f)
        /*04b8*/ 	.word	0x0000000c


	//----- nvinfo : EIATTR_FRAME_SIZE
	.align		4
.L_204:
        /*04bc*/ 	.byte	0x04, 0x11
        /*04be*/ 	.short	(.L_206 - .L_205)
	.align		4
.L_205:
        /*04c0*/ 	.word	index@(reduce_row_max_f)
        /*04c4*/ 	.word	0x00000000


	//----- nvinfo : EIATTR_REGCOUNT
	.align		4
.L_206:
        /*04c8*/ 	.byte	0x04, 0x2f
        /*04ca*/ 	.short	(.L_208 - .L_207)
	.align		4
.L_207:
        /*04cc*/ 	.word	index@(reduce_col_max_d)
        /*04d0*/ 	.word	0x00000012


	//----- nvinfo : EIATTR_FRAME_SIZE
	.align		4
.L_208:
        /*04d4*/ 	.byte	0x04, 0x11
        /*04d6*/ 	.short	(.L_210 - .L_209)
	.align		4
.L_209:
        /*04d8*/ 	.word	index@(reduce_col_max_d)
        /*04dc*/ 	.word	0x00000000


	//----- nvinfo : EIATTR_REGCOUNT
	.align		4
.L_210:
        /*04e0*/ 	.byte	0x04, 0x2f
        /*04e2*/ 	.short	(.L_212 - .L_211)
	.align		4
.L_211:
        /*04e4*/ 	.word	index@(reduce_col_max_f)
        /*04e8*/ 	.word	0x0000000e


	//----- nvinfo : EIATTR_FRAME_SIZE
	.align		4
.L_212:
        /*04ec*/ 	.byte	0x04, 0x11
        /*04ee*/ 	.short	(.L_214 - .L_213)
	.align		4
.L_213:
        /*04f0*/ 	.word	index@(reduce_col_max_f)
        /*04f4*/ 	.word	0x00000000


	//----- nvinfo : EIATTR_REGCOUNT
	.align		4
.L_214:
        /*04f8*/ 	.byte	0x04, 0x2f
        /*04fa*/ 	.short	(.L_216 - .L_215)
	.align		4
.L_215:
        /*04fc*/ 	.word	index@(reduce_min_d)
        /*0500*/ 	.word	0x00000016


	//----- nvinfo : EIATTR_FRAME_SIZE
	.align		4
.L_216:
        /*0504*/ 	.byte	0x04, 0x11
        /*0506*/ 	.short	(.L_218 - .L_217)
	.align		4
.L_217:
        /*0508*/ 	.word	index@(reduce_min_d)
        /*050c*/ 	.word	0x00000000


	//----- nvinfo : EIATTR_REGCOUNT
	.align		4
.L_218:
        /*0510*/ 	.byte	0x04, 0x2f
        /*0512*/ 	.short	(.L_220 - .L_219)
	.align		4
.L_219:
        /*0514*/ 	.word	index@(reduce_min_f)
        /*0518*/ 	.word	0x0000000f


	//----- nvinfo : EIATTR_FRAME_SIZE
	.align		4
.L_220:
        /*051c*/ 	.byte	0x04, 0x11
        /*051e*/ 	.short	(.L_222 - .L_221)
	.align		4
.L_221:
        /*0520*/ 	.word	index@(reduce_min_f)
        /*0524*/ 	.word	0x00000000


	//----- nvinfo : EIATTR_REGCOUNT
	.align		4
.L_222:
        /*0528*/ 	.byte	0x04, 0x2f
        /*052a*/ 	.short	(.L_224 - .L_223)
	.align		4
.L_223:
        /*052c*/ 	.word	index@(reduce_row_min_d)
        /*0530*/ 	.word	0x00000010


	//----- nvinfo : EIATTR_FRAME_SIZE
	.align		4
.L_224:
        /*0534*/ 	.byte	0x04, 0x11
        /*0536*/ 	.short	(.L_226 - .L_225)
	.align		4
.L_225:
        /*0538*/ 	.word	index@(reduce_row_min_d)
        /*053c*/ 	.word	0x00000000


	//----- nvinfo : EIATTR_REGCOUNT
	.align		4
.L_226:
        /*0540*/ 	.byte	0x04, 0x2f
        /*0542*/ 	.short	(.L_228 - .L_227)
	.align		4
.L_227:
        /*0544*/ 	.word	index@(reduce_row_min_f)
        /*0548*/ 	.word	0x0000000c


	//----- nvinfo : EIATTR_FRAME_SIZE
	.align		4
.L_228:
        /*054c*/ 	.byte	0x04, 0x11
        /*054e*/ 	.short	(.L_230 - .L_229)
	.align		4
.L_229:
        /*0550*/ 	.word	index@(reduce_row_min_f)
        /*0554*/ 	.word	0x00000000


	//----- nvinfo : EIATTR_REGCOUNT
	.align		4
.L_230:
        /*0558*/ 	.byte	0x04, 0x2f
        /*055a*/ 	.short	(.L_232 - .L_231)
	.align		4
.L_231:
        /*055c*/ 	.word	index@(reduce_col_min_d)
        /*0560*/ 	.word	0x00000012


	//----- nvinfo : EIATTR_FRAME_SIZE
	.align		4
.L_232:
        /*0564*/ 	.byte	0x04, 0x11
        /*0566*/ 	.short	(.L_234 - .L_233)
	.align		4
.L_233:
        /*0568*/ 	.word	index@(reduce_col_min_d)
        /*056c*/ 	.word	0x00000000


	//----- nvinfo : EIATTR_REGCOUNT
	.align		4
.L_234:
        /*0570*/ 	.byte	0x04, 0x2f
        /*0572*/ 	.short	(.L_236 - .L_235)
	.align		4
.L_235:
        /*0574*/ 	.word	index@(reduce_col_min_f)
        /*0578*/ 	.word	0x0000000e


	//----- nvinfo : EIATTR_FRAME_SIZE
	.align		4
.L_236:
        /*057c*/ 	.byte	0x04, 0x11
        /*057e*/ 	.short	(.L_238 - .L_237)
	.align		4
.L_237:
        /*0580*/ 	.word	index@(reduce_col_min_f)
        /*0584*/ 	.word	0x00000000


	//----- nvinfo : EIATTR_REGCOUNT
	.align		4
.L_238:
        /*0588*/ 	.byte	0x04, 0x2f
        /*058a*/ 	.short	(.L_240 - .L_239)
	.align		4
.L_239:
        /*058c*/ 	.word	index@(reduce_prod_d)
        /*0590*/ 	.word	0x00000010


	//----- nvinfo : EIATTR_FRAME_SIZE
	.align		4
.L_240:
        /*0594*/ 	.byte	0x04, 0x11
        /*0596*/ 	.short	(.L_242 - .L_241)
	.align		4
.L_241:
        /*0598*/ 	.word	index@(reduce_prod_d)
        /*059c*/ 	.word	0x00000000


	//----- nvinfo : EIATTR_REGCOUNT
	.align		4
.L_242:
        /*05a0*/ 	.byte	0x04, 0x2f
        /*05a2*/ 	.short	(.L_244 - .L_243)
	.align		4
.L_243:
        /*05a4*/ 	.word	index@(reduce_prod_f)
        /*05a8*/ 	.word	0x0000000f


	//----- nvinfo : EIATTR_FRAME_SIZE
	.align		4
.L_244:
        /*05ac*/ 	.byte	0x04, 0x11
        /*05ae*/ 	.short	(.L_246 - .L_245)
	.align		4
.L_245:
        /*05b0*/ 	.word	index@(reduce_prod_f)
        /*05b4*/ 	.word	0x00000000


	//----- nvinfo : EIATTR_REGCOUNT
	.align		4
.L_246:
        /*05b8*/ 	.byte	0x04, 0x2f
        /*05ba*/ 	.short	(.L_248 - .L_247)
	.align		4
.L_247:
        /*05bc*/ 	.word	index@(reduce_row_mean_d)
        /*05c0*/ 	.word	0x00000019


	//----- nvinfo : EIATTR_FRAME_SIZE
	.align		4
.L_248:
        /*05c4*/ 	.byte	0x04, 0x11
        /*05c6*/ 	.short	(.L_250 - .L_249)
	.align		4
.L_249:
        /*05c8*/ 	.word	index@($__internal_6_$__cuda_sm20_div_rn_f64_full)
        /*05cc*/ 	.word	0x00000000


	//----- nvinfo : EIATTR_FRAME_SIZE
	.align		4
.L_250:
        /*05d0*/ 	.byte	0x04, 0x11
        /*05d2*/ 	.short	(.L_252 - .L_251)
	.align		4
.L_251:
        /*05d4*/ 	.word	index@(reduce_row_mean_d)
        /*05d8*/ 	.word	0x00000000


	//----- nvinfo : EIATTR_REGCOUNT
	.align		4
.L_252:
        /*05dc*/ 	.byte	0x04, 0x2f
        /*05de*/ 	.short	(.L_254 - .L_253)
	.align		4
.L_253:
        /*05e0*/ 	.word	index@(reduce_row_mean_f)
        /*05e4*/ 	.word	0x00000010


	//----- nvinfo : EIATTR_FRAME_SIZE
	.align		4
.L_254:
        /*05e8*/ 	.byte	0x04, 0x11
        /*05ea*/ 	.short	(.L_256 - .L_255)
	.align		4
.L_255:
        /*05ec*/ 	.word	index@($__internal_5_$__cuda_sm3x_div_rn_noftz_f32_slowpath)
        /*05f0*/ 	.word	0x00000000


	//----- nvinfo : EIATTR_FRAME_SIZE
	.align		4
.L_256:
        /*05f4*/ 	.byte	0x04, 0x11
        /*05f6*/ 	.short	(.L_258 - .L_257)
	.align		4
.L_257:
        /*05f8*/ 	.word	index@(reduce_row_mean_f)
        /*05fc*/ 	.word	0x00000000


	//----- nvinfo : EIATTR_REGCOUNT
	.align		4
.L_258:
        /*0600*/ 	.byte	0x04, 0x2f
        /*0602*/ 	.short	(.L_260 - .L_259)
	.align		4
.L_259:
        /*0604*/ 	.word	index@(reduce_col_mean_d)
        /*0608*/ 	.word	0x00000019


	//----- nvinfo : EIATTR_FRAME_SIZE
	.align		4
.L_260:
        /*060c*/ 	.byte	0x04, 0x11
        /*060e*/ 	.short	(.L_262 - .L_261)
	.align		4
.L_261:
        /*0610*/ 	.word	index@($__internal_4_$__cuda_sm20_div_rn_f64_full)
        /*0614*/ 	.word	0x00000000


	//----- nvinfo : EIATTR_FRAME_SIZE
	.align		4
.L_262:
        /*0618*/ 	.byte	0x04, 0x11
        /*061a*/ 	.short	(.L_264 - .L_263)
	.align		4
.L_263:
        /*061c*/ 	.word	index@(reduce_col_mean_d)
        /*0620*/ 	.word	0x00000000


	//----- nvinfo : EIATTR_REGCOUNT
	.align		4
.L_264:
        /*0624*/ 	.byte	0x04, 0x2f
        /*0626*/ 	.short	(.L_266 - .L_265)
	.align		4
.L_265:
        /*0628*/ 	.word	index@(reduce_col_mean_f)
        /*062c*/ 	.word	0x0000000f


	//----- nvinfo : EIATTR_FRAME_SIZE
	.align		4
.L_266:
        /*0630*/ 	.byte	0x04, 0x11
        /*0632*/ 	.short	(.L_268 - .L_267)
	.align		4
.L_267:
        /*0634*/ 	.word	index@($__internal_3_$__cuda_sm3x_div_rn_noftz_f32_slowpath)
        /*0638*/ 	.word	0x00000000


	//----- nvinfo : EIATTR_FRAME_SIZE
	.align		4
.L_268:
        /*063c*/ 	.byte	0x04, 0x11
        /*063e*/ 	.short	(.L_270 - .L_269)
	.align		4
.L_269:
        /*0640*/ 	.word	index@(reduce_col_mean_f)
        /*0644*/ 	.word	0x00000000


	//----- nvinfo : EIATTR_REGCOUNT
	.align		4
.L_270:
        /*0648*/ 	.byte	0x04, 0x2f
        /*064a*/ 	.short	(.L_272 - .L_271)
	.align		4
.L_271:
        /*064c*/ 	.word	index@(matrix_exp_d)
        /*0650*/ 	.word	0x0000000e


	//----- nvinfo : EIATTR_FRAME_SIZE
	.align		4
.L_272:
        /*0654*/ 	.byte	0x04, 0x11
        /*0656*/ 	.short	(.L_274 - .L_273)
	.align		4
.L_273:
        /*0658*/ 	.word	index@(matrix_exp_d)
        /*065c*/ 	.word	0x00000000


	//----- nvinfo : EIATTR_REGCOUNT
	.align		4
.L_274:
        /*0660*/ 	.byte	0x04, 0x2f
        /*0662*/ 	.short	(.L_276 - .L_275)
	.align		4
.L_275:
        /*0664*/ 	.word	index@(matrix_exp_f)
        /*0668*/ 	.word	0x0000000c


	//----- nvinfo : EIATTR_FRAME_SIZE
	.align		4
.L_276:
        /*066c*/ 	.byte	0x04, 0x11
        /*066e*/ 	.short	(.L_278 - .L_277)
	.align		4
.L_277:
        /*0670*/ 	.word	index@(matrix_exp_f)
        /*0674*/ 	.word	0x00000000


	//----- nvinfo : EIATTR_REGCOUNT
	.align		4
.L_278:
        /*0678*/ 	.byte	0x04, 0x2f
        /*067a*/ 	.short	(.L_280 - .L_279)
	.align		4
.L_279:
        /*067c*/ 	.word	index@(matrix_sqrt_d)
        /*0680*/ 	.word	0x00000012


	//----- nvinfo : EIATTR_FRAME_SIZE
	.align		4
.L_280:
        /*0684*/ 	.byte	0x04, 0x11
        /*0686*/ 	.short	(.L_282 - .L_281)
	.align		4
.L_281:
        /*0688*/ 	.word	index@($__internal_2_$__cuda_sm20_dsqrt_rn_f64_mediumpath_v1)
        /*068c*/ 	.word	0x00000000


	//----- nvinfo : EIATTR_FRAME_SIZE
	.align		4
.L_282:
        /*0690*/ 	.byte	0x04, 0x11
        /*0692*/ 	.short	(.L_284 - .L_283)
	.align		4
.L_283:
        /*0694*/ 	.word	index@(matrix_sqrt_d)
        /*0698*/ 	.word	0x00000000


	//----- nvinfo : EIATTR_REGCOUNT
	.align		4
.L_284:
        /*069c*/ 	.byte	0x04, 0x2f
        /*069e*/ 	.short	(.L_286 - .L_285)
	.align		4
.L_285:
        /*06a0*/ 	.word	index@(matrix_sqrt_f)
        /*06a4*/ 	.word	0x0000000c


	//----- nvinfo : EIATTR_FRAME_SIZE
	.align		4
.L_286:
        /*06a8*/ 	.byte	0x04, 0x11
        /*06aa*/ 	.short	(.L_288 - .L_287)
	.align		4
.L_287:
        /*06ac*/ 	.word	index@($__internal_1_$__cuda_sm20_sqrt_rn_f32_slowpath)
        /*06b0*/ 	.word	0x00000000


	//----- nvinfo : EIATTR_FRAME_SIZE
	.align		4
.L_288:
        /*06b4*/ 	.byte	0x04, 0x11
        /*06b6*/ 	.short	(.L_290 - .L_289)
	.align		4
.L_289:
        /*06b8*/ 	.word	index@(matrix_sqrt_f)
        /*06bc*/ 	.word	0x00000000


	//----- nvinfo : EIATTR_REGCOUNT
	.align		4
.L_290:
        /*06c0*/ 	.byte	0x04, 0x2f
        /*06c2*/ 	.short	(.L_292 - .L_291)
	.align		4
.L_291:
        /*06c4*/ 	.word	index@(matrix_round_d)
        /*06c8*/ 	.word	0x0000000e


	//----- nvinfo : EIATTR_FRAME_SIZE
	.align		4
.L_292:
        /*06cc*/ 	.byte	0x04, 0x11
        /*06ce*/ 	.short	(.L_294 - .L_293)
	.align		4
.L_293:
        /*06d0*/ 	.word	index@(matrix_round_d)
        /*06d4*/ 	.word	0x00000000


	//----- nvinfo : EIATTR_REGCOUNT
	.align		4
.L_294:
        /*06d8*/ 	.byte	0x04, 0x2f
        /*06da*/ 	.short	(.L_296 - .L_295)
	.align		4
.L_295:
        /*06dc*/ 	.word	index@(matrix_round_f)
        /*06e0*/ 	.word	0x0000000c


	//----- nvinfo : EIATTR_FRAME_SIZE
	.align		4
.L_296:
        /*06e4*/ 	.byte	0x04, 0x11
        /*06e6*/ 	.short	(.L_298 - .L_297)
	.align		4
.L_297:
        /*06e8*/ 	.word	index@(matrix_round_f)
        /*06ec*/ 	.word	0x00000000


	//----- nvinfo : EIATTR_REGCOUNT
	.align		4
.L_298:
        /*06f0*/ 	.byte	0x04, 0x2f
        /*06f2*/ 	.short	(.L_300 - .L_299)
	.align		4
.L_299:
        /*06f4*/ 	.word	index@(matrix_abs_d)
        /*06f8*/ 	.word	0x0000000c


	//----- nvinfo : EIATTR_FRAME_SIZE
	.align		4
.L_300:
        /*06fc*/ 	.byte	0x04, 0x11
        /*06fe*/ 	.short	(.L_302 - .L_301)
	.align		4
.L_301:
        /*0700*/ 	.word	index@(matrix_abs_d)
        /*0704*/ 	.word	0x00000000


	//----- nvinfo : EIATTR_REGCOUNT
	.align		4
.L_302:
        /*0708*/ 	.byte	0x04, 0x2f
        /*070a*/ 	.short	(.L_304 - .L_303)
	.align		4
.L_303:
        /*070c*/ 	.word	index@(matrix_abs_f)
        /*0710*/ 	.word	0x0000000a


	//----- nvinfo : EIATTR_FRAME_SIZE
	.align		4
.L_304:
        /*0714*/ 	.byte	0x04, 0x11
        /*0716*/ 	.short	(.L_306 - .L_305)
	.align		4
.L_305:
        /*0718*/ 	.word	index@(matrix_abs_f)
        /*071c*/ 	.word	0x00000000


	//----- nvinfo : EIATTR_REGCOUNT
	.align		4
.L_306:
        /*0720*/ 	.byte	0x04, 0x2f
        /*0722*/ 	.short	(.L_308 - .L_307)
	.align		4
.L_307:
        /*0724*/ 	.word	index@(matrix_log_d)
        /*0728*/ 	.word	0x00000014


	//----- nvinfo : EIATTR_FRAME_SIZE
	.align		4
.L_308:
        /*072c*/ 	.byte	0x04, 0x11
        /*072e*/ 	.short	(.L_310 - .L_309)
	.align		4
.L_309:
        /*0730*/ 	.word	index@(matrix_log_d)
        /*0734*/ 	.word	0x00000000


	//----- nvinfo : EIATTR_REGCOUNT
	.align		4
.L_310:
        /*0738*/ 	.byte	0x04, 0x2f
        /*073a*/ 	.short	(.L_312 - .L_311)
	.align		4
.L_311:
        /*073c*/ 	.word	index@(matrix_log_f)
        /*0740*/ 	.word	0x0000000c


	//----- nvinfo : EIATTR_FRAME_SIZE
	.align		4
.L_312:
        /*0744*/ 	.byte	0x04, 0x11
        /*0746*/ 	.short	(.L_314 - .L_313)
	.align		4
.L_313:
        /*0748*/ 	.word	index@(matrix_log_f)
        /*074c*/ 	.word	0x00000000


	//----- nvinfo : EIATTR_REGCOUNT
	.align		4
.L_314:
        /*0750*/ 	.byte	0x04, 0x2f
        /*0752*/ 	.short	(.L_316 - .L_315)
	.align		4
.L_315:
        /*0754*/ 	.word	index@(matrix_floor_d)
        /*0758*/ 	.word	0x0000000c


	//----- nvinfo : EIATTR_FRAME_SIZE
	.align		4
.L_316:
        /*075c*/ 	.byte	0x04, 0x11
        /*075e*/ 	.short	(.L_318 - .L_317)
	.align		4
.L_317:
        /*0760*/ 	.word	index@(matrix_floor_d)
        /*0764*/ 	.word	0x00000000


	//----- nvinfo : EIATTR_REGCOUNT
	.align		4
.L_318:
        /*0768*/ 	.byte	0x04, 0x2f
        /*076a*/ 	.short	(.L_320 - .L_319)
	.align		4
.L_319:
        /*076c*/ 	.word	index@(matrix_floor_f)
        /*0770*/ 	.word	0x0000000c


	//----- nvinfo : EIATTR_FRAME_SIZE
	.align		4
.L_320:
        /*0774*/ 	.byte	0x04, 0x11
        /*0776*/ 	.short	(.L_322 - .L_321)
	.align		4
.L_321:
        /*0778*/ 	.word	index@(matrix_floor_f)
        /*077c*/ 	.word	0x00000000


	//----- nvinfo : EIATTR_REGCOUNT
	.align		4
.L_322:
        /*0780*/ 	.byte	0x04, 0x2f
        /*0782*/ 	.short	(.L_324 - .L_323)
	.align		4
.L_323:
        /*0784*/ 	.word	index@(matrix_ceil_d)
        /*0788*/ 	.word	0x0000000c


	//----- nvinfo : EIATTR_FRAME_SIZE
	.align		4
.L_324:
        /*078c*/ 	.byte	0x04, 0x11
        /*078e*/ 	.short	(.L_326 - .L_325)
	.align		4
.L_325:
        /*0790*/ 	.word	index@(matrix_ceil_d)
        /*0794*/ 	.word	0x00000000


	//----- nvinfo : EIATTR_REGCOUNT
	.align		4
.L_326:
        /*0798*/ 	.byte	0x04, 0x2f
        /*079a*/ 	.short	(.L_328 - .L_327)
	.align		4
.L_327:
        /*079c*/ 	.word	index@(matrix_ceil_f)
        /*07a0*/ 	.word	0x0000000c


	//----- nvinfo : EIATTR_FRAME_SIZE
	.align		4
.L_328:
        /*07a4*/ 	.byte	0x04, 0x11
        /*07a6*/ 	.short	(.L_330 - .L_329)
	.align		4
.L_329:
        /*07a8*/ 	.word	index@(matrix_ceil_f)
        /*07ac*/ 	.word	0x00000000


	//----- nvinfo : EIATTR_REGCOUNT
	.align		4
.L_330:
        /*07b0*/ 	.byte	0x04, 0x2f
        /*07b2*/ 	.short	(.L_332 - .L_331)
	.align		4
.L_331:
        /*07b4*/ 	.word	index@(matrix_sin_d)
        /*07b8*/ 	.word	0x0000001c


	//----- nvinfo : EIATTR_FRAME_SIZE
	.align		4
.L_332:
        /*07bc*/ 	.byte	0x04, 0x11
        /*07be*/ 	.short	(.L_334 - .L_333)
	.align		4
.L_333:
        /*07c0*/ 	.word	index@($matrix_sin_d$__internal_trig_reduction_slowpathd)
        /*07c4*/ 	.word	0x00000028


	//----- nvinfo : EIATTR_FRAME_SIZE
	.align		4
.L_334:
        /*07c8*/ 	.byte	0x04, 0x11
        /*07ca*/ 	.short	(.L_336 - .L_335)
	.align		4
.L_335:
        /*07cc*/ 	.word	index@(matrix_sin_d)
        /*07d0*/ 	.word	0x00000028


	//----- nvinfo : EIATTR_REGCOUNT
	.align		4
.L_336:
        /*07d4*/ 	.byte	0x04, 0x2f
        /*07d6*/ 	.short	(.L_338 - .L_337)
	.align		4
.L_337:
        /*07d8*/ 	.word	index@(matrix_sin_f)
        /*07dc*/ 	.word	0x00000012


	//----- nvinfo : EIATTR_FRAME_SIZE
	.align		4
.L_338:
        /*07e0*/ 	.byte	0x04, 0x11
        /*07e2*/ 	.short	(.L_340 - .L_339)
	.align		4
.L_339:
        /*07e4*/ 	.word	index@(matrix_sin_f)
        /*07e8*/ 	.word	0x00000000


	//----- nvinfo : EIATTR_REGCOUNT
	.align		4
.L_340:
        /*07ec*/ 	.byte	0x04, 0x2f
        /*07ee*/ 	.short	(.L_342 - .L_341)
	.align		4
.L_341:
        /*07f0*/ 	.word	index@(matrix_sinh_d)
        /*07f4*/ 	.word	0x0000001e


	//----- nvinfo : EIATTR_FRAME_SIZE
	.align		4
.L_342:
        /*07f8*/ 	.byte	0x04, 0x11
        /*07fa*/ 	.short	(.L_344 - .L_343)
	.align		4
.L_343:
        /*07fc*/ 	.word	index@($__internal_0_$__cuda_sm20_div_rn_f64_full)
        /*0800*/ 	.word	0x00000000


	//----- nvinfo : EIATTR_FRAME_SIZE
	.align		4
.L_344:
        /*0804*/ 	.byte	0x04, 0x11
        /*0806*/ 	.short	(.L_346 - .L_345)
	.align		4
.L_345:
        /*0808*/ 	.word	index@(matrix_sinh_d)
        /*080c*/ 	.word	0x00000000


	//----- nvinfo : EIATTR_REGCOUNT
	.align		4
.L_346:
        /*0810*/ 	.byte	0x04, 0x2f
        /*0812*/ 	.short	(.L_348 - .L_347)
	.align		4
.L_347:
        /*0814*/ 	.word	index@(matrix_sinh_f)
        /*0818*/ 	.word	0x0000000d


	//----- nvinfo : EIATTR_FRAME_SIZE
	.align		4
.L_348:
        /*081c*/ 	.byte	0x04, 0x11
        /*081e*/ 	.short	(.L_350 - .L_349)
	.align		4
.L_349:
        /*0820*/ 	.word	index@(matrix_sinh_f)
        /*0824*/ 	.word	0x00000000


	//----- nvinfo : EIATTR_REGCOUNT
	.align		4
.L_350:
        /*0828*/ 	.byte	0x04, 0x2f
        /*082a*/ 	.short	(.L_352 - .L_351)
	.align		4
.L_351:
        /*082c*/ 	.word	index@(matrix_cos_d)
        /*0830*/ 	.word	0x0000001c


	//----- nvinfo : EIATTR_FRAME_SIZE
	.align		4
.L_352:
        /*0834*/ 	.byte	0x04, 0x11
        /*0836*/ 	.short	(.L_354 - .L_353)
	.align		4
.L_353:
        /*0838*/ 	.word	index@($matrix_cos_d$__internal_trig_reduction_slowpathd)
        /*083c*/ 	.word	0x00000028


	//----- nvinfo : EIATTR_FRAME_SIZE
	.align		4
.L_354:
        /*0840*/ 	.byte	0x04, 0x11
        /*0842*/ 	.short	(.L_356 - .L_355)
	.align		4
.L_355:
        /*0844*/ 	.word	index@(matrix_cos_d)
        /*0848*/ 	.word	0x00000028


	//----- nvinfo : EIATTR_REGCOUNT
	.align		4
.L_356:
        /*084c*/ 	.byte	0x04, 0x2f
        /*084e*/ 	.short	(.L_358 - .L_357)
	.align		4
.L_357:
        /*0850*/ 	.word	index@(matrix_cos_f)
        /*0854*/ 	.word	0x00000012


	//----- nvinfo : EIATTR_FRAME_SIZE
	.align		4
.L_358:
        /*0858*/ 	.byte	0x04, 0x11
        /*085a*/ 	.short	(.L_360 - .L_359)
	.align		4
.L_359:
        /*085c*/ 	.word	index@(matrix_cos_f)
        /*0860*/ 	.word	0x00000000


	//----- nvinfo : EIATTR_REGCOUNT
	.align		4
.L_360:
        /*0864*/ 	.byte	0x04, 0x2f
        /*0866*/ 	.short	(.L_362 - .L_361)
	.align		4
.L_361:
        /*0868*/ 	.word	index@(matrix_cosh_d)
        /*086c*/ 	.word	0x0000000a


	//----- nvinfo : EIATTR_FRAME_SIZE
	.align		4
.L_362:
        /*0870*/ 	.byte	0x04, 0x11
        /*0872*/ 	.short	(.L_364 - .L_363)
	.align		4
.L_363:
        /*0874*/ 	.word	index@(matrix_cosh_d)
        /*0878*/ 	.word	0x00000000


	//----- nvinfo : EIATTR_REGCOUNT
	.align		4
.L_364:
        /*087c*/ 	.byte	0x04, 0x2f
        /*087e*/ 	.short	(.L_366 - .L_365)
	.align		4
.L_365:
        /*0880*/ 	.word	index@(matrix_cosh_f)
        /*0884*/ 	.word	0x0000000a


	//----- nvinfo : EIATTR_FRAME_SIZE
	.align		4
.L_366:
        /*0888*/ 	.byte	0x04, 0x11
        /*088a*/ 	.short	(.L_368 - .L_367)
	.align		4
.L_367:
        /*088c*/ 	.word	index@(matrix_cosh_f)
        /*0890*/ 	.word	0x00000000


	//----- nvinfo : EIATTR_REGCOUNT
	.align		4
.L_368:
        /*0894*/ 	.byte	0x04, 0x2f
        /*0896*/ 	.short	(.L_370 - .L_369)
	.align		4
.L_369:
        /*0898*/ 	.word	index@(matrix_tan_d)
        /*089c*/ 	.word	0x0000001c


	//----- nvinfo : EIATTR_FRAME_SIZE
	.align		4
.L_370:
        /*08a0*/ 	.byte	0x04, 0x11
        /*08a2*/ 	.short	(.L_372 - .L_371)
	.align		4
.L_371:
        /*08a4*/ 	.word	index@($matrix_tan_d$__internal_trig_reduction_slowpathd)
        /*08a8*/ 	.word	0x00000028


	//----- nvinfo : EIATTR_FRAME_SIZE
	.align		4
.L_372:
        /*08ac*/ 	.byte	0x04, 0x11
        /*08ae*/ 	.short	(.L_374 - .L_373)
	.align		4
.L_373:
        /*08b0*/ 	.word	index@(matrix_tan_d)
        /*08b4*/ 	.word	0x00000028


	//----- nvinfo : EIATTR_REGCOUNT
	.align		4
.L_374:
        /*08b8*/ 	.byte	0x04, 0x2f
        /*08ba*/ 	.short	(.L_376 - .L_375)
	.align		4
.L_375:
        /*08bc*/ 	.word	index@(matrix_tan_f)
        /*08c0*/ 	.word	0x00000012


	//----- nvinfo : EIATTR_FRAME_SIZE
	.align		4
.L_376:
        /*08c4*/ 	.byte	0x04, 0x11
        /*08c6*/ 	.short	(.L_378 - .L_377)
	.align		4
.L_377:
        /*08c8*/ 	.word	index@(matrix_tan_f)
        /*08cc*/ 	.word	0x00000000


	//----- nvinfo : EIATTR_REGCOUNT
	.align		4
.L_378:
        /*08d0*/ 	.byte	0x04, 0x2f
        /*08d2*/ 	.short	(.L_380 - .L_379)
	.align		4
.L_379:
        /*08d4*/ 	.word	index@(matrix_tanh_d)
        /*08d8*/ 	.word	0x00000010


	//----- nvinfo : EIATTR_FRAME_SIZE
	.align		4
.L_380:
        /*08dc*/ 	.byte	0x04, 0x11
        /*08de*/ 	.short	(.L_382 - .L_381)
	.align		4
.L_381:
        /*08e0*/ 	.word	index@(matrix_tanh_d)
        /*08e4*/ 	.word	0x00000000


	//----- nvinfo : EIATTR_REGCOUNT
	.align		4
.L_382:
        /*08e8*/ 	.byte	0x04, 0x2f
        /*08ea*/ 	.short	(.L_384 - .L_383)
	.align		4
.L_383:
        /*08ec*/ 	.word	index@(matrix_tanh_f)
        /*08f0*/ 	.word	0x0000000e


	//----- nvinfo : EIATTR_FRAME_SIZE
	.align		4
.L_384:
        /*08f4*/ 	.byte	0x04, 0x11
        /*08f6*/ 	.short	(.L_386 - .L_385)
	.align		4
.L_385:
        /*08f8*/ 	.word	index@(matrix_tanh_f)
        /*08fc*/ 	.word	0x00000000


	//----- nvinfo : EIATTR_REGCOUNT
	.align		4
.L_386:
        /*0900*/ 	.byte	0x04, 0x2f
        /*0902*/ 	.short	(.L_388 - .L_387)
	.align		4
.L_387:
        /*0904*/ 	.word	index@(matrix_asin_d)
        /*0908*/ 	.word	0x00000012


	//----- nvinfo : EIATTR_FRAME_SIZE
	.align		4
.L_388:
        /*090c*/ 	.byte	0x04, 0x11
        /*090e*/ 	.short	(.L_390 - .L_389)
	.align		4
.L_389:
        /*0910*/ 	.word	index@(matrix_asin_d)
        /*0914*/ 	.word	0x00000000


	//----- nvinfo : EIATTR_REGCOUNT
	.align		4
.L_390:
        /*0918*/ 	.byte	0x04, 0x2f
        /*091a*/ 	.short	(.L_392 - .L_391)
	.align		4
.L_391:
        /*091c*/ 	.word	index@(matrix_asin_f)
        /*0920*/ 	.word	0x0000000c


	//----- nvinfo : EIATTR_FRAME_SIZE
	.align		4
.L_392:
        /*0924*/ 	.byte	0x04, 0x11
        /*0926*/ 	.short	(.L_394 - .L_393)
	.align		4
.L_393:
        /*0928*/ 	.word	index@(matrix_asin_f)
        /*092c*/ 	.word	0x00000000


	//----- nvinfo : EIATTR_REGCOUNT
	.align		4
.L_394:
        /*0930*/ 	.byte	0x04, 0x2f
        /*0932*/ 	.short	(.L_396 - .L_395)
	.align		4
.L_395:
        /*0934*/ 	.word	index@(matrix_acos_d)
        /*0938*/ 	.word	0x00000014


	//----- nvinfo : EIATTR_FRAME_SIZE
	.align		4
.L_396:
        /*093c*/ 	.byte	0x04, 0x11
        /*093e*/ 	.short	(.L_398 - .L_397)
	.align		4
.L_397:
        /*0940*/ 	.word	index@(matrix_acos_d)
        /*0944*/ 	.word	0x00000000


	//----- nvinfo : EIATTR_REGCOUNT
	.align		4
.L_398:
        /*0948*/ 	.byte	0x04, 0x2f
        /*094a*/ 	.short	(.L_400 - .L_399)
	.align		4
.L_399:
        /*094c*/ 	.word	index@(matrix_acos_f)
        /*0950*/ 	.word	0x0000000c


	//----- nvinfo : EIATTR_FRAME_SIZE
	.align		4
.L_400:
        /*0954*/ 	.byte	0x04, 0x11
        /*0956*/ 	.short	(.L_402 - .L_401)
	.align		4
.L_401:
        /*0958*/ 	.word	index@(matrix_acos_f)
        /*095c*/ 	.word	0x00000000


	//----- nvinfo : EIATTR_REGCOUNT
	.align		4
.L_402:
        /*0960*/ 	.byte	0x04, 0x2f
        /*0962*/ 	.short	(.L_404 - .L_403)
	.align		4
.L_403:
        /*0964*/ 	.word	index@(matrix_atan_d)
        /*0968*/ 	.word	0x0000000c


	//----- nvinfo : EIATTR_FRAME_SIZE
	.align		4
.L_404:
        /*096c*/ 	.byte	0x04, 0x11
        /*096e*/ 	.short	(.L_406 - .L_405)
	.align		4
.L_405:
        /*0970*/ 	.word	index@(matrix_atan_d)
        /*0974*/ 	.word	0x00000000


	//----- nvinfo : EIATTR_REGCOUNT
	.align		4
.L_406:
        /*0978*/ 	.byte	0x04, 0x2f
        /*097a*/ 	.short	(.L_408 - .L_407)
	.align		4
.L_407:
        /*097c*/ 	.word	index@(matrix_atan_f)
        /*0980*/ 	.word	0x0000000c


	//----- nvinfo : EIATTR_FRAME_SIZE
	.align		4
.L_408:
        /*0984*/ 	.byte	0x04, 0x11
        /*0986*/ 	.short	(.L_410 - .L_409)
	.align		4
.L_409:
        /*0988*/ 	.word	index@(matrix_atan_f)
        /*098c*/ 	.word	0x00000000


	//----- nvinfo : EIATTR_REGCOUNT
	.align		4
.L_410:
        /*0990*/ 	.byte	0x04, 0x2f
        /*0992*/ 	.short	(.L_412 - .L_411)
	.align		4
.L_411:
        /*0994*/ 	.word	index@(matrix_sign_d)
        /*0998*/ 	.word	0x0000000a


	//----- nvinfo : EIATTR_FRAME_SIZE
	.align		4
.L_412:
        /*099c*/ 	.byte	0x04, 0x11
        /*099e*/ 	.short	(.L_414 - .L_413)
	.align		4
.L_413:
        /*09a0*/ 	.word	index@(matrix_sign_d)
        /*09a4*/ 	.word	0x00000000


	//----- nvinfo : EIATTR_REGCOUNT
	.align		4
.L_414:
        /*09a8*/ 	.byte	0x04, 0x2f
        /*09aa*/ 	.short	(.L_416 - .L_415)
	.align		4
.L_415:
        /*09ac*/ 	.word	index@(matrix_sign_f)
        /*09b0*/ 	.word	0x0000000a


	//----- nvinfo : EIATTR_FRAME_SIZE
	.align		4
.L_416:
        /*09b4*/ 	.byte	0x04, 0x11
        /*09b6*/ 	.short	(.L_418 - .L_417)
	.align		4
.L_417:
        /*09b8*/ 	.word	index@(matrix_sign_f)
        /*09bc*/ 	.word	0x00000000


	//----- nvinfo : EIATTR_REGCOUNT
	.align		4
.L_418:
        /*09c0*/ 	.byte	0x04, 0x2f
        /*09c2*/ 	.short	(.L_420 - .L_419)
	.align		4
.L_419:
        /*09c4*/ 	.word	index@(matrix_sigmoid_d)
        /*09c8*/ 	.word	0x00000010


	//----- nvinfo : EIATTR_FRAME_SIZE
	.align		4
.L_420:
        /*09cc*/ 	.byte	0x04, 0x11
        /*09ce*/ 	.short	(.L_422 - .L_421)
	.align		4
.L_421:
        /*09d0*/ 	.word	index@(matrix_sigmoid_d)
        /*09d4*/ 	.word	0x00000000


	//----- nvinfo : EIATTR_REGCOUNT
	.align		4
.L_422:
        /*09d8*/ 	.byte	0x04, 0x2f
        /*09da*/ 	.short	(.L_424 - .L_423)
	.align		4
.L_423:
        /*09dc*/ 	.word	index@(matrix_sigmoid_f)
        /*09e0*/ 	.word	0x00000010


	//----- nvinfo : EIATTR_FRAME_SIZE
	.align		4
.L_424:
        /*09e4*/ 	.byte	0x04, 0x11
        /*09e6*/ 	.short	(.L_426 - .L_425)
	.align		4
.L_425:
        /*09e8*/ 	.word	index@(matrix_sigmoid_f)
        /*09ec*/ 	.word	0x00000000


	//----- nvinfo : EIATTR_REGCOUNT
	.align		4
.L_426:
        /*09f0*/ 	.byte	0x04, 0x2f
        /*09f2*/ 	.short	(.L_428 - .L_427)
	.align		4
.L_427:
        /*09f4*/ 	.word	index@(prepare_lstm_input_d)
        /*09f8*/ 	.word	0x00000010


	//----- nvinfo : EIATTR_FRAME_SIZE
	.align		4
.L_428:
        /*09fc*/ 	.byte	0x04, 0x11
        /*09fe*/ 	.short	(.L_430 - .L_429)
	.align		4
.L_429:
        /*0a00*/ 	.word	index@(prepare_lstm_input_d)
        /*0a04*/ 	.word	0x00000000


	//----- nvinfo : EIATTR_REGCOUNT
	.align		4
.L_430:
        /*0a08*/ 	.byte	0x04, 0x2f
        /*0a0a*/ 	.short	(.L_432 - .L_431)
	.align		4
.L_431:
        /*0a0c*/ 	.word	index@(prepare_lstm_input_f)
        /*0a10*/ 	.word	0x0000000e


	//----- nvinfo : EIATTR_FRAME_SIZE
	.align		4
.L_432:
        /*0a14*/ 	.byte	0x04, 0x11
        /*0a16*/ 	.short	(.L_434 - .L_433)
	.align		4
.L_433:
        /*0a18*/ 	.word	index@(prepare_lstm_input_f)
        /*0a1c*/ 	.word	0x00000000


	//----- nvinfo : EIATTR_REGCOUNT
	.align		4
.L_434:
        /*0a20*/ 	.byte	0x04, 0x2f
        /*0a22*/ 	.short	(.L_436 - .L_435)
	.align		4
.L_435:
        /*0a24*/ 	.word	index@(prepare_lstm_weight_d)
        /*0a28*/ 	.word	0x00000018


	//----- nvinfo : EIATTR_FRAME_SIZE
	.align		4
.L_436:
        /*0a2c*/ 	.byte	0x04, 0x11
        /*0a2e*/ 	.short	(.L_438 - .L_437)
	.align		4
.L_437:
        /*0a30*/ 	.word	index@(prepare_lstm_weight_d)
        /*0a34*/ 	.word	0x00000000


	//----- nvinfo : EIATTR_REGCOUNT
	.align		4
.L_438:
        /*0a38*/ 	.byte	0x04, 0x2f
        /*0a3a*/ 	.short	(.L_440 - .L_439)
	.align		4
.L_439:
        /*0a3c*/ 	.word	index@(prepare_lstm_weight_f)
        /*0a40*/ 	.word	0x00000016


	//----- nvinfo : EIATTR_FRAME_SIZE
	.align		4
.L_440:
        /*0a44*/ 	.byte	0x04, 0x11
        /*0a46*/ 	.short	(.L_442 - .L_441)
	.align		4
.L_441:
        /*0a48*/ 	.word	index@(prepare_lstm_weight_f)
        /*0a4c*/ 	.word	0x00000000


	//----- nvinfo : EIATTR_REGCOUNT
	.align		4
.L_442:
        /*0a50*/ 	.byte	0x04, 0x2f
        /*0a52*/ 	.short	(.L_444 - .L_443)
	.align		4
.L_443:
        /*0a54*/ 	.word	index@(compute_nnz_d)
        /*0a58*/ 	.word	0x00000012


	//----- nvinfo : EIATTR_FRAME_SIZE
	.align		4
.L_444:
        /*0a5c*/ 	.byte	0x04, 0x11
        /*0a5e*/ 	.short	(.L_446 - .L_445)
	.align		4
.L_445:
        /*0a60*/ 	.word	index@(compute_nnz_d)
        /*0a64*/ 	.word	0x00000000


	//----- nvinfo : EIATTR_REGCOUNT
	.align		4
.L_446:
        /*0a68*/ 	.byte	0x04, 0x2f
        /*0a6a*/ 	.short	(.L_448 - .L_447)
	.align		4
.L_447:
        /*0a6c*/ 	.word	index@(compute_nnz_f)
        /*0a70*/ 	.word	0x00000012


	//----- nvinfo : EIATTR_FRAME_SIZE
	.align		4
.L_448:
        /*0a74*/ 	.byte	0x04, 0x11
        /*0a76*/ 	.short	(.L_450 - .L_449)
	.align		4
.L_449:
        /*0a78*/ 	.word	index@(compute_nnz_f)
        /*0a7c*/ 	.word	0x00000000


	//----- nvinfo : EIATTR_REGCOUNT
	.align		4
.L_450:
        /*0a80*/ 	.byte	0x04, 0x2f
        /*0a82*/ 	.short	(.L_452 - .L_451)
	.align		4
.L_451:
        /*0a84*/ 	.word	index@(prepare_lstm_output_d)
        /*0a88*/ 	.word	0x0000000d


	//----- nvinfo : EIATTR_FRAME_SIZE
	.align		4
.L_452:
        /*0a8c*/ 	.byte	0x04, 0x11
        /*0a8e*/ 	.short	(.L_454 - .L_453)
	.align		4
.L_453:
        /*0a90*/ 	.word	index@(prepare_lstm_output_d)
        /*0a94*/ 	.word	0x00000000


	//----- nvinfo : EIATTR_REGCOUNT
	.align		4
.L_454:
        /*0a98*/ 	.byte	0x04, 0x2f
        /*0a9a*/ 	.short	(.L_456 - .L_455)
	.align		4
.L_455:
        /*0a9c*/ 	.word	index@(prepare_lstm_output_f)
        /*0aa0*/ 	.word	0x0000000d


	//----- nvinfo : EIATTR_FRAME_SIZE
	.align		4
.L_456:
        /*0aa4*/ 	.byte	0x04, 0x11
        /*0aa6*/ 	.short	(.L_458 - .L_457)
	.align		4
.L_457:
        /*0aa8*/ 	.word	index@(prepare_lstm_output_f)
        /*0aac*/ 	.word	0x00000000


	//----- nvinfo : EIATTR_MIN_STACK_SIZE
	.align		4
.L_458:
        /*0ab0*/ 	.byte	0x04, 0x12
        /*0ab2*/ 	.short	(.L_460 - .L_459)
	.align		4
.L_459:
        /*0ab4*/ 	.word	index@(prepare_lstm_output_f)
        /*0ab8*/ 	.word	0x00000000


	//----- nvinfo : EIATTR_MIN_STACK_SIZE
	.align		4
.L_460:
        /*0abc*/ 	.byte	0x04, 0x12
        /*0abe*/ 	.short	(.L_462 - .L_461)
	.align		4
.L_461:
        /*0ac0*/ 	.word	index@(prepare_lstm_output_d)
        /*0ac4*/ 	.word	0x00000000


	//----- nvinfo : EIATTR_MIN_STACK_SIZE
	.align		4
.L_462:
        /*0ac8*/ 	.byte	0x04, 0x12
        /*0aca*/ 	.short	(.L_464 - .L_463)
	.align		4
.L_463:
        /*0acc*/ 	.word	index@(compute_nnz_f)
        /*0ad0*/ 	.word	0x00000000


	//----- nvinfo : EIATTR_MIN_STACK_SIZE
	.align		4
.L_464:
        /*0ad4*/ 	.byte	0x04, 0x12
        /*0ad6*/ 	.short	(.L_466 - .L_465)
	.align		4
.L_465:
        /*0ad8*/ 	.word	index@(compute_nnz_d)
        /*0adc*/ 	.word	0x00000000


	//----- nvinfo : EIATTR_MIN_STACK_SIZE
	.align		4
.L_466:
        /*0ae0*/ 	.byte	0x04, 0x12
        /*0ae2*/ 	.short	(.L_468 - .L_467)
	.align		4
.L_467:
        /*0ae4*/ 	.word	index@(prepare_lstm_weight_f)
        /*0ae8*/ 	.word	0x00000000


	//----- nvinfo : EIATTR_MIN_STACK_SIZE
	.align		4
.L_468:
        /*0aec*/ 	.byte	0x04, 0x12
        /*0aee*/ 	.short	(.L_470 - .L_469)
	.align		4
.L_469:
        /*0af0*/ 	.word	index@(prepare_lstm_weight_d)
        /*0af4*/ 	.word	0x00000000


	//----- nvinfo : EIATTR_MIN_STACK_SIZE
	.align		4
.L_470:
        /*0af8*/ 	.byte	0x04, 0x12
        /*0afa*/ 	.short	(.L_472 - .L_471)
	.align		4
.L_471:
        /*0afc*/ 	.word	index@(prepare_lstm_input_f)
        /*0b00*/ 	.word	0x00000000


	//----- nvinfo : EIATTR_MIN_STACK_SIZE
	.align		4
.L_472:
        /*0b04*/ 	.byte	0x04, 0x12
        /*0b06*/ 	.short	(.L_474 - .L_473)
	.align		4
.L_473:
        /*0b08*/ 	.word	index@(prepare_lstm_input_d)
        /*0b0c*/ 	.word	0x00000000


	//----- nvinfo : EIATTR_MIN_STACK_SIZE
	.align		4
.L_474:
        /*0b10*/ 	.byte	0x04, 0x12
        /*0b12*/ 	.short	(.L_476 - .L_475)
	.align		4
.L_475:
        /*0b14*/ 	.word	index@(matrix_sigmoid_f)
        /*0b18*/ 	.word	0x00000000


	//----- nvinfo : EIATTR_MIN_STACK_SIZE
	.align		4
.L_476:
        /*0b1c*/ 	.byte	0x04, 0x12
        /*0b1e*/ 	.short	(.L_478 - .L_477)
	.align		4
.L_477:
        /*0b20*/ 	.word	index@(matrix_sigmoid_d)
        /*0b24*/ 	.word	0x00000000


	//----- nvinfo : EIATTR_MIN_STACK_SIZE
	.align		4
.L_478:
        /*0b28*/ 	.byte	0x04, 0x12
        /*0b2a*/ 	.short	(.L_480 - .L_479)
	.align		4
.L_479:
        /*0b2c*/ 	.word	index@(matrix_sign_f)
        /*0b30*/ 	.word	0x00000000


	//----- nvinfo : EIATTR_MIN_STACK_SIZE
	.align		4
.L_480:
        /*0b34*/ 	.byte	0x04, 0x12
        /*0b36*/ 	.short	(.L_482 - .L_481)
	.align		4
.L_481:
        /*0b38*/ 	.word	index@(matrix_sign_d)
        /*0b3c*/ 	.word	0x00000000


	//----- nvinfo : EIATTR_MIN_STACK_SIZE
	.align		4
.L_482:
        /*0b40*/ 	.byte	0x04, 0x12
        /*0b42*/ 	.short	(.L_484 - .L_483)
	.align		4
.L_483:
        /*0b44*/ 	.word	index@(matrix_atan_f)
        /*0b48*/ 	.word	0x00000000


	//----- nvinfo : EIATTR_MIN_STACK_SIZE
	.align		4
.L_484:
        /*0b4c*/ 	.byte	0x04, 0x12
        /*0b4e*/ 	.short	(.L_486 - .L_485)
	.align		4
.L_485:
        /*0b50*/ 	.word	index@(matrix_atan_d)
        /*0b54*/ 	.word	0x00000000


	//----- nvinfo : EIATTR_MIN_STACK_SIZE
	.align		4
.L_486:
        /*0b58*/ 	.byte	0x04, 0x12
        /*0b5a*/ 	.short	(.L_488 - .L_487)
	.align		4
.L_487:
        /*0b5c*/ 	.word	index@(matrix_acos_f)
        /*0b60*/ 	.word	0x00000000


	//----- nvinfo : EIATTR_MIN_STACK_SIZE
	.align		4
.L_488:
        /*0b64*/ 	.byte	0x04, 0x12
        /*0b66*/ 	.short	(.L_490 - .L_489)
	.align		4
.L_489:
        /*0b68*/ 	.word	index@(matrix_acos_d)
        /*0b6c*/ 	.word	0x00000000


	//----- nvinfo : EIATTR_MIN_STACK_SIZE
	.align		4
.L_490:
        /*0b70*/ 	.byte	0x04, 0x12
        /*0b72*/ 	.short	(.L_492 - .L_491)
	.align		4
.L_491:
        /*0b74*/ 	.word	index@(matrix_asin_f)
        /*0b78*/ 	.word	0x00000000


	//----- nvinfo : EIATTR_MIN_STACK_SIZE
	.align		4
.L_492:
        /*0b7c*/ 	.byte	0x04, 0x12
        /*0b7e*/ 	.short	(.L_494 - .L_493)
	.align		4
.L_493:
        /*0b80*/ 	.word	index@(matrix_asin_d)
        /*0b84*/ 	.word	0x00000000


	//----- nvinfo : EIATTR_MIN_STACK_SIZE
	.align		4
.L_494:
        /*0b88*/ 	.byte	0x04, 0x12
        /*0b8a*/ 	.short	(.L_496 - .L_495)
	.align		4
.L_495:
        /*0b8c*/ 	.word	index@(matrix_tanh_f)
        /*0b90*/ 	.word	0x00000000


	//----- nvinfo : EIATTR_MIN_STACK_SIZE
	.align		4
.L_496:
        /*0b94*/ 	.byte	0x04, 0x12
        /*0b96*/ 	.short	(.L_498 - .L_497)
	.align		4
.L_497:
        /*0b98*/ 	.word	index@(matrix_tanh_d)
        /*0b9c*/ 	.word	0x00000000


	//----- nvinfo : EIATTR_MIN_STACK_SIZE
	.align		4
.L_498:
        /*0ba0*/ 	.byte	0x04, 0x12
        /*0ba2*/ 	.short	(.L_500 - .L_499)
	.align		4
.L_499:
        /*0ba4*/ 	.word	index@(matrix_tan_f)
        /*0ba8*/ 	.word	0x00000000


	//----- nvinfo : EIATTR_MIN_STACK_SIZE
	.align		4
.L_500:
        /*0bac*/ 	.byte	0x04, 0x12
        /*0bae*/ 	.short	(.L_502 - .L_501)
	.align		4
.L_501:
        /*0bb0*/ 	.word	index@(matrix_tan_d)
        /*0bb4*/ 	.word	0x00000028


	//----- nvinfo : EIATTR_MIN_STACK_SIZE
	.align		4
.L_502:
        /*0bb8*/ 	.byte	0x04, 0x12
        /*0bba*/ 	.short	(.L_504 - .L_503)
	.align		4
.L_503:
        /*0bbc*/ 	.word	index@(matrix_cosh_f)
        /*0bc0*/ 	.word	0x00000000


	//----- nvinfo : EIATTR_MIN_STACK_SIZE
	.align		4
.L_504:
        /*0bc4*/ 	.byte	0x04, 0x12
        /*0bc6*/ 	.short	(.L_506 - .L_505)
	.align		4
.L_505:
        /*0bc8*/ 	.word	index@(matrix_cosh_d)
        /*0bcc*/ 	.word	0x00000000


	//----- nvinfo : EIATTR_MIN_STACK_SIZE
	.align		4
.L_506:
        /*0bd0*/ 	.byte	0x04, 0x12
        /*0bd2*/ 	.short	(.L_508 - .L_507)
	.align		4
.L_507:
        /*0bd4*/ 	.word	index@(matrix_cos_f)
        /*0bd8*/ 	.word	0x00000000


	//----- nvinfo : EIATTR_MIN_STACK_SIZE
	.align		4
.L_508:
        /*0bdc*/ 	.byte	0x04, 0x12
        /*0bde*/ 	.short	(.L_510 - .L_509)
	.align		4
.L_509:
        /*0be0*/ 	.word	index@(matrix_cos_d)
        /*0be4*/ 	.word	0x00000028


	//----- nvinfo : EIATTR_MIN_STACK_SIZE
	.align		4
.L_510:
        /*0be8*/ 	.byte	0x04, 0x12
        /*0bea*/ 	.short	(.L_512 - .L_511)
	.align		4
.L_511:
        /*0bec*/ 	.word	index@(matrix_sinh_f)
        /*0bf0*/ 	.word	0x00000000


	//----- nvinfo : EIATTR_MIN_STACK_SIZE
	.align		4
.L_512:
        /*0bf4*/ 	.byte	0x04, 0x12
        /*0bf6*/ 	.short	(.L_514 - .L_513)
	.align		4
.L_513:
        /*0bf8*/ 	.word	index@(matrix_sinh_d)
        /*0bfc*/ 	.word	0x00000000


	//----- nvinfo : EIATTR_MIN_STACK_SIZE
	.align		4
.L_514:
        /*0c00*/ 	.byte	0x04, 0x12
        /*0c02*/ 	.short	(.L_516 - .L_515)
	.align		4
.L_515:
        /*0c04*/ 	.word	index@(matrix_sin_f)
        /*0c08*/ 	.word	0x00000000


	//----- nvinfo : EIATTR_MIN_STACK_SIZE
	.align		4
.L_516:
        /*0c0c*/ 	.byte	0x04, 0x12
        /*0c0e*/ 	.short	(.L_518 - .L_517)
	.align		4
.L_517:
        /*0c10*/ 	.word	index@(matrix_sin_d)
        /*0c14*/ 	.word	0x00000028


	//----- nvinfo : EIATTR_MIN_STACK_SIZE
	.align		4
.L_518:
        /*0c18*/ 	.byte	0x04, 0x12
        /*0c1a*/ 	.short	(.L_520 - .L_519)
	.align		4
.L_519:
        /*0c1c*/ 	.word	index@(matrix_ceil_f)
        /*0c20*/ 	.word	0x00000000


	//----- nvinfo : EIATTR_MIN_STACK_SIZE
	.align		4
.L_520:
        /*0c24*/ 	.byte	0x04, 0x12
        /*0c26*/ 	.short	(.L_522 - .L_521)
	.align		4
.L_521:
        /*0c28*/ 	.word	index@(matrix_ceil_d)
        /*0c2c*/ 	.word	0x00000000


	//----- nvinfo : EIATTR_MIN_STACK_SIZE
	.align		4
.L_522:
        /*0c30*/ 	.byte	0x04, 0x12
        /*0c32*/ 	.short	(.L_524 - .L_523)
	.align		4
.L_523:
        /*0c34*/ 	.word	index@(matrix_floor_f)
        /*0c38*/ 	.word	0x00000000


	//----- nvinfo : EIATTR_MIN_STACK_SIZE
	.align		4
.L_524:
        /*0c3c*/ 	.byte	0x04, 0x12
        /*0c3e*/ 	.short	(.L_526 - .L_525)
	.align		4
.L_525:
        /*0c40*/ 	.word	index@(matrix_floor_d)
        /*0c44*/ 	.word	0x00000000


	//----- nvinfo : EIATTR_MIN_STACK_SIZE
	.align		4
.L_526:
        /*0c48*/ 	.byte	0x04, 0x12
        /*0c4a*/ 	.short	(.L_528 - .L_527)
	.align		4
.L_527:
        /*0c4c*/ 	.word	index@(matrix_log_f)
        /*0c50*/ 	.word	0x00000000


	//----- nvinfo : EIATTR_MIN_STACK_SIZE
	.align		4
.L_528:
        /*0c54*/ 	.byte	0x04, 0x12
        /*0c56*/ 	.short	(.L_530 - .L_529)
	.align		4
.L_529:
        /*0c58*/ 	.word	index@(matrix_log_d)
        /*0c5c*/ 	.word	0x00000000


	//----- nvinfo : EIATTR_MIN_STACK_SIZE
	.align		4
.L_530:
        /*0c60*/ 	.byte	0x04, 0x12
        /*0c62*/ 	.short	(.L_532 - .L_531)
	.align		4
.L_531:
        /*0c64*/ 	.word	index@(matrix_abs_f)
        /*0c68*/ 	.word	0x00000000


	//----- nvinfo : EIATTR_MIN_STACK_SIZE
	.align		4
.L_532:
        /*0c6c*/ 	.byte	0x04, 0x12
        /*0c6e*/ 	.short	(.L_534 - .L_533)
	.align		4
.L_533:
        /*0c70*/ 	.word	index@(matrix_abs_d)
        /*0c74*/ 	.word	0x00000000


	//----- nvinfo : EIATTR_MIN_STACK_SIZE
	.align		4
.L_534:
        /*0c78*/ 	.byte	0x04, 0x12
        /*0c7a*/ 	.short	(.L_536 - .L_535)
	.align		4
.L_535:
        /*0c7c*/ 	.word	index@(matrix_round_f)
        /*0c80*/ 	.word	0x00000000


	//----- nvinfo : EIATTR_MIN_STACK_SIZE
	.align		4
.L_536:
        /*0c84*/ 	.byte	0x04, 0x12
        /*0c86*/ 	.short	(.L_538 - .L_537)
	.align		4
.L_537:
        /*0c88*/ 	.word	index@(matrix_round_d)
        /*0c8c*/ 	.word	0x00000000


	//----- nvinfo : EIATTR_MIN_STACK_SIZE
	.align		4
.L_538:
        /*0c90*/ 	.byte	0x04, 0x12
        /*0c92*/ 	.short	(.L_540 - .L_539)
	.align		4
.L_539:
        /*0c94*/ 	.word	index@(matrix_sqrt_f)
        /*0c98*/ 	.word	0x00000000


	//----- nvinfo : EIATTR_MIN_STACK_SIZE
	.align		4
.L_540:
        /*0c9c*/ 	.byte	0x04, 0x12
        /*0c9e*/ 	.short	(.L_542 - .L_541)
	.align		4
.L_541:
        /*0ca0*/ 	.word	index@(matrix_sqrt_d)
        /*0ca4*/ 	.word	0x00000000


	//----- nvinfo : EIATTR_MIN_STACK_SIZE
	.align		4
.L_542:
        /*0ca8*/ 	.byte	0x04, 0x12
        /*0caa*/ 	.short	(.L_544 - .L_543)
	.align		4
.L_543:
        /*0cac*/ 	.word	index@(matrix_exp_f)
        /*0cb0*/ 	.word	0x00000000


	//----- nvinfo : EIATTR_MIN_STACK_SIZE
	.align		4
.L_544:
        /*0cb4*/ 	.byte	0x04, 0x12
        /*0cb6*/ 	.short	(.L_546 - .L_545)
	.align		4
.L_545:
        /*0cb8*/ 	.word	index@(matrix_exp_d)
        /*0cbc*/ 	.word	0x00000000


	//----- nvinfo : EIATTR_MIN_STACK_SIZE
	.align		4
.L_546:
        /*0cc0*/ 	.byte	0x04, 0x12
        /*0cc2*/ 	.short	(.L_548 - .L_547)
	.align		4
.L_547:
        /*0cc4*/ 	.word	index@(reduce_col_mean_f)
        /*0cc8*/ 	.word	0x00000000


	//----- nvinfo : EIATTR_MIN_STACK_SIZE
	.align		4
.L_548:
        /*0ccc*/ 	.byte	0x04, 0x12
        /*0cce*/ 	.short	(.L_550 - .L_549)
	.align		4
.L_549:
        /*0cd0*/ 	.word	index@(reduce_col_mean_d)
        /*0cd4*/ 	.word	0x00000000


	//----- nvinfo : EIATTR_MIN_STACK_SIZE
	.align		4
.L_550:
        /*0cd8*/ 	.byte	0x04, 0x12
        /*0cda*/ 	.short	(.L_552 - .L_551)
	.align		4
.L_551:
        /*0cdc*/ 	.word	index@(reduce_row_mean_f)
        /*0ce0*/ 	.word	0x00000000


	//----- nvinfo : EIATTR_MIN_STACK_SIZE
	.align		4
.L_552:
        /*0ce4*/ 	.byte	0x04, 0x12
        /*0ce6*/ 	.short	(.L_554 - .L_553)
	.align		4
.L_553:
        /*0ce8*/ 	.word	index@(reduce_row_mean_d)
        /*0cec*/ 	.word	0x00000000


	//----- nvinfo : EIATTR_MIN_STACK_SIZE
	.align		4
.L_554:
        /*0cf0*/ 	.byte	0x04, 0x12
        /*0cf2*/ 	.short	(.L_556 - .L_555)
	.align		4
.L_555:
        /*0cf4*/ 	.word	index@(reduce_prod_f)
        /*0cf8*/ 	.word	0x00000000


	//----- nvinfo : EIATTR_MIN_STACK_SIZE
	.align		4
.L_556:
        /*0cfc*/ 	.byte	0x04, 0x12
        /*0cfe*/ 	.short	(.L_558 - .L_557)
	.align		4
.L_557:
        /*0d00*/ 	.word	index@(reduce_prod_d)
        /*0d04*/ 	.word	0x00000000


	//----- nvinfo : EIATTR_MIN_STACK_SIZE
	.align		4
.L_558:
        /*0d08*/ 	.byte	0x04, 0x12
        /*0d0a*/ 	.short	(.L_560 - .L_559)
	.align		4
.L_559:
        /*0d0c*/ 	.word	index@(reduce_col_min_f)
        /*0d10*/ 	.word	0x00000000


	//----- nvinfo : EIATTR_MIN_STACK_SIZE
	.align		4
.L_560:
        /*0d14*/ 	.byte	0x04, 0x12
        /*0d16*/ 	.short	(.L_562 - .L_561)
	.align		4
.L_561:
        /*0d18*/ 	.word	index@(reduce_col_min_d)
        /*0d1c*/ 	.word	0x00000000


	//----- nvinfo : EIATTR_MIN_STACK_SIZE
	.align		4
.L_562:
        /*0d20*/ 	.byte	0x04, 0x12
        /*0d22*/ 	.short	(.L_564 - .L_563)
	.align		4
.L_563:
        /*0d24*/ 	.word	index@(reduce_row_min_f)
        /*0d28*/ 	.word	0x00000000


	//----- nvinfo : EIATTR_MIN_STACK_SIZE
	.align		4
.L_564:
        /*0d2c*/ 	.byte	0x04, 0x12
        /*0d2e*/ 	.short	(.L_566 - .L_565)
	.align		4
.L_565:
        /*0d30*/ 	.word	index@(reduce_row_min_d)
        /*0d34*/ 	.word	0x00000000


	//----- nvinfo : EIATTR_MIN_STACK_SIZE
	.align		4
.L_566:
        /*0d38*/ 	.byte	0x04, 0x12
        /*0d3a*/ 	.short	(.L_568 - .L_567)
	.align		4
.L_567:
        /*0d3c*/ 	.word	index@(reduce_min_f)
        /*0d40*/ 	.word	0x00000000


	//----- nvinfo : EIATTR_MIN_STACK_SIZE
	.align		4
.L_568:
        /*0d44*/ 	.byte	0x04, 0x12
        /*0d46*/ 	.short	(.L_570 - .L_569)
	.align		4
.L_569:
        /*0d48*/ 	.word	index@(reduce_min_d)
        /*0d4c*/ 	.word	0x00000000


	//----- nvinfo : EIATTR_MIN_STACK_SIZE
	.align		4
.L_570:
        /*0d50*/ 	.byte	0x04, 0x12
        /*0d52*/ 	.short	(.L_572 - .L_571)
	.align		4
.L_571:
        /*0d54*/ 	.word	index@(reduce_col_max_f)
        /*0d58*/ 	.word	0x00000000


	//----- nvinfo : EIATTR_MIN_STACK_SIZE
	.align		4
.L_572:
        /*0d5c*/ 	.byte	0x04, 0x12
        /*0d5e*/ 	.short	(.L_574 - .L_573)
	.align		4
.L_573:
        /*0d60*/ 	.word	index@(reduce_col_max_d)
        /*0d64*/ 	.word	0x00000000


	//----- nvinfo : EIATTR_MIN_STACK_SIZE
	.align		4
.L_574:
        /*0d68*/ 	.byte	0x04, 0x12
        /*0d6a*/ 	.short	(.L_576 - .L_575)
	.align		4
.L_575:
        /*0d6c*/ 	.word	index@(reduce_row_max_f)
        /*0d70*/ 	.word	0x00000000


	//----- nvinfo : EIATTR_MIN_STACK_SIZE
	.align		4
.L_576:
        /*0d74*/ 	.byte	0x04, 0x12
        /*0d76*/ 	.short	(.L_578 - .L_577)
	.align		4
.L_577:
        /*0d78*/ 	.word	index@(reduce_row_max_d)
        /*0d7c*/ 	.word	0x00000000


	//----- nvinfo : EIATTR_MIN_STACK_SIZE
	.align		4
.L_578:
        /*0d80*/ 	.byte	0x04, 0x12
        /*0d82*/ 	.short	(.L_580 - .L_579)
	.align		4
.L_579:
        /*0d84*/ 	.word	index@(reduce_max_f)
        /*0d88*/ 	.word	0x00000000


	//----- nvinfo : EIATTR_MIN_STACK_SIZE
	.align		4
.L_580:
        /*0d8c*/ 	.byte	0x04, 0x12
        /*0d8e*/ 	.short	(.L_582 - .L_581)
	.align		4
.L_581:
        /*0d90*/ 	.word	index@(reduce_max_d)
        /*0d94*/ 	.word	0x00000000


	//----- nvinfo : EIATTR_MIN_STACK_SIZE
	.align		4
.L_582:
        /*0d98*/ 	.byte	0x04, 0x12
        /*0d9a*/ 	.short	(.L_584 - .L_583)
	.align		4
.L_583:
        /*0d9c*/ 	.word	index@(reduce_col_sum_f)
        /*0da0*/ 	.word	0x00000000


	//----- nvinfo : EIATTR_MIN_STACK_SIZE
	.align		4
.L_584:
        /*0da4*/ 	.byte	0x04, 0x12
        /*0da6*/ 	.short	(.L_586 - .L_585)
	.align		4
.L_585:
        /*0da8*/ 	.word	index@(reduce_col_sum_d)
        /*0dac*/ 	.word	0x00000000


	//----- nvinfo : EIATTR_MIN_STACK_SIZE
	.align		4
.L_586:
        /*0db0*/ 	.byte	0x04, 0x12
        /*0db2*/ 	.short	(.L_588 - .L_587)
	.align		4
.L_587:
        /*0db4*/ 	.word	index@(reduce_row_sum_f)
        /*0db8*/ 	.word	0x00000000


	//----- nvinfo : EIATTR_MIN_STACK_SIZE
	.align		4
.L_588:
        /*0dbc*/ 	.byte	0x04, 0x12
        /*0dbe*/ 	.short	(.L_590 - .L_589)
	.align		4
.L_589:
        /*0dc0*/ 	.word	index@(reduce_row_sum_d)
        /*0dc4*/ 	.word	0x00000000


	//----- nvinfo : EIATTR_MIN_STACK_SIZE
	.align		4
.L_590:
        /*0dc8*/ 	.byte	0x04, 0x12
        /*0dca*/ 	.short	(.L_592 - .L_591)
	.align		4
.L_591:
        /*0dcc*/ 	.word	index@(reduce_sum_f)
        /*0dd0*/ 	.word	0x00000000


	//----- nvinfo : EIATTR_MIN_STACK_SIZE
	.align		4
.L_592:
        /*0dd4*/ 	.byte	0x04, 0x12
        /*0dd6*/ 	.short	(.L_594 - .L_593)
	.align		4
.L_593:
        /*0dd8*/ 	.word	index@(reduce_sum_d)
        /*0ddc*/ 	.word	0x00000000


	//----- nvinfo : EIATTR_MIN_STACK_SIZE
	.align		4
.L_594:
        /*0de0*/ 	.byte	0x04, 0x12
        /*0de2*/ 	.short	(.L_596 - .L_595)
	.align		4
.L_595:
        /*0de4*/ 	.word	index@(rbind_f)
        /*0de8*/ 	.word	0x00000000


	//----- nvinfo : EIATTR_MIN_STACK_SIZE
	.align		4
.L_596:
        /*0dec*/ 	.byte	0x04, 0x12
        /*0dee*/ 	.short	(.L_598 - .L_597)
	.align		4
.L_597:
        /*0df0*/ 	.word	index@(rbind_d)
        /*0df4*/ 	.word	0x00000000


	//----- nvinfo : EIATTR_MIN_STACK_SIZE
	.align		4
.L_598:
        /*0df8*/ 	.byte	0x04, 0x12
        /*0dfa*/ 	.short	(.L_600 - .L_599)
	.align		4
.L_599:
        /*0dfc*/ 	.word	index@(cbind_f)
        /*0e00*/ 	.word	0x00000000


	//----- nvinfo : EIATTR_MIN_STACK_SIZE
	.align		4
.L_600:
        /*0e04*/ 	.byte	0x04, 0x12
        /*0e06*/ 	.short	(.L_602 - .L_601)
	.align		4
.L_601:
        /*0e08*/ 	.word	index@(cbind_d)
        /*0e0c*/ 	.word	0x00000000


	//----- nvinfo : EIATTR_MIN_STACK_SIZE
	.align		4
.L_602:
        /*0e10*/ 	.byte	0x04, 0x12
        /*0e12*/ 	.short	(.L_604 - .L_603)
	.align		4
.L_603:
        /*0e14*/ 	.word	index@(fill_f)
        /*0e18*/ 	.word	0x00000000


	//----- nvinfo : EIATTR_MIN_STACK_SIZE
	.align		4
.L_604:
        /*0e1c*/ 	.byte	0x04, 0x12
        /*0e1e*/ 	.short	(.L_606 - .L_605)
	.align		4
.L_605:
        /*0e20*/ 	.word	index@(fill_d)
        /*0e24*/ 	.word	0x00000000


	//----- nvinfo : EIATTR_MIN_STACK_SIZE
	.align		4
.L_606:
        /*0e28*/ 	.byte	0x04, 0x12
        /*0e2a*/ 	.short	(.L_608 - .L_607)
	.align		4
.L_607:
        /*0e2c*/ 	.word	index@(matrix_scalar_op_f)
        /*0e30*/ 	.word	0x00000000


	//----- nvinfo : EIATTR_MIN_STACK_SIZE
	.align		4
.L_608:
        /*0e34*/ 	.byte	0x04, 0x12
        /*0e36*/ 	.short	(.L_610 - .L_609)
	.align		4
.L_609:
        /*0e38*/ 	.word	index@(matrix_scalar_op_d)
        /*0e3c*/ 	.word	0x00000000


	//----- nvinfo : EIATTR_MIN_STACK_SIZE
	.align		4
.L_610:
        /*0e40*/ 	.byte	0x04, 0x12
        /*0e42*/ 	.short	(.L_612 - .L_611)
	.align		4
.L_611:
        /*0e44*/ 	.word	index@(matrix_matrix_cellwise_op_f)
        /*0e48*/ 	.word	0x00000000


	//----- nvinfo : EIATTR_MIN_STACK_SIZE
	.align		4
.L_612:
        /*0e4c*/ 	.byte	0x04, 0x12
        /*0e4e*/ 	.short	(.L_614 - .L_613)
	.align		4
.L_613:
        /*0e50*/ 	.word	index@(matrix_matrix_cellwise_op_d)
        /*0e54*/ 	.word	0x00000000


	//----- nvinfo : EIATTR_MIN_STACK_SIZE
	.align		4
.L_614:
        /*0e58*/ 	.byte	0x04, 0x12
        /*0e5a*/ 	.short	(.L_616 - .L_615)
	.align		4
.L_615:
        /*0e5c*/ 	.word	index@(bias_multiply_f)
        /*0e60*/ 	.word	0x00000000


	//----- nvinfo : EIATTR_MIN_STACK_SIZE
	.align		4
.L_616:
        /*0e64*/ 	.byte	0x04, 0x12
        /*0e66*/ 	.short	(.L_618 - .L_617)
	.align		4
.L_617:
        /*0e68*/ 	.word	index@(bias_multiply_d)
        /*0e6c*/ 	.word	0x00000000


	//----- nvinfo : EIATTR_MIN_STACK_SIZE
	.align		4
.L_618:
        /*0e70*/ 	.byte	0x04, 0x12
        /*0e72*/ 	.short	(.L_620 - .L_619)
	.align		4
.L_619:
        /*0e74*/ 	.word	index@(daxpy_matrix_vector_f)
        /*0e78*/ 	.word	0x00000000


	//----- nvinfo : EIATTR_MIN_STACK_SIZE
	.align		4
.L_620:
        /*0e7c*/ 	.byte	0x04, 0x12
        /*0e7e*/ 	.short	(.L_622 - .L_621)
	.align		4
.L_621:
        /*0e80*/ 	.word	index@(daxpy_matrix_vector_d)
        /*0e84*/ 	.word	0x00000000


	//----- nvinfo : EIATTR_MIN_STACK_SIZE
	.align		4
.L_622:
        /*0e88*/ 	.byte	0x04, 0x12
        /*0e8a*/ 	.short	(.L_624 - .L_623)
	.align		4
.L_623:
        /*0e8c*/ 	.word	index@(bias_add_f)
        /*0e90*/ 	.word	0x00000000


	//----- nvinfo : EIATTR_MIN_STACK_SIZE
	.align		4
.L_624:
        /*0e94*/ 	.byte	0x04, 0x12
        /*0e96*/ 	.short	(.L_626 - .L_625)
	.align		4
.L_625:
        /*0e98*/ 	.word	index@(bias_add_d)
        /*0e9c*/ 	.word	0x00000000


	//----- nvinfo : EIATTR_MIN_STACK_SIZE
	.align		4
.L_626:
        /*0ea0*/ 	.byte	0x04, 0x12
        /*0ea2*/ 	.short	(.L_628 - .L_627)
	.align		4
.L_627:
        /*0ea4*/ 	.word	index@(inplace_add_f)
        /*0ea8*/ 	.word	0x00000000


	//----- nvinfo : EIATTR_MIN_STACK_SIZE
	.align		4
.L_628:
        /*0eac*/ 	.byte	0x04, 0x12
        /*0eae*/ 	.short	(.L_630 - .L_629)
	.align		4
.L_629:
        /*0eb0*/ 	.word	index@(inplace_add_d)
        /*0eb4*/ 	.word	0x00000000


	//----- nvinfo : EIATTR_MIN_STACK_SIZE
	.align		4
.L_630:
        /*0eb8*/ 	.byte	0x04, 0x12
        /*0eba*/ 	.short	(.L_632 - .L_631)
	.align		4
.L_631:
        /*0ebc*/ 	.word	index@(relu_backward_f)
        /*0ec0*/ 	.word	0x00000000


	//----- nvinfo : EIATTR_MIN_STACK_SIZE
	.align		4
.L_632:
        /*0ec4*/ 	.byte	0x04, 0x12
        /*0ec6*/ 	.short	(.L_634 - .L_633)
	.align		4
.L_633:
        /*0ec8*/ 	.word	index@(relu_backward_d)
        /*0ecc*/ 	.word	0x00000000


	//----- nvinfo : EIATTR_MIN_STACK_SIZE
	.align		4
.L_634:
        /*0ed0*/ 	.byte	0x04, 0x12
        /*0ed2*/ 	.short	(.L_636 - .L_635)
	.align		4
.L_635:
        /*0ed4*/ 	.word	index@(relu_f)
        /*0ed8*/ 	.word	0x00000000


	//----- nvinfo : EIATTR_MIN_STACK_SIZE
	.align		4
.L_636:
        /*0edc*/ 	.byte	0x04, 0x12
        /*0ede*/ 	.short	(.L_638 - .L_637)
	.align		4
.L_637:
        /*0ee0*/ 	.word	index@(relu_d)
        /*0ee4*/ 	.word	0x00000000


	//----- nvinfo : EIATTR_MIN_STACK_SIZE
	.align		4
.L_638:
        /*0ee8*/ 	.byte	0x04, 0x12
        /*0eea*/ 	.short	(.L_640 - .L_639)
	.align		4
.L_639:
        /*0eec*/ 	.word	index@(copy_u2l_dense_f)
        /*0ef0*/ 	.word	0x00000000


	//----- nvinfo : EIATTR_MIN_STACK_SIZE
	.align		4
.L_640:
        /*0ef4*/ 	.byte	0x04, 0x12
        /*0ef6*/ 	.short	(.L_642 - .L_641)
	.align		4
.L_641:
        /*0ef8*/ 	.word	index@(copy_u2l_dense_d)
        /*0efc*/ 	.word	0x00000000


	//----- nvinfo : EIATTR_MIN_STACK_SIZE
	.align		4
.L_642:
        /*0f00*/ 	.byte	0x04, 0x12
        /*0f02*/ 	.short	(.L_644 - .L_643)
	.align		4
.L_643:
        /*0f04*/ 	.word	index@(slice_dense_dense_f)
        /*0f08*/ 	.word	0x00000000


	//----- nvinfo : EIATTR_MIN_STACK_SIZE
	.align		4
.L_644:
        /*0f0c*/ 	.byte	0x04, 0x12
        /*0f0e*/ 	.short	(.L_646 - .L_645)
	.align		4
.L_645:
        /*0f10*/ 	.word	index@(slice_dense_dense_d)
        /*0f14*/ 	.word	0x00000000


	//----- nvinfo : EIATTR_MIN_STACK_SIZE
	.align		4
.L_646:
        /*0f18*/ 	.byte	0x04, 0x12
        /*0f1a*/ 	.short	(.L_648 - .L_647)
	.align		4
.L_647:
        /*0f1c*/ 	.word	index@(slice_sparse_dense_nnz_f)
        /*0f20*/ 	.word	0x00000000


	//----- nvinfo : EIATTR_MIN_STACK_SIZE
	.align		4
.L_648:
        /*0f24*/ 	.byte	0x04, 0x12
        /*0f26*/ 	.short	(.L_650 - .L_649)
	.align		4
.L_649:
        /*0f28*/ 	.word	index@(slice_sparse_dense_nnz_d)
        /*0f2c*/ 	.word	0x00000000


	//----- nvinfo : EIATTR_MIN_STACK_SIZE
	.align		4
.L_650:
        /*0f30*/ 	.byte	0x04, 0x12
        /*0f32*/ 	.short	(.L_652 - .L_651)
	.align		4
.L_651:
        /*0f34*/ 	.word	index@(slice_sparse_dense_row_f)
        /*0f38*/ 	.word	0x00000000


	//----- nvinfo : EIATTR_MIN_STACK_SIZE
	.align		4
.L_652:
        /*0f3c*/ 	.byte	0x04, 0x12
        /*0f3e*/ 	.short	(.L_654 - .L_653)
	.align		4
.L_653:
        /*0f40*/ 	.word	index@(slice_sparse_dense_row_d)
        /*0f44*/ 	.word	0x00000000


	//----- nvinfo : EIATTR_MIN_STACK_SIZE
	.align		4
.L_654:
        /*0f48*/ 	.byte	0x04, 0x12
        /*0f4a*/ 	.short	(.L_656 - .L_655)
	.align		4
.L_655:
        /*0f4c*/ 	.word	index@(reorg_knpq_f)
        /*0f50*/ 	.word	0x00000000


	//----- nvinfo : EIATTR_MIN_STACK_SIZE
	.align		4
.L_656:
        /*0f54*/ 	.byte	0x04, 0x12
        /*0f56*/ 	.short	(.L_658 - .L_657)
	.align		4
.L_657:
        /*0f58*/ 	.word	index@(reorg_knpq_d)
        /*0f5c*/ 	.word	0x00000000


	//----- nvinfo : EIATTR_MIN_STACK_SIZE
	.align		4
.L_658:
        /*0f60*/ 	.byte	0x04, 0x12
        /*0f62*/ 	.short	(.L_660 - .L_659)
	.align		4
.L_659:
        /*0f64*/ 	.word	index@(dense_dense_im2col_f)
        /*0f68*/ 	.word	0x00000000


	//----- nvinfo : EIATTR_MIN_STACK_SIZE
	.align		4
.L_660:
        /*0f6c*/ 	.byte	0x04, 0x12
        /*0f6e*/ 	.short	(.L_662 - .L_661)
	.align		4
.L_661:
        /*0f70*/ 	.word	index@(dense_dense_im2col_d)
        /*0f74*/ 	.word	0x00000000


	//----- nvinfo : EIATTR_MIN_STACK_SIZE
	.align		4
.L_662:
        /*0f78*/ 	.byte	0x04, 0x12
        /*0f7a*/ 	.short	(.L_664 - .L_663)
	.align		4
.L_663:
        /*0f7c*/ 	.word	index@(sparse_dense_im2col_f)
        /*0f80*/ 	.word	0x00000000


	//----- nvinfo : EIATTR_MIN_STACK_SIZE
	.align		4
.L_664:
        /*0f84*/ 	.byte	0x04, 0x12
        /*0f86*/ 	.short	(.L_666 - .L_665)
	.align		4
.L_665:
        /*0f88*/ 	.word	index@(sparse_dense_im2col_d)
        /*0f8c*/ 	.word	0x00000000


	//----- nvinfo : EIATTR_MIN_STACK_SIZE
	.align		4
.L_666:
        /*0f90*/ 	.byte	0x04, 0x12
        /*0f92*/ 	.short	(.L_668 - .L_667)
	.align		4
.L_667:
        /*0f94*/ 	.word	index@(float2double_f)
        /*0f98*/ 	.word	0x00000000


	//----- nvinfo : EIATTR_MIN_STACK_SIZE
	.align		4
.L_668:
        /*0f9c*/ 	.byte	0x04, 0x12
        /*0f9e*/ 	.short	(.L_670 - .L_669)
	.align		4
.L_669:
        /*0fa0*/ 	.word	index@(double2float_f)
        /*0fa4*/ 	.word	0x00000000
.L_670:


//--------------------- .nv.compat                --------------------------
	.section	.nv.compat,"",@"SHT_CUDA_COMPAT_INFO"
	.align	4
        /*0000*/ 	.byte	0x02, 0x09, 0x00, 0x00, 0x02, 0x02, 0x01, 0x00, 0x02, 0x05, 0x05, 0x00, 0x03, 0x07, 0x01, 0x01
        /*0010*/ 	.byte	0x02, 0x03, 0x00, 0x00, 0x02, 0x06, 0x01, 0x00, 0x04, 0x0b, 0x08, 0x00, 0x01, 0x00, 0x00, 0x00
        /*0020*/ 	.byte	0x00, 0x00, 0x00, 0x00


//--------------------- .nv.info.prepare_lstm_output_f --------------------------
	.section	.nv.info.prepare_lstm_output_f,"",@"SHT_CUDA_INFO"
	.sectionflags	@""
	.align	4


	//----- nvinfo : EIATTR_CUDA_API_VERSION
	.align		4
        /*0000*/ 	.byte	0x04, 0x37
        /*0002*/ 	.short	(.L_672 - .L_671)
.L_671:
        /*0004*/ 	.word	0x00000082


	//----- nvinfo : EIATTR_KPARAM_INFO
	.align		4
.L_672:
        /*0008*/ 	.byte	0x04, 0x17
        /*000a*/ 	.short	(.L_674 - .L_673)
.L_673:
        /*000c*/ 	.word	0x00000000
        /*0010*/ 	.short	0x0005
        /*0012*/ 	.short	0x001c
        /*0014*/ 	.byte	0x00, 0xf0, 0x11, 0x00


	//----- nvinfo : EIATTR_KPARAM_INFO
	.align		4
.L_674:
        /*0018*/ 	.byte	0x04, 0x17
        /*001a*/ 	.short	(.L_676 - .L_675)
.L_675:
        /*001c*/ 	.word	0x00000000
        /*0020*/ 	.short	0x0004
        /*0022*/ 	.short	0x0018
        /*0024*/ 	.byte	0x00, 0xf0, 0x11, 0x00


	//----- nvinfo : EIATTR_KPARAM_INFO
	.align		4
.L_676:
        /*0028*/ 	.byte	0x04, 0x17
        /*002a*/ 	.short	(.L_678 - .L_677)
.L_677:
        /*002c*/ 	.word	0x00000000
        /*0030*/ 	.short	0x0003
        /*0032*/ 	.short	0x0014
        /*0034*/ 	.byte	0x00, 0xf0, 0x11, 0x00


	//----- nvinfo : EIATTR_KPARAM_INFO
	.align		4
.L_678:
        /*0038*/ 	.byte	0x04, 0x17
        /*003a*/ 	.short	(.L_680 - .L_679)
.L_679:
        /*003c*/ 	.word	0x00000000
        /*0040*/ 	.short	0x0002
        /*0042*/ 	.short	0x0010
        /*0044*/ 	.byte	0x00, 0xf0, 0x11, 0x00


	//----- nvinfo : EIATTR_KPARAM_INFO
	.align		4
.L_680:
        /*0048*/ 	.byte	0x04, 0x17
        /*004a*/ 	.short	(.L_682 - .L_681)
.L_681:
        /*004c*/ 	.word	0x00000000
        /*0050*/ 	.short	0x0001
        /*0052*/ 	.short	0x0008
        /*0054*/ 	.byte	0x00, 0xf5, 0x21, 0x00


	//----- nvinfo : EIATTR_KPARAM_INFO
	.align		4
.L_682:
        /*0058*/ 	.byte	0x04, 0x17
        /*005a*/ 	.short	(.L_684 - .L_683)
.L_683:
        /*005c*/ 	.word	0x00000000
        /*0060*/ 	.short	0x0000
        /*0062*/ 	.short	0x0000
        /*0064*/ 	.byte	0x00, 0xf5, 0x21, 0x00


	//----- nvinfo : EIATTR_SPARSE_MMA_MASK
	.align		4
.L_684:
        /*0068*/ 	.byte	0x03, 0x50
        /*006a*/ 	.short	0x0000


	//----- nvinfo : EIATTR_MAXREG_COUNT
	.align		4
        /*006c*/ 	.byte	0x03, 0x1b
        /*006e*/ 	.short	0x00ff


	//----- nvinfo : EIATTR_MERCURY_ISA_VERSION
	.align		4
        /*0070*/ 	.byte	0x03, 0x5f
        /*0072*/ 	.short	0x0101


	//----- nvinfo : EIATTR_VRC_CTA_INIT_COUNT
	.align		4
        /*0074*/ 	.byte	0x02, 0x4a
	.zero		1
	.zero		1


	//----- nvinfo : EIATTR_EXIT_INSTR_OFFSETS
	.align		4
        /*0078*/ 	.byte	0x04, 0x1c
        /*007a*/ 	.short	(.L_686 - .L_685)


	//   ....[0]....
.L_685:
        /*007c*/ 	.word	0x00000070


	//   ....[1]....
        /*0080*/ 	.word	0x000004c0


	//----- nvinfo : EIATTR_CBANK_PARAM_SIZE
	.align		4
.L_686:
        /*0084*/ 	.byte	0x03, 0x19
        /*0086*/ 	.short	0x0020


	//----- nvinfo : EIATTR_PARAM_CBANK
	.align		4
        /*0088*/ 	.byte	0x04, 0x0a
        /*008a*/ 	.short	(.L_688 - .L_687)
	.align		4
.L_687:
        /*008c*/ 	.word	index@(.nv.constant0.prepare_lstm_output_f)
        /*0090*/ 	.short	0x0380
        /*0092*/ 	.short	0x0020


	//----- nvinfo : EIATTR_SW_WAR
	.align		4
.L_688:
        /*0094*/ 	.byte	0x04, 0x36
        /*0096*/ 	.short	(.L_690 - .L_689)
.L_689:
        /*0098*/ 	.word	0x00000008
.L_690:


//--------------------- .nv.info.prepare_lstm_output_d --------------------------
	.section	.nv.info.prepare_lstm_output_d,"",@"SHT_CUDA_INFO"
	.sectionflags	@""
	.align	4


	//----- nvinfo : EIATTR_CUDA_API_VERSION
	.align		4
        /*0000*/ 	.byte	0x04, 0x37
        /*0002*/ 	.short	(.L_692 - .L_691)
.L_691:
        /*0004*/ 	.word	0x00000082


	//----- nvinfo : EIATTR_KPARAM_INFO
	.align		4
.L_692:
        /*0008*/ 	.byte	0x04, 0x17
        /*000a*/ 	.short	(.L_694 - .L_693)
.L_693:
        /*000c*/ 	.word	0x00000000
        /*0010*/ 	.short	0x0005
        /*0012*/ 	.short	0x001c
        /*0014*/ 	.byte	0x00, 0xf0, 0x11, 0x00


	//----- nvinfo : EIATTR_KPARAM_INFO
	.align		4
.L_694:
        /*0018*/ 	.byte	0x04, 0x17
        /*001a*/ 	.short	(.L_696 - .L_695)
.L_695:
        /*001c*/ 	.word	0x00000000
        /*0020*/ 	.short	0x0004
        /*0022*/ 	.short	0x0018
        /*0024*/ 	.byte	0x00, 0xf0, 0x11, 0x00


	//----- nvinfo : EIATTR_KPARAM_INFO
	.align		4
.L_696:
        /*0028*/ 	.byte	0x04, 0x17
        /*002a*/ 	.short	(.L_698 - .L_697)
.L_697:
        /*002c*/ 	.word	0x00000000
        /*0030*/ 	.short	0x0003
        /*0032*/ 	.short	0x0014
        /*0034*/ 	.byte	0x00, 0xf0, 0x11, 0x00


	//----- nvinfo : EIATTR_KPARAM_INFO
	.align		4
.L_698:
        /*0038*/ 	.byte	0x04, 0x17
        /*003a*/ 	.short	(.L_700 - .L_699)
.L_699:
        /*003c*/ 	.word	0x00000000
        /*0040*/ 	.short	0x0002
        /*0042*/ 	.short	0x0010
        /*0044*/ 	.byte	0x00, 0xf0, 0x11, 0x00


	//----- nvinfo : EIATTR_KPARAM_INFO
	.align		4
.L_700:
        /*0048*/ 	.byte	0x04, 0x17
        /*004a*/ 	.short	(.L_702 - .L_701)
.L_701:
        /*004c*/ 	.word	0x00000000
        /*0050*/ 	.short	0x0001
        /*0052*/ 	.short	0x0008
        /*0054*/ 	.byte	0x00, 0xf5, 0x21, 0x00


	//----- nvinfo : EIATTR_KPARAM_INFO
	.align		4
.L_702:
        /*0058*/ 	.byte	0x04, 0x17
        /*005a*/ 	.short	(.L_704 - .L_703)
.L_703:
        /*005c*/ 	.word	0x00000000
        /*0060*/ 	.short	0x0000
        /*0062*/ 	.short	0x0000
        /*0064*/ 	.byte	0x00, 0xf5, 0x21, 0x00


	//----- nvinfo : EIATTR_SPARSE_MMA_MASK
	.align		4
.L_704:
        /*0068*/ 	.byte	0x03, 0x50
        /*006a*/ 	.short	0x0000


	//----- nvinfo : EIATTR_MAXREG_COUNT
	.align		4
        /*006c*/ 	.byte	0x03, 0x1b
        /*006e*/ 	.short	0x00ff


	//----- nvinfo : EIATTR_MERCURY_ISA_VERSION
	.align		4
        /*0070*/ 	.byte	0x03, 0x5f
        /*0072*/ 	.short	0x0101


	//----- nvinfo : EIATTR_VRC_CTA_INIT_COUNT
	.align		4
        /*0074*/ 	.byte	0x02, 0x4a
	.zero		1
	.zero		1


	//----- nvinfo : EIATTR_EXIT_INSTR_OFFSETS
	.align		4
        /*0078*/ 	.byte	0x04, 0x1c
        /*007a*/ 	.short	(.L_706 - .L_705)


	//   ....[0]....
.L_705:
        /*007c*/ 	.word	0x00000070


	//   ....[1]....
        /*0080*/ 	.word	0x000004c0


	//----- nvinfo : EIATTR_CBANK_PARAM_SIZE
	.align		4
.L_706:
        /*0084*/ 	.byte	0x03, 0x19
        /*0086*/ 	.short	0x0020


	//----- nvinfo : EIATTR_PARAM_CBANK
	.align		4
        /*0088*/ 	.byte	0x04, 0x0a
        /*008a*/ 	.short	(.L_708 - .L_707)
	.align		4
.L_707:
        /*008c*/ 	.word	index@(.nv.constant0.prepare_lstm_output_d)
        /*0090*/ 	.short	0x0380
        /*0092*/ 	.short	0x0020


	//----- nvinfo : EIATTR_SW_WAR
	.align		4
.L_708:
        /*0094*/ 	.byte	0x04, 0x36
        /*0096*/ 	.short	(.L_710 - .L_709)
.L_709:
        /*0098*/ 	.word	0x00000008
.L_710:


//--------------------- .nv.info.compute_nnz_f    --------------------------
	.section	.nv.info.compute_nnz_f,"",@"SHT_CUDA_INFO"
	.sectionflags	@""
	.align	4


	//----- nvinfo : EIATTR_CUDA_API_VERSION
	.align		4
        /*0000*/ 	.byte	0x04, 0x37
        /*0002*/ 	.short	(.L_712 - .L_711)
.L_711:
        /*0004*/ 	.word	0x00000082


	//----- nvinfo : EIATTR_KPARAM_INFO
	.align		4
.L_712:
        /*0008*/ 	.byte	0x04, 0x17
        /*000a*/ 	.short	(.L_714 - .L_713)
.L_713:
        /*000c*/ 	.word	0x00000000
        /*0010*/ 	.short	0x0002
        /*0012*/ 	.short	0x0010
        /*0014*/ 	.byte	0x00, 0xf0, 0x11, 0x00


	//----- nvinfo : EIATTR_KPARAM_INFO
	.align		4
.L_714:
        /*0018*/ 	.byte	0x04, 0x17
        /*001a*/ 	.short	(.L_716 - .L_715)
.L_715:
        /*001c*/ 	.word	0x00000000
        /*0020*/ 	.short	0x0001
        /*0022*/ 	.short	0x0008
        /*0024*/ 	.byte	0x00, 0xf5, 0x21, 0x00


	//----- nvinfo : EIATTR_KPARAM_INFO
	.align		4
.L_716:
        /*0028*/ 	.byte	0x04, 0x17
        /*002a*/ 	.short	(.L_718 - .L_717)
.L_717:
        /*002c*/ 	.word	0x00000000
        /*0030*/ 	.short	0x0000
        /*0032*/ 	.short	0x0000
        /*0034*/ 	.byte	0x00, 0xf5, 0x21, 0x00


	//----- nvinfo : EIATTR_SPARSE_MMA_MASK
	.align		4
.L_718:
        /*0038*/ 	.byte	0x03, 0x50
        /*003a*/ 	.short	0x0000


	//----- nvinfo : EIATTR_MAXREG_COUNT
	.align		4
        /*003c*/ 	.byte	0x03, 0x1b
        /*003e*/ 	.short	0x00ff


	//----- nvinfo : EIATTR_NUM_BARRIERS
	.align		4
        /*0040*/ 	.byte	0x02, 0x4c
        /*0042*/ 	.byte	0x01
	.zero		1


	//----- nvinfo : EIATTR_MERCURY_ISA_VERSION
	.align		4
        /*0044*/ 	.byte	0x03, 0x5f
        /*0046*/ 	.short	0x0101


	//----- nvinfo : EIATTR_VRC_CTA_INIT_COUNT
	.align		4
        /*0048*/ 	.byte	0x02, 0x4a
	.zero		1
	.zero		1


	//----- nvinfo : EIATTR_EXIT_INSTR_OFFSETS
	.align		4
        /*004c*/ 	.byte	0x04, 0x1c
        /*004e*/ 	.short	(.L_720 - .L_719)


	//   ....[0]....
.L_719:
        /*0050*/ 	.word	0x00000460


	//   ....[1]....
        /*0054*/ 	.word	0x000006a0


	//   ....[2]....
        /*0058*/ 	.word	0x000006f0


	//----- nvinfo : EIATTR_CRS_STACK_SIZE
	.align		4
.L_720:
        /*005c*/ 	.byte	0x04, 0x1e
        /*005e*/ 	.short	(.L_722 - .L_721)
.L_721:
        /*0060*/ 	.word	0x00000000


	//----- nvinfo : EIATTR_CBANK_PARAM_SIZE
	.align		4
.L_722:
        /*0064*/ 	.byte	0x03, 0x19
        /*0066*/ 	.short	0x0014


	//----- nvinfo : EIATTR_PARAM_CBANK
	.align		4
        /*0068*/ 	.byte	0x04, 0x0a
        /*006a*/ 	.short	(.L_724 - .L_723)
	.align		4
.L_723:
        /*006c*/ 	.word	index@(.nv.constant0.compute_nnz_f)
        /*0070*/ 	.short	0x0380
        /*0072*/ 	.short	0x0014


	//----- nvinfo : EIATTR_SW_WAR
	.align		4
.L_724:
        /*0074*/ 	.byte	0x04, 0x36
        /*0076*/ 	.short	(.L_726 - .L_725)
.L_725:
        /*0078*/ 	.word	0x00000008
.L_726:


//--------------------- .nv.info.compute_nnz_d    --------------------------
	.section	.nv.info.compute_nnz_d,"",@"SHT_CUDA_INFO"
	.sectionflags	@""
	.align	4


	//----- nvinfo : EIATTR_CUDA_API_VERSION
	.align		4
        /*0000*/ 	.byte	0x04, 0x37
        /*0002*/ 	.short	(.L_728 - .L_727)
.L_727:
        /*0004*/ 	.word	0x00000082


	//----- nvinfo : EIATTR_KPARAM_INFO
	.align		4
.L_728:
        /*0008*/ 	.byte	0x04, 0x17
        /*000a*/ 	.short	(.L_730 - .L_729)
.L_729:
        /*000c*/ 	.word	0x00000000
        /*0010*/ 	.short	0x0002
        /*0012*/ 	.short	0x0010
        /*0014*/ 	.byte	0x00, 0xf0, 0x11, 0x00


	//----- nvinfo : EIATTR_KPARAM_INFO
	.align		4
.L_730:
        /*0018*/ 	.byte	0x04, 0x17
        /*001a*/ 	.short	(.L_732 - .L_731)
.L_731:
        /*001c*/ 	.word	0x00000000
        /*0020*/ 	.short	0x0001
        /*0022*/ 	.short	0x0008
        /*0024*/ 	.byte	0x00, 0xf5, 0x21, 0x00


	//----- nvinfo : EIATTR_KPARAM_INFO
	.align		4
.L_732:
        /*0028*/ 	.byte	0x04, 0x17
        /*002a*/ 	.short	(.L_734 - .L_733)
.L_733:
        /*002c*/ 	.word	0x00000000
        /*0030*/ 	.short	0x0000
        /*0032*/ 	.short	0x0000
        /*0034*/ 	.byte	0x00, 0xf5, 0x21, 0x00


	//----- nvinfo : EIATTR_SPARSE_MMA_MASK
	.align		4
.L_734:
        /*0038*/ 	.byte	0x03, 0x50
        /*003a*/ 	.short	0x0000


	//----- nvinfo : EIATTR_MAXREG_COUNT
	.align		4
        /*003c*/ 	.byte	0x03, 0x1b
        /*003e*/ 	.short	0x00ff


	//----- nvinfo : EIATTR_NUM_BARRIERS
	.align		4
        /*0040*/ 	.byte	0x02, 0x4c
        /*0042*/ 	.byte	0x01
	.zero		1


	//----- nvinfo : EIATTR_MERCURY_ISA_VERSION
	.align		4
        /*0044*/ 	.byte	0x03, 0x5f
        /*0046*/ 	.short	0x0101


	//----- nvinfo : EIATTR_VRC_CTA_INIT_COUNT
	.align		4
        /*0048*/ 	.byte	0x02, 0x4a
	.zero		1
	.zero		1


	//----- nvinfo : EIATTR_EXIT_INSTR_OFFSETS
	.align		4
        /*004c*/ 	.byte	0x04, 0x1c
        /*004e*/ 	.short	(.L_736 - .L_735)


	//   ....[0]....
.L_735:
        /*0050*/ 	.word	0x000004a0


	//   ....[1]....
        /*0054*/ 	.word	0x000006e0


	//   ....[2]....
        /*0058*/ 	.word	0x00000730


	//----- nvinfo : EIATTR_CRS_STACK_SIZE
	.align		4
.L_736:
        /*005c*/ 	.byte	0x04, 0x1e
        /*005e*/ 	.short	(.L_738 - .L_737)
.L_737:
        /*0060*/ 	.word	0x00000000


	//----- nvinfo : EIATTR_CBANK_PARAM_SIZE
	.align		4
.L_738:
        /*0064*/ 	.byte	0x03, 0x19
        /*0066*/ 	.short	0x0014


	//----- nvinfo : EIATTR_PARAM_CBANK
	.align		4
        /*0068*/ 	.byte	0x04, 0x0a
        /*006a*/ 	.short	(.L_740 - .L_739)
	.align		4
.L_739:
        /*006c*/ 	.word	index@(.nv.constant0.compute_nnz_d)
        /*0070*/ 	.short	0x0380
        /*0072*/ 	.short	0x0014


	//----- nvinfo : EIATTR_SW_WAR
	.align		4
.L_740:
        /*0074*/ 	.byte	0x04, 0x36
        /*0076*/ 	.short	(.L_742 - .L_741)
.L_741:
        /*0078*/ 	.word	0x00000008
.L_742:


//--------------------- .nv.info.prepare_lstm_weight_f --------------------------
	.section	.nv.info.prepare_lstm_weight_f,"",@"SHT_CUDA_INFO"
	.sectionflags	@""
	.align	4


	//----- nvinfo : EIATTR_CUDA_API_VERSION
	.align		4
        /*0000*/ 	.byte	0x04, 0x37
        /*0002*/ 	.short	(.L_744 - .L_743)
.L_743:
        /*0004*/ 	.word	0x00000082


	//----- nvinfo : EIATTR_KPARAM_INFO
	.align		4
.L_744:
        /*0008*/ 	.byte	0x04, 0x17
        /*000a*/ 	.short	(.L_746 - .L_745)
.L_745:
        /*000c*/ 	.word	0x00000000
        /*0010*/ 	.short	0x0004
        /*0012*/ 	.short	0x001c
        /*0014*/ 	.byte	0x00, 0xf0, 0x11, 0x00


	//----- nvinfo : EIATTR_KPARAM_INFO
	.align		4
.L_746:
        /*0018*/ 	.byte	0x04, 0x17
        /*001a*/ 	.short	(.L_748 - .L_747)
.L_747:
        /*001c*/ 	.word	0x00000000
        /*0020*/ 	.short	0x0003
        /*0022*/ 	.short	0x0018
        /*0024*/ 	.byte	0x00, 0xf0, 0x11, 0x00


	//----- nvinfo : EIATTR_KPARAM_INFO
	.align		4
.L_748:
        /*0028*/ 	.byte	0x04, 0x17
        /*002a*/ 	.short	(.L_750 - .L_749)
.L_749:
        /*002c*/ 	.word	0x00000000
        /*0030*/ 	.short	0x0002
        /*0032*/ 	.short	0x0010
        /*0034*/ 	.byte	0x00, 0xf5, 0x21, 0x00


	//----- nvinfo : EIATTR_KPARAM_INFO
	.align		4
.L_750:
        /*0038*/ 	.byte	0x04, 0x17
        /*003a*/ 	.short	(.L_752 - .L_751)
.L_751:
        /*003c*/ 	.word	0x00000000
        /*0040*/ 	.short	0x0001
        /*0042*/ 	.short	0x0008
        /*0044*/ 	.byte	0x00, 0xf5, 0x21, 0x00


	//----- nvinfo : EIATTR_KPARAM_INFO
	.align		4
.L_752:
        /*0048*/ 	.byte	0x04, 0x17
        /*004a*/ 	.short	(.L_754 - .L_753)
.L_753:
        /*004c*/ 	.word	0x00000000
        /*0050*/ 	.short	0x0000
        /*0052*/ 	.short	0x0000
        /*0054*/ 	.byte	0x00, 0xf5, 0x21, 0x00


	//----- nvinfo : EIATTR_SPARSE_MMA_MASK
	.align		4
.L_754:
        /*0058*/ 	.byte	0x03, 0x50
        /*005a*/ 	.short	0x0000


	//----- nvinfo : EIATTR_MAXREG_COUNT
	.align		4
        /*005c*/ 	.byte	0x03, 0x1b
        /*005e*/ 	.short	0x00ff


	//----- nvinfo : EIATTR_MERCURY_ISA_VERSION
	.align		4
        /*0060*/ 	.byte	0x03, 0x5f
        /*0062*/ 	.short	0x0101


	//----- nvinfo : EIATTR_VRC_CTA_INIT_COUNT
	.align		4
        /*0064*/ 	.byte	0x02, 0x4a
	.zero		1
	.zero		1


	//----- nvinfo : EIATTR_EXIT_INSTR_OFFSETS
	.align		4
        /*0068*/ 	.byte	0x04, 0x1c
        /*006a*/ 	.short	(.L_756 - .L_755)


	//   ....[0]....
.L_755:
        /*006c*/ 	.word	0x00000aa0


	//   ....[1]....
        /*0070*/ 	.word	0x00000b30


	//   ....[2]....
        /*0074*/ 	.word	0x00000b60


	//   ....[3]....
        /*0078*/ 	.word	0x00000de0


	//----- nvinfo : EIATTR_CRS_STACK_SIZE
	.align		4
.L_756:
        /*007c*/ 	.byte	0x04, 0x1e
        /*007e*/ 	.short	(.L_758 - .L_757)
.L_757:
        /*0080*/ 	.word	0x00000000


	//----- nvinfo : EIATTR_CBANK_PARAM_SIZE
	.align		4
.L_758:
        /*0084*/ 	.byte	0x03, 0x19
        /*0086*/ 	.short	0x0020


	//----- nvinfo : EIATTR_PARAM_CBANK
	.align		4
        /*0088*/ 	.byte	0x04, 0x0a
        /*008a*/ 	.short	(.L_760 - .L_759)
	.align		4
.L_759:
        /*008c*/ 	.word	index@(.nv.constant0.prepare_lstm_weight_f)
        /*0090*/ 	.short	0x0380
        /*0092*/ 	.short	0x0020


	//----- nvinfo : EIATTR_SW_WAR
	.align		4
.L_760:
        /*0094*/ 	.byte	0x04, 0x36
        /*0096*/ 	.short	(.L_762 - .L_761)
.L_761:
        /*0098*/ 	.word	0x00000008
.L_762:


//--------------------- .nv.info.prepare_lstm_weight_d --------------------------
	.section	.nv.info.prepare_lstm_weight_d,"",@"SHT_CUDA_INFO"
	.sectionflags	@""
	.align	4


	//----- nvinfo : EIATTR_CUDA_API_VERSION
	.align		4
        /*0000*/ 	.byte	0x04, 0x37
        /*0002*/ 	.short	(.L_764 - .L_763)
.L_763:
        /*0004*/ 	.word	0x00000082


	//----- nvinfo : EIATTR_KPARAM_INFO
	.align		4
.L_764:
        /*0008*/ 	.byte	0x04, 0x17
        /*000a*/ 	.short	(.L_766 - .L_765)
.L_765:
        /*000c*/ 	.word	0x00000000
        /*0010*/ 	.short	0x0004
        /*0012*/ 	.short	0x001c
        /*0014*/ 	.byte	0x00, 0xf0, 0x11, 0x00


	//----- nvinfo : EIATTR_KPARAM_INFO
	.align		4
.L_766:
        /*0018*/ 	.byte	0x04, 0x17
        /*001a*/ 	.short	(.L_768 - .L_767)
.L_767:
        /*001c*/ 	.word	0x00000000
        /*0020*/ 	.short	0x0003
        /*0022*/ 	.short	0x0018
        /*0024*/ 	.byte	0x00, 0xf0, 0x11, 0x00


	//----- nvinfo : EIATTR_KPARAM_INFO
	.align		4
.L_768:
        /*0028*/ 	.byte	0x04, 0x17
        /*002a*/ 	.short	(.L_770 - .L_769)
.L_769:
        /*002c*/ 	.word	0x00000000
        /*0030*/ 	.short	0x0002
        /*0032*/ 	.short	0x0010
        /*0034*/ 	.byte	0x00, 0xf5, 0x21, 0x00


	//----- nvinfo : EIATTR_KPARAM_INFO
	.align		4
.L_770:
        /*0038*/ 	.byte	0x04, 0x17
        /*003a*/ 	.short	(.L_772 - .L_771)
.L_771:
        /*003c*/ 	.word	0x00000000
        /*0040*/ 	.short	0x0001
        /*0042*/ 	.short	0x0008
        /*0044*/ 	.byte	0x00, 0xf5, 0x21, 0x00


	//----- nvinfo : EIATTR_KPARAM_INFO
	.align		4
.L_772:
        /*0048*/ 	.byte	0x04, 0x17
        /*004a*/ 	.short	(.L_774 - .L_773)
.L_773:
        /*004c*/ 	.word	0x00000000
        /*0050*/ 	.short	0x0000
        /*0052*/ 	.short	0x0000
        /*0054*/ 	.byte	0x00, 0xf5, 0x21, 0x00


	//----- nvinfo : EIATTR_SPARSE_MMA_MASK
	.align		4
.L_774:
        /*0058*/ 	.byte	0x03, 0x50
        /*005a*/ 	.short	0x0000


	//----- nvinfo : EIATTR_MAXREG_COUNT
	.align		4
        /*005c*/ 	.byte	0x03, 0x1b
        /*005e*/ 	.short	0x00ff


	//----- nvinfo : EIATTR_MERCURY_ISA_VERSION
	.align		4
        /*0060*/ 	.byte	0x03, 0x5f
        /*0062*/ 	.short	0x0101


	//----- nvinfo : EIATTR_VRC_CTA_INIT_COUNT
	.align		4
        /*0064*/ 	.byte	0x02, 0x4a
	.zero		1
	.zero		1


	//----- nvinfo : EIATTR_EXIT_INSTR_OFFSETS
	.align		4
        /*0068*/ 	.byte	0x04, 0x1c
        /*006a*/ 	.short	(.L_776 - .L_775)


	//   ....[0]....
.L_775:
        /*006c*/ 	.word	0x00000a90


	//   ....[1]....
        /*0070*/ 	.word	0x00000b20


	//   ....[2]....
        /*0074*/ 	.word	0x00000b50


	//   ....[3]....
        /*0078*/ 	.word	0x00000dd0


	//----- nvinfo : EIATTR_CRS_STACK_SIZE
	.align		4
.L_776:
        /*007c*/ 	.byte	0x04, 0x1e
        /*007e*/ 	.short	(.L_778 - .L_777)
.L_777:
        /*0080*/ 	.word	0x00000000


	//----- nvinfo : EIATTR_CBANK_PARAM_SIZE
	.align		4
.L_778:
        /*0084*/ 	.byte	0x03, 0x19
        /*0086*/ 	.short	0x0020


	//----- nvinfo : EIATTR_PARAM_CBANK
	.align		4
        /*0088*/ 	.byte	0x04, 0x0a
        /*008a*/ 	.short	(.L_780 - .L_779)
	.align		4
.L_779:
        /*008c*/ 	.word	index@(.nv.constant0.prepare_lstm_weight_d)
        /*0090*/ 	.short	0x0380
        /*0092*/ 	.short	0x0020


	//----- nvinfo : EIATTR_SW_WAR
	.align		4
.L_780:
        /*0094*/ 	.byte	0x04, 0x36
        /*0096*/ 	.short	(.L_782 - .L_781)
.L_781:
        /*0098*/ 	.word	0x00000008
.L_782:


//--------------------- .nv.info.prepare_lstm_input_f --------------------------
	.section	.nv.info.prepare_lstm_input_f,"",@"SHT_CUDA_INFO"
	.sectionflags	@""
	.align	4


	//----- nvinfo : EIATTR_CUDA_API_VERSION
	.align		4
        /*0000*/ 	.byte	0x04, 0x37
        /*0002*/ 	.short	(.L_784 - .L_783)
.L_783:
        /*0004*/ 	.word	0x00000082


	//----- nvinfo : EIATTR_KPARAM_INFO
	.align		4
.L_784:
        /*0008*/ 	.byte	0x04, 0x17
        /*000a*/ 	.short	(.L_786 - .L_785)
.L_785:
        /*000c*/ 	.word	0x00000000
        /*0010*/ 	.short	0x0005
        /*0012*/ 	.short	0x001c
        /*0014*/ 	.byte	0x00, 0xf0, 0x11, 0x00


	//----- nvinfo : EIATTR_KPARAM_INFO
	.align		4
.L_786:
        /*0018*/ 	.byte	0x04, 0x17
        /*001a*/ 	.short	(.L_788 - .L_787)
.L_787:
        /*001c*/ 	.word	0x00000000
        /*0020*/ 	.short	0x0004
        /*0022*/ 	.short	0x0018
        /*0024*/ 	.byte	0x00, 0xf0, 0x11, 0x00


	//----- nvinfo : EIATTR_KPARAM_INFO
	.align		4
.L_788:
        /*0028*/ 	.byte	0x04, 0x17
        /*002a*/ 	.short	(.L_790 - .L_789)
.L_789:
        /*002c*/ 	.word	0x00000000
        /*0030*/ 	.short	0x0003
        /*0032*/ 	.short	0x0014
        /*0034*/ 	.byte	0x00, 0xf0, 0x11, 0x00


	//----- nvinfo : EIATTR_KPARAM_INFO
	.align		4
.L_790:
        /*0038*/ 	.byte	0x04, 0x17
        /*003a*/ 	.short	(.L_792 - .L_791)
.L_791:
        /*003c*/ 	.word	0x00000000
        /*0040*/ 	.short	0x0002
        /*0042*/ 	.short	0x0010
        /*0044*/ 	.byte	0x00, 0xf0, 0x11, 0x00


	//----- nvinfo : EIATTR_KPARAM_INFO
	.align		4
.L_792:
        /*0048*/ 	.byte	0x04, 0x17
        /*004a*/ 	.short	(.L_794 - .L_793)
.L_793:
        /*004c*/ 	.word	0x00000000
        /*0050*/ 	.short	0x0001
        /*0052*/ 	.short	0x0008
        /*0054*/ 	.byte	0x00, 0xf5, 0x21, 0x00


	//----- nvinfo : EIATTR_KPARAM_INFO
	.align		4
.L_794:
        /*0058*/ 	.byte	0x04, 0x17
        /*005a*/ 	.short	(.L_796 - .L_795)
.L_795:
        /*005c*/ 	.word	0x00000000
        /*0060*/ 	.short	0x0000
        /*0062*/ 	.short	0x0000
        /*0064*/ 	.byte	0x00, 0xf5, 0x21, 0x00


	//----- nvinfo : EIATTR_SPARSE_MMA_MASK
	.align		4
.L_796:
        /*0068*/ 	.byte	0x03, 0x50
        /*006a*/ 	.short	0x0000


	//----- nvinfo : EIATTR_MAXREG_COUNT
	.align		4
        /*006c*/ 	.byte	0x03, 0x1b
        /*006e*/ 	.short	0x00ff


	//----- nvinfo : EIATTR_MERCURY_ISA_VERSION
	.align		4
        /*0070*/ 	.byte	0x03, 0x5f
        /*0072*/ 	.short	0x0101


	//----- nvinfo : EIATTR_VRC_CTA_INIT_COUNT
	.align		4
        /*0074*/ 	.byte	0x02, 0x4a
	.zero		1
	.zero		1


	//----- nvinfo : EIATTR_EXIT_INSTR_OFFSETS
	.align		4
        /*0078*/ 	.byte	0x04, 0x1c
        /*007a*/ 	.short	(.L_798 - .L_797)


	//   ....[0]....
.L_797:
        /*007c*/ 	.word	0x00000070


	//   ....[1]....
        /*0080*/ 	.word	0x00000490


	//----- nvinfo : EIATTR_CBANK_PARAM_SIZE
	.align		4
.L_798:
        /*0084*/ 	.byte	0x03, 0x19
        /*0086*/ 	.short	0x0020


	//----- nvinfo : EIATTR_PARAM_CBANK
	.align		4
        /*0088*/ 	.byte	0x04, 0x0a
        /*008a*/ 	.short	(.L_800 - .L_799)
	.align		4
.L_799:
        /*008c*/ 	.word	index@(.nv.constant0.prepare_lstm_input_f)
        /*0090*/ 	.short	0x0380
        /*0092*/ 	.short	0x0020


	//----- nvinfo : EIATTR_SW_WAR
	.align		4
.L_800:
        /*0094*/ 	.byte	0x04, 0x36
        /*0096*/ 	.short	(.L_802 - .L_801)
.L_801:
        /*0098*/ 	.word	0x00000008
.L_802:


//--------------------- .nv.info.prepare_lstm_input_d --------------------------
	.section	.nv.info.prepare_lstm_input_d,"",@"SHT_CUDA_INFO"
	.sectionflags	@""
	.align	4


	//----- nvinfo : EIATTR_CUDA_API_VERSION
	.align		4
        /*0000*/ 	.byte	0x04, 0x37
        /*0002*/ 	.short	(.L_804 - .L_803)
.L_803:
        /*0004*/ 	.word	0x00000082


	//----- nvinfo : EIATTR_KPARAM_INFO
	.align		4
.L_804:
        /*0008*/ 	.byte	0x04, 0x17
        /*000a*/ 	.short	(.L_806 - .L_805)
.L_805:
        /*000c*/ 	.word	0x00000000
        /*0010*/ 	.short	0x0005
        /*0012*/ 	.short	0x001c
        /*0014*/ 	.byte	0x00, 0xf0, 0x11, 0x00


	//----- nvinfo : EIATTR_KPARAM_INFO
	.align		4
.L_806:
        /*0018*/ 	.byte	0x04, 0x17
        /*001a*/ 	.short	(.L_808 - .L_807)
.L_807:
        /*001c*/ 	.word	0x00000000
        /*0020*/ 	.short	0x0004
        /*0022*/ 	.short	0x0018
        /*0024*/ 	.byte	0x00, 0xf0, 0x11, 0x00


	//----- nvinfo : EIATTR_KPARAM_INFO
	.align		4
.L_808:
        /*0028*/ 	.byte	0x04, 0x17
        /*002a*/ 	.short	(.L_810 - .L_809)
.L_809:
        /*002c*/ 	.word	0x00000000
        /*0030*/ 	.short	0x0003
        /*0032*/ 	.short	0x0014
        /*0034*/ 	.byte	0x00, 0xf0, 0x11, 0x00


	//----- nvinfo : EIATTR_KPARAM_INFO
	.align		4
.L_810:
        /*0038*/ 	.byte	0x04, 0x17
        /*003a*/ 	.short	(.L_812 - .L_811)
.L_811:
        /*003c*/ 	.word	0x00000000
        /*0040*/ 	.short	0x0002
        /*0042*/ 	.short	0x0010
        /*0044*/ 	.byte	0x00, 0xf0, 0x11, 0x00


	//----- nvinfo : EIATTR_KPARAM_INFO
	.align		4
.L_812:
        /*0048*/ 	.byte	0x04, 0x17
        /*004a*/ 	.short	(.L_814 - .L_813)
.L_813:
        /*004c*/ 	.word	0x00000000
        /*0050*/ 	.short	0x0001
        /*0052*/ 	.short	0x0008
        /*0054*/ 	.byte	0x00, 0xf5, 0x21, 0x00


	//----- nvinfo : EIATTR_KPARAM_INFO
	.align		4
.L_814:
        /*0058*/ 	.byte	0x04, 0x17
        /*005a*/ 	.short	(.L_816 - .L_815)
.L_815:
        /*005c*/ 	.word	0x00000000
        /*0060*/ 	.short	0x0000
        /*0062*/ 	.short	0x0000
        /*0064*/ 	.byte	0x00, 0xf5, 0x21, 0x00


	//----- nvinfo : EIATTR_SPARSE_MMA_MASK
	.align		4
.L_816:
        /*0068*/ 	.byte	0x03, 0x50
        /*006a*/ 	.short	0x0000


	//----- nvinfo : EIATTR_MAXREG_COUNT
	.align		4
        /*006c*/ 	.byte	0x03, 0x1b
        /*006e*/ 	.short	0x00ff


	//----- nvinfo : EIATTR_MERCURY_ISA_VERSION
	.align		4
        /*0070*/ 	.byte	0x03, 0x5f
        /*0072*/ 	.short	0x0101


	//----- nvinfo : EIATTR_VRC_CTA_INIT_COUNT
	.align		4
        /*0074*/ 	.byte	0x02, 0x4a
	.zero		1
	.zero		1


	//----- nvinfo : EIATTR_EXIT_INSTR_OFFSETS
	.align		4
        /*0078*/ 	.byte	0x04, 0x1c
        /*007a*/ 	.short	(.L_818 - .L_817)


	//   ....[0]....
.L_817:
        /*007c*/ 	.word	0x00000070


	//   ....[1]....
        /*0080*/ 	.word	0x00000470


	//----- nvinfo : EIATTR_CBANK_PARAM_SIZE
	.align		4
.L_818:
        /*0084*/ 	.byte	0x03, 0x19
        /*0086*/ 	.short	0x0020


	//----- nvinfo : EIATTR_PARAM_CBANK
	.align		4
        /*0088*/ 	.byte	0x04, 0x0a
        /*008a*/ 	.short	(.L_820 - .L_819)
	.align		4
.L_819:
        /*008c*/ 	.word	index@(.nv.constant0.prepare_lstm_input_d)
        /*0090*/ 	.short	0x0380
        /*0092*/ 	.short	0x0020


	//----- nvinfo : EIATTR_SW_WAR
	.align		4
.L_820:
        /*0094*/ 	.byte	0x04, 0x36
        /*0096*/ 	.short	(.L_822 - .L_821)
.L_821:
        /*0098*/ 	.word	0x00000008
.L_822:


//--------------------- .nv.info.matrix_sigmoid_f --------------------------
	.section	.nv.info.matrix_sigmoid_f,"",@"SHT_CUDA_INFO"
	.sectionflags	@""
	.align	4


	//----- nvinfo : EIATTR_CUDA_API_VERSION
	.align		4
        /*0000*/ 	.byte	0x04, 0x37
        /*0002*/ 	.short	(.L_824 - .L_823)
.L_823:
        /*0004*/ 	.word	0x00000082


	//----- nvinfo : EIATTR_KPARAM_INFO
	.align		4
.L_824:
        /*0008*/ 	.byte	0x04, 0x17
        /*000a*/ 	.short	(.L_826 - .L_825)
.L_825:
        /*000c*/ 	.word	0x00000000
        /*0010*/ 	.short	0x0002
        /*0012*/ 	.short	0x0010
        /*0014*/ 	.byte	0x00, 0xf0, 0x11, 0x00


	//----- nvinfo : EIATTR_KPARAM_INFO
	.align		4
.L_826:
        /*0018*/ 	.byte	0x04, 0x17
        /*001a*/ 	.short	(.L_828 - .L_827)
.L_827:
        /*001c*/ 	.word	0x00000000
        /*0020*/ 	.short	0x0001
        /*0022*/ 	.short	0x0008
        /*0024*/ 	.byte	0x00, 0xf5, 0x21, 0x00


	//----- nvinfo : EIATTR_KPARAM_INFO
	.align		4
.L_828:
        /*0028*/ 	.byte	0x04, 0x17
        /*002a*/ 	.short	(.L_830 - .L_829)
.L_829:
        /*002c*/ 	.word	0x00000000
        /*0030*/ 	.short	0x0000
        /*0032*/ 	.short	0x0000
        /*0034*/ 	.byte	0x00, 0xf5, 0x21, 0x00


	//----- nvinfo : EIATTR_SPARSE_MMA_MASK
	.align		4
.L_830:
        /*0038*/ 	.byte	0x03, 0x50
        /*003a*/ 	.short	0x0000


	//----- nvinfo : EIATTR_MAXREG_COUNT
	.align		4
        /*003c*/ 	.byte	0x03, 0x1b
        /*003e*/ 	.short	0x00ff


	//----- nvinfo : EIATTR_MERCURY_ISA_VERSION
	.align		4
        /*0040*/ 	.byte	0x03, 0x5f
        /*0042*/ 	.short	0x0101


	//----- nvinfo : EIATTR_VRC_CTA_INIT_COUNT
	.align		4
        /*0044*/ 	.byte	0x02, 0x4a
	.zero		1
	.zero		1


	//----- nvinfo : EIATTR_EXIT_INSTR_OFFSETS
	.align		4
        /*0048*/ 	.byte	0x04, 0x1c
        /*004a*/ 	.short	(.L_832 - .L_831)


	//   ....[0]....
.L_831:
        /*004c*/ 	.word	0x00000070


	//   ....[1]....
        /*0050*/ 	.word	0x00000790


	//----- nvinfo : EIATTR_CRS_STACK_SIZE
	.align		4
.L_832:
        /*0054*/ 	.byte	0x04, 0x1e
        /*0056*/ 	.short	(.L_834 - .L_833)
.L_833:
        /*0058*/ 	.word	0x00000000


	//----- nvinfo : EIATTR_CBANK_PARAM_SIZE
	.align		4
.L_834:
        /*005c*/ 	.byte	0x03, 0x19
        /*005e*/ 	.short	0x0014


	//----- nvinfo : EIATTR_PARAM_CBANK
	.align		4
        /*0060*/ 	.byte	0x04, 0x0a
        /*0062*/ 	.short	(.L_836 - .L_835)
	.align		4
.L_835:
        /*0064*/ 	.word	index@(.nv.constant0.matrix_sigmoid_f)
        /*0068*/ 	.short	0x0380
        /*006a*/ 	.short	0x0014


	//----- nvinfo : EIATTR_SW_WAR
	.align		4
.L_836:
        /*006c*/ 	.byte	0x04, 0x36
        /*006e*/ 	.short	(.L_838 - .L_837)
.L_837:
        /*0070*/ 	.word	0x00000008
.L_838:


//--------------------- .nv.info.matrix_sigmoid_d --------------------------
	.section	.nv.info.matrix_sigmoid_d,"",@"SHT_CUDA_INFO"
	.sectionflags	@""
	.align	4


	//----- nvinfo : EIATTR_CUDA_API_VERSION
	.align		4
        /*0000*/ 	.byte	0x04, 0x37
        /*0002*/ 	.short	(.L_840 - .L_839)
.L_839:
        /*0004*/ 	.word	0x00000082


	//----- nvinfo : EIATTR_KPARAM_INFO
	.align		4
.L_840:
        /*0008*/ 	.byte	0x04, 0x17
        /*000a*/ 	.short	(.L_842 - .L_841)
.L_841:
        /*000c*/ 	.word	0x00000000
        /*0010*/ 	.short	0x0002
        /*0012*/ 	.short	0x0010
        /*0014*/ 	.byte	0x00, 0xf0, 0x11, 0x00


	//----- nvinfo : EIATTR_KPARAM_INFO
	.align		4
.L_842:
        /*0018*/ 	.byte	0x04, 0x17
        /*001a*/ 	.short	(.L_844 - .L_843)
.L_843:
        /*001c*/ 	.word	0x00000000
        /*0020*/ 	.short	0x0001
        /*0022*/ 	.short	0x0008
        /*0024*/ 	.byte	0x00, 0xf5, 0x21, 0x00


	//----- nvinfo : EIATTR_KPARAM_INFO
	.align		4
.L_844:
        /*0028*/ 	.byte	0x04, 0x17
        /*002a*/ 	.short	(.L_846 - .L_845)
.L_845:
        /*002c*/ 	.word	0x00000000
        /*0030*/ 	.short	0x0000
        /*0032*/ 	.short	0x0000
        /*0034*/ 	.byte	0x00, 0xf5, 0x21, 0x00


	//----- nvinfo : EIATTR_SPARSE_MMA_MASK
	.align		4
.L_846:
        /*0038*/ 	.byte	0x03, 0x50
        /*003a*/ 	.short	0x0000


	//----- nvinfo : EIATTR_MAXREG_COUNT
	.align		4
        /*003c*/ 	.byte	0x03, 0x1b
        /*003e*/ 	.short	0x00ff


	//----- nvinfo : EIATTR_MERCURY_ISA_VERSION
	.align		4
        /*0040*/ 	.byte	0x03, 0x5f
        /*0042*/ 	.short	0x0101


	//----- nvinfo : EIATTR_VRC_CTA_INIT_COUNT
	.align		4
        /*0044*/ 	.byte	0x02, 0x4a
	.zero		1
	.zero		1


	//----- nvinfo : EIATTR_EXIT_INSTR_OFFSETS
	.align		4
        /*0048*/ 	.byte	0x04, 0x1c
        /*004a*/ 	.short	(.L_848 - .L_847)


	//   ....[0]....
.L_847:
        /*004c*/ 	.word	0x00000070


	//   ....[1]....
        /*0050*/ 	.word	0x00000770


	//----- nvinfo : EIATTR_CRS_STACK_SIZE
	.align		4
.L_848:
        /*0054*/ 	.byte	0x04, 0x1e
        /*0056*/ 	.short	(.L_850 - .L_849)
.L_849:
        /*0058*/ 	.word	0x00000000


	//----- nvinfo : EIATTR_CBANK_PARAM_SIZE
	.align		4
.L_850:
        /*005c*/ 	.byte	0x03, 0x19
        /*005e*/ 	.short	0x0014


	//----- nvinfo : EIATTR_PARAM_CBANK
	.align		4
        /*0060*/ 	.byte	0x04, 0x0a
        /*0062*/ 	.short	(.L_852 - .L_851)
	.align		4
.L_851:
        /*0064*/ 	.word	index@(.nv.constant0.matrix_sigmoid_d)
        /*0068*/ 	.short	0x0380
        /*006a*/ 	.short	0x0014


	//----- nvinfo : EIATTR_SW_WAR
	.align		4
.L_852:
        /*006c*/ 	.byte	0x04, 0x36
        /*006e*/ 	.short	(.L_854 - .L_853)
.L_853:
        /*0070*/ 	.word	0x00000008
.L_854:


//--------------------- .nv.info.matrix_sign_f    --------------------------
	.section	.nv.info.matrix_sign_f,"",@"SHT_CUDA_INFO"
	.sectionflags	@""
	.align	4


	//----- nvinfo : EIATTR_CUDA_API_VERSION
	.align		4
        /*0000*/ 	.byte	0x04, 0x37
        /*0002*/ 	.short	(.L_856 - .L_855)
.L_855:
        /*0004*/ 	.word	0x00000082


	//----- nvinfo : EIATTR_KPARAM_INFO
	.align		4
.L_856:
        /*0008*/ 	.byte	0x04, 0x17
        /*000a*/ 	.short	(.L_858 - .L_857)
.L_857:
        /*000c*/ 	.word	0x00000000
        /*0010*/ 	.short	0x0002
        /*0012*/ 	.short	0x0010
        /*0014*/ 	.byte	0x00, 0xf0, 0x11, 0x00


	//----- nvinfo : EIATTR_KPARAM_INFO
	.align		4
.L_858:
        /*0018*/ 	.byte	0x04, 0x17
        /*001a*/ 	.short	(.L_860 - .L_859)
.L_859:
        /*001c*/ 	.word	0x00000000
        /*0020*/ 	.short	0x0001
        /*0022*/ 	.short	0x0008
        /*0024*/ 	.byte	0x00, 0xf5, 0x21, 0x00


	//----- nvinfo : EIATTR_KPARAM_INFO
	.align		4
.L_860:
        /*0028*/ 	.byte	0x04, 0x17
        /*002a*/ 	.short	(.L_862 - .L_861)
.L_861:
        /*002c*/ 	.word	0x00000000
        /*0030*/ 	.short	0x0000
        /*0032*/ 	.short	0x0000
        /*0034*/ 	.byte	0x00, 0xf5, 0x21, 0x00


	//----- nvinfo : EIATTR_SPARSE_MMA_MASK
	.align		4
.L_862:
        /*0038*/ 	.byte	0x03, 0x50
        /*003a*/ 	.short	0x0000


	//----- nvinfo : EIATTR_MAXREG_COUNT
	.align		4
        /*003c*/ 	.byte	0x03, 0x1b
        /*003e*/ 	.short	0x00ff


	//----- nvinfo : EIATTR_MERCURY_ISA_VERSION
	.align		4
        /*0040*/ 	.byte	0x03, 0x5f
        /*0042*/ 	.short	0x0101


	//----- nvinfo : EIATTR_VRC_CTA_INIT_COUNT
	.align		4
        /*0044*/ 	.byte	0x02, 0x4a
	.zero		1
	.zero		1


	//----- nvinfo : EIATTR_EXIT_INSTR_OFFSETS
	.align		4
        /*0048*/ 	.byte	0x04, 0x1c
        /*004a*/ 	.short	(.L_864 - .L_863)


	//   ....[0]....
.L_863:
        /*004c*/ 	.word	0x00000070


	//   ....[1]....
        /*0050*/ 	.word	0x00000100


	//   ....[2]....
        /*0054*/ 	.word	0x00000160


	//----- nvinfo : EIATTR_CBANK_PARAM_SIZE
	.align		4
.L_864:
        /*0058*/ 	.byte	0x03, 0x19
        /*005a*/ 	.short	0x0014


	//----- nvinfo : EIATTR_PARAM_CBANK
	.align		4
        /*005c*/ 	.byte	0x04, 0x0a
        /*005e*/ 	.short	(.L_866 - .L_865)
	.align		4
.L_865:
        /*0060*/ 	.word	index@(.nv.constant0.matrix_sign_f)
        /*0064*/ 	.short	0x0380
        /*0066*/ 	.short	0x0014


	//----- nvinfo : EIATTR_SW_WAR
	.align		4
.L_866:
        /*0068*/ 	.byte	0x04, 0x36
        /*006a*/ 	.short	(.L_868 - .L_867)
.L_867:
        /*006c*/ 	.word	0x00000008
.L_868:


//--------------------- .nv.info.matrix_sign_d    --------------------------
	.section	.nv.info.matrix_sign_d,"",@"SHT_CUDA_INFO"
	.sectionflags	@""
	.align	4


	//----- nvinfo : EIATTR_CUDA_API_VERSION
	.align		4
        /*0000*/ 	.byte	0x04, 0x37
        /*0002*/ 	.short	(.L_870 - .L_869)
.L_869:
        /*0004*/ 	.word	0x00000082


	//----- nvinfo : EIATTR_KPARAM_INFO
	.align		4
.L_870:
        /*0008*/ 	.byte	0x04, 0x17
        /*000a*/ 	.short	(.L_872 - .L_871)
.L_871:
        /*000c*/ 	.word	0x00000000
        /*0010*/ 	.short	0x0002
        /*0012*/ 	.short	0x0010
        /*0014*/ 	.byte	0x00, 0xf0, 0x11, 0x00


	//----- nvinfo : EIATTR_KPARAM_INFO
	.align		4
.L_872:
        /*0018*/ 	.byte	0x04, 0x17
        /*001a*/ 	.short	(.L_874 - .L_873)
.L_873:
        /*001c*/ 	.word	0x00000000
        /*0020*/ 	.short	0x0001
        /*0022*/ 	.short	0x0008
        /*0024*/ 	.byte	0x00, 0xf5, 0x21, 0x00


	//----- nvinfo : EIATTR_KPARAM_INFO
	.align		4
.L_874:
        /*0028*/ 	.byte	0x04, 0x17
        /*002a*/ 	.short	(.L_876 - .L_875)
.L_875:
        /*002c*/ 	.word	0x00000000
        /*0030*/ 	.short	0x0000
        /*0032*/ 	.short	0x0000
        /*0034*/ 	.byte	0x00, 0xf5, 0x21, 0x00


	//----- nvinfo : EIATTR_SPARSE_MMA_MASK
	.align		4
.L_876:
        /*0038*/ 	.byte	0x03, 0x50
        /*003a*/ 	.short	0x0000


	//----- nvinfo : EIATTR_MAXREG_COUNT
	.align		4
        /*003c*/ 	.byte	0x03, 0x1b
        /*003e*/ 	.short	0x00ff


	//----- nvinfo : EIATTR_MERCURY_ISA_VERSION
	.align		4
        /*0040*/ 	.byte	0x03, 0x5f
        /*0042*/ 	.short	0x0101


	//----- nvinfo : EIATTR_VRC_CTA_INIT_COUNT
	.align		4
        /*0044*/ 	.byte	0x02, 0x4a
	.zero		1
	.zero		1


	//----- nvinfo : EIATTR_EXIT_INSTR_OFFSETS
	.align		4
        /*0048*/ 	.byte	0x04, 0x1c
        /*004a*/ 	.short	(.L_878 - .L_877)


	//   ....[0]....
.L_877:
        /*004c*/ 	.word	0x00000070


	//   ....[1]....
        /*0050*/ 	.word	0x00000100


	//   ....[2]....
        /*0054*/ 	.word	0x00000170


	//----- nvinfo : EIATTR_CBANK_PARAM_SIZE
	.align		4
.L_878:
        /*0058*/ 	.byte	0x03, 0x19
        /*005a*/ 	.short	0x0014


	//----- nvinfo : EIATTR_PARAM_CBANK
	.align		4
        /*005c*/ 	.byte	0x04, 0x0a
        /*005e*/ 	.short	(.L_880 - .L_879)
	.align		4
.L_879:
        /*0060*/ 	.word	index@(.nv.constant0.matrix_sign_d)
        /*0064*/ 	.short	0x0380
        /*0066*/ 	.short	0x0014


	//----- nvinfo : EIATTR_SW_WAR
	.align		4
.L_880:
        /*0068*/ 	.byte	0x04, 0x36
        /*006a*/ 	.short	(.L_882 - .L_881)
.L_881:
        /*006c*/ 	.word	0x00000008
.L_882:


//--------------------- .nv.info.matrix_atan_f    --------------------------
	.section	.nv.info.matrix_atan_f,"",@"SHT_CUDA_INFO"
	.sectionflags	@""
	.align	4


	//----- nvinfo : EIATTR_CUDA_API_VERSION
	.align		4
        /*0000*/ 	.byte	0x04, 0x37
        /*0002*/ 	.short	(.L_884 - .L_883)
.L_883:
        /*0004*/ 	.word	0x00000082


	//----- nvinfo : EIATTR_KPARAM_INFO
	.align		4
.L_884:
        /*0008*/ 	.byte	0x04, 0x17
        /*000a*/ 	.short	(.L_886 - .L_885)
.L_885:
        /*000c*/ 	.word	0x00000000
        /*0010*/ 	.short	0x0002
        /*0012*/ 	.short	0x0010
        /*0014*/ 	.byte	0x00, 0xf0, 0x11, 0x00


	//----- nvinfo : EIATTR_KPARAM_INFO
	.align		4
.L_886:
        /*0018*/ 	.byte	0x04, 0x17
        /*001a*/ 	.short	(.L_888 - .L_887)
.L_887:
        /*001c*/ 	.word	0x00000000
        /*0020*/ 	.short	0x0001
        /*0022*/ 	.short	0x0008
        /*0024*/ 	.byte	0x00, 0xf5, 0x21, 0x00


	//----- nvinfo : EIATTR_KPARAM_INFO
	.align		4
.L_888:
        /*0028*/ 	.byte	0x04, 0x17
        /*002a*/ 	.short	(.L_890 - .L_889)
.L_889:
        /*002c*/ 	.word	0x00000000
        /*0030*/ 	.short	0x0000
        /*0032*/ 	.short	0x0000
        /*0034*/ 	.byte	0x00, 0xf5, 0x21, 0x00


	//----- nvinfo : EIATTR_SPARSE_MMA_MASK
	.align		4
.L_890:
        /*0038*/ 	.byte	0x03, 0x50
        /*003a*/ 	.short	0x0000


	//----- nvinfo : EIATTR_MAXREG_COUNT
	.align		4
        /*003c*/ 	.byte	0x03, 0x1b
        /*003e*/ 	.short	0x00ff


	//----- nvinfo : EIATTR_MERCURY_ISA_VERSION
	.align		4
        /*0040*/ 	.byte	0x03, 0x5f
        /*0042*/ 	.short	0x0101


	//----- nvinfo : EIATTR_VRC_CTA_INIT_COUNT
	.align		4
        /*0044*/ 	.byte	0x02, 0x4a
	.zero		1
	.zero		1


	//----- nvinfo : EIATTR_EXIT_INSTR_OFFSETS
	.align		4
        /*0048*/ 	.byte	0x04, 0x1c
        /*004a*/ 	.short	(.L_892 - .L_891)


	//   ....[0]....
.L_891:
        /*004c*/ 	.word	0x00000070


	//   ....[1]....
        /*0050*/ 	.word	0x00000220


	//----- nvinfo : EIATTR_CBANK_PARAM_SIZE
	.align		4
.L_892:
        /*0054*/ 	.byte	0x03, 0x19
        /*0056*/ 	.short	0x0014


	//----- nvinfo : EIATTR_PARAM_CBANK
	.align		4
        /*0058*/ 	.byte	0x04, 0x0a
        /*005a*/ 	.short	(.L_894 - .L_893)
	.align		4
.L_893:
        /*005c*/ 	.word	index@(.nv.constant0.matrix_atan_f)
        /*0060*/ 	.short	0x0380
        /*0062*/ 	.short	0x0014


	//----- nvinfo : EIATTR_SW_WAR
	.align		4
.L_894:
        /*0064*/ 	.byte	0x04, 0x36
        /*0066*/ 	.short	(.L_896 - .L_895)
.L_895:
        /*0068*/ 	.word	0x00000008
.L_896:


//--------------------- .nv.info.matrix_atan_d    --------------------------
	.section	.nv.info.matrix_atan_d,"",@"SHT_CUDA_INFO"
	.sectionflags	@""
	.align	4


	//----- nvinfo : EIATTR_CUDA_API_VERSION
	.align		4
        /*0000*/ 	.byte	0x04, 0x37
        /*0002*/ 	.short	(.L_898 - .L_897)
.L_897:
        /*0004*/ 	.word	0x00000082


	//----- nvinfo : EIATTR_KPARAM_INFO
	.align		4
.L_898:
        /*0008*/ 	.byte	0x04, 0x17
        /*000a*/ 	.short	(.L_900 - .L_899)
.L_899:
        /*000c*/ 	.word	0x00000000
        /*0010*/ 	.short	0x0002
        /*0012*/ 	.short	0x0010
        /*0014*/ 	.byte	0x00, 0xf0, 0x11, 0x00


	//----- nvinfo : EIATTR_KPARAM_INFO
	.align		4
.L_900:
        /*0018*/ 	.byte	0x04, 0x17
        /*001a*/ 	.short	(.L_902 - .L_901)
.L_901:
        /*001c*/ 	.word	0x00000000
        /*0020*/ 	.short	0x0001
        /*0022*/ 	.short	0x0008
        /*0024*/ 	.byte	0x00, 0xf5, 0x21, 0x00


	//----- nvinfo : EIATTR_KPARAM_INFO
	.align		4
.L_902:
        /*0028*/ 	.byte	0x04, 0x17
        /*002a*/ 	.short	(.L_904 - .L_903)
.L_903:
        /*002c*/ 	.word	0x00000000
        /*0030*/ 	.short	0x0000
        /*0032*/ 	.short	0x0000
        /*0034*/ 	.byte	0x00, 0xf5, 0x21, 0x00


	//----- nvinfo : EIATTR_SPARSE_MMA_MASK
	.align		4
.L_904:
        /*0038*/ 	.byte	0x03, 0x50
        /*003a*/ 	.short	0x0000


	//----- nvinfo : EIATTR_MAXREG_COUNT
	.align		4
        /*003c*/ 	.byte	0x03, 0x1b
        /*003e*/ 	.short	0x00ff


	//----- nvinfo : EIATTR_MERCURY_ISA_VERSION
	.align		4
        /*0040*/ 	.byte	0x03, 0x5f
        /*0042*/ 	.short	0x0101


	//----- nvinfo : EIATTR_VRC_CTA_INIT_COUNT
	.align		4
        /*0044*/ 	.byte	0x02, 0x4a
	.zero		1
	.zero		1


	//----- nvinfo : EIATTR_EXIT_INSTR_OFFSETS
	.align		4
        /*0048*/ 	.byte	0x04, 0x1c
        /*004a*/ 	.short	(.L_906 - .L_905)


	//   ....[0]....
.L_905:
        /*004c*/ 	.word	0x00000070


	//   ....[1]....
        /*0050*/ 	.word	0x000005f0


	//----- nvinfo : EIATTR_CRS_STACK_SIZE
	.align		4
.L_906:
        /*0054*/ 	.byte	0x04, 0x1e
        /*0056*/ 	.short	(.L_908 - .L_907)
.L_907:
        /*0058*/ 	.word	0x00000000


	//----- nvinfo : EIATTR_CBANK_PARAM_SIZE
	.align		4
.L_908:
        /*005c*/ 	.byte	0x03, 0x19
        /*005e*/ 	.short	0x0014


	//----- nvinfo : EIATTR_PARAM_CBANK
	.align		4
        /*0060*/ 	.byte	0x04, 0x0a
        /*0062*/ 	.short	(.L_910 - .L_909)
	.align		4
.L_909:
        /*0064*/ 	.word	index@(.nv.constant0.matrix_atan_d)
        /*0068*/ 	.short	0x0380
        /*006a*/ 	.short	0x0014


	//----- nvinfo : EIATTR_SW_WAR
	.align		4
.L_910:
        /*006c*/ 	.byte	0x04, 0x36
        /*006e*/ 	.short	(.L_912 - .L_911)
.L_911:
        /*0070*/ 	.word	0x00000008
.L_912:


//--------------------- .nv.info.matrix_acos_f    --------------------------
	.section	.nv.info.matrix_acos_f,"",@"SHT_CUDA_INFO"
	.sectionflags	@""
	.align	4


	//----- nvinfo : EIATTR_CUDA_API_VERSION
	.align		4
        /*0000*/ 	.byte	0x04, 0x37
        /*0002*/ 	.short	(.L_914 - .L_913)
.L_913:
        /*0004*/ 	.word	0x00000082


	//----- nvinfo : EIATTR_KPARAM_INFO
	.align		4
.L_914:
        /*0008*/ 	.byte	0x04, 0x17
        /*000a*/ 	.short	(.L_916 - .L_915)
.L_915:
        /*000c*/ 	.word	0x00000000
        /*0010*/ 	.short	0x0002
        /*0012*/ 	.short	0x0010
        /*0014*/ 	.byte	0x00, 0xf0, 0x11, 0x00


	//----- nvinfo : EIATTR_KPARAM_INFO
	.align		4
.L_916:
        /*0018*/ 	.byte	0x04, 0x17
        /*001a*/ 	.short	(.L_918 - .L_917)
.L_917:
        /*001c*/ 	.word	0x00000000
        /*0020*/ 	.short	0x0001
        /*0022*/ 	.short	0x0008
        /*0024*/ 	.byte	0x00, 0xf5, 0x21, 0x00


	//----- nvinfo : EIATTR_KPARAM_INFO
	.align		4
.L_918:
        /*0028*/ 	.byte	0x04, 0x17
        /*002a*/ 	.short	(.L_920 - .L_919)
.L_919:
        /*002c*/ 	.word	0x00000000
        /*0030*/ 	.short	0x0000
        /*0032*/ 	.short	0x0000
        /*0034*/ 	.byte	0x00, 0xf5, 0x21, 0x00


	//----- nvinfo : EIATTR_SPARSE_MMA_MASK
	.align		4
.L_920:
        /*0038*/ 	.byte	0x03, 0x50
        /*003a*/ 	.short	0x0000


	//----- nvinfo : EIATTR_MAXREG_COUNT
	.align		4
        /*003c*/ 	.byte	0x03, 0x1b
        /*003e*/ 	.short	0x00ff


	//----- nvinfo : EIATTR_MERCURY_ISA_VERSION
	.align		4
        /*0040*/ 	.byte	0x03, 0x5f
        /*0042*/ 	.short	0x0101


	//----- nvinfo : EIATTR_VRC_CTA_INIT_COUNT
	.align		4
        /*0044*/ 	.byte	0x02, 0x4a
	.zero		1
	.zero		1


	//----- nvinfo : EIATTR_EXIT_INSTR_OFFSETS
	.align		4
        /*0048*/ 	.byte	0x04, 0x1c
        /*004a*/ 	.short	(.L_922 - .L_921)


	//   ....[0]....
.L_921:
        /*004c*/ 	.word	0x00000070


	//   ....[1]....
        /*0050*/ 	.word	0x00000290


	//----- nvinfo : EIATTR_CBANK_PARAM_SIZE
	.align		4
.L_922:
        /*0054*/ 	.byte	0x03, 0x19
        /*0056*/ 	.short	0x0014


	//----- nvinfo : EIATTR_PARAM_CBANK
	.align		4
        /*0058*/ 	.byte	0x04, 0x0a
        /*005a*/ 	.short	(.L_924 - .L_923)
	.align		4
.L_923:
        /*005c*/ 	.word	index@(.nv.constant0.matrix_acos_f)
        /*0060*/ 	.short	0x0380
        /*0062*/ 	.short	0x0014


	//----- nvinfo : EIATTR_SW_WAR
	.align		4
.L_924:
        /*0064*/ 	.byte	0x04, 0x36
        /*0066*/ 	.short	(.L_926 - .L_925)
.L_925:
        /*0068*/ 	.word	0x00000008
.L_926:


//--------------------- .nv.info.matrix_acos_d    --------------------------
	.section	.nv.info.matrix_acos_d,"",@"SHT_CUDA_INFO"
	.sectionflags	@""
	.align	4


	//----- nvinfo : EIATTR_CUDA_API_VERSION
	.align		4
        /*0000*/ 	.byte	0x04, 0x37
        /*0002*/ 	.short	(.L_928 - .L_927)
.L_927:
        /*0004*/ 	.word	0x00000082


	//----- nvinfo : EIATTR_KPARAM_INFO
	.align		4
.L_928:
        /*0008*/ 	.byte	0x04, 0x17
        /*000a*/ 	.short	(.L_930 - .L_929)
.L_929:
        /*000c*/ 	.word	0x00000000
        /*0010*/ 	.short	0x0002
        /*0012*/ 	.short	0x0010
        /*0014*/ 	.byte	0x00, 0xf0, 0x11, 0x00


	//----- nvinfo : EIATTR_KPARAM_INFO
	.align		4
.L_930:
        /*0018*/ 	.byte	0x04, 0x17
        /*001a*/ 	.short	(.L_932 - .L_931)
.L_931:
        /*001c*/ 	.word	0x00000000
        /*0020*/ 	.short	0x0001
        /*0022*/ 	.short	0x0008
        /*0024*/ 	.byte	0x00, 0xf5, 0x21, 0x00


	//----- nvinfo : EIATTR_KPARAM_INFO
	.align		4
.L_932:
        /*0028*/ 	.byte	0x04, 0x17
        /*002a*/ 	.short	(.L_934 - .L_933)
.L_933:
        /*002c*/ 	.word	0x00000000
        /*0030*/ 	.short	0x0000
        /*0032*/ 	.short	0x0000
        /*0034*/ 	.byte	0x00, 0xf5, 0x21, 0x00


	//----- nvinfo : EIATTR_SPARSE_MMA_MASK
	.align		4
.L_934:
        /*0038*/ 	.byte	0x03, 0x50
        /*003a*/ 	.short	0x0000


	//----- nvinfo : EIATTR_MAXREG_COUNT
	.align		4
        /*003c*/ 	.byte	0x03, 0x1b
        /*003e*/ 	.short	0x00ff


	//----- nvinfo : EIATTR_MERCURY_ISA_VERSION
	.align		4
        /*0040*/ 	.byte	0x03, 0x5f
        /*0042*/ 	.short	0x0101


	//----- nvinfo : EIATTR_VRC_CTA_INIT_COUNT
	.align		4
        /*0044*/ 	.byte	0x02, 0x4a
	.zero		1
	.zero		1


	//----- nvinfo : EIATTR_EXIT_INSTR_OFFSETS
	.align		4
        /*0048*/ 	.byte	0x04, 0x1c
        /*004a*/ 	.short	(.L_936 - .L_935)


	//   ....[0]....
.L_935:
        /*004c*/ 	.word	0x00000070


	//   ....[1]....
        /*0050*/ 	.word	0x00000910


	//----- nvinfo : EIATTR_CRS_STACK_SIZE
	.align		4
.L_936:
        /*0054*/ 	.byte	0x04, 0x1e
        /*0056*/ 	.short	(.L_938 - .L_937)
.L_937:
        /*0058*/ 	.word	0x00000000


	//----- nvinfo : EIATTR_CBANK_PARAM_SIZE
	.align		4
.L_938:
        /*005c*/ 	.byte	0x03, 0x19
        /*005e*/ 	.short	0x0014


	//----- nvinfo : EIATTR_PARAM_CBANK
	.align		4
        /*0060*/ 	.byte	0x04, 0x0a
        /*0062*/ 	.short	(.L_940 - .L_939)
	.align		4
.L_939:
        /*0064*/ 	.word	index@(.nv.constant0.matrix_acos_d)
        /*0068*/ 	.short	0x0380
        /*006a*/ 	.short	0x0014


	//----- nvinfo : EIATTR_SW_WAR
	.align		4
.L_940:
        /*006c*/ 	.byte	0x04, 0x36
        /*006e*/ 	.short	(.L_942 - .L_941)
.L_941:
        /*0070*/ 	.word	0x00000008
.L_942:


//--------------------- .nv.info.matrix_asin_f    --------------------------
	.section	.nv.info.matrix_asin_f,"",@"SHT_CUDA_INFO"
	.sectionflags	@""
	.align	4


	//----- nvinfo : EIATTR_CUDA_API_VERSION
	.align		4
        /*0000*/ 	.byte	0x04, 0x37
        /*0002*/ 	.short	(.L_944 - .L_943)
.L_943:
        /*0004*/ 	.word	0x00000082


	//----- nvinfo : EIATTR_KPARAM_INFO
	.align		4
.L_944:
        /*0008*/ 	.byte	0x04, 0x17
        /*000a*/ 	.short	(.L_946 - .L_945)
.L_945:
        /*000c*/ 	.word	0x00000000
        /*0010*/ 	.short	0x0002
        /*0012*/ 	.short	0x0010
        /*0014*/ 	.byte	0x00, 0xf0, 0x11, 0x00


	//----- nvinfo : EIATTR_KPARAM_INFO
	.align		4
.L_946:
        /*0018*/ 	.byte	0x04, 0x17
        /*001a*/ 	.short	(.L_948 - .L_947)
.L_947:
        /*001c*/ 	.word	0x00000000
        /*0020*/ 	.short	0x0001
        /*0022*/ 	.short	0x0008
        /*0024*/ 	.byte	0x00, 0xf5, 0x21, 0x00


	//----- nvinfo : EIATTR_KPARAM_INFO
	.align		4
.L_948:
        /*0028*/ 	.byte	0x04, 0x17
        /*002a*/ 	.short	(.L_950 - .L_949)
.L_949:
        /*002c*/ 	.word	0x00000000
        /*0030*/ 	.short	0x0000
        /*0032*/ 	.short	0x0000
        /*0034*/ 	.byte	0x00, 0xf5, 0x21, 0x00


	//----- nvinfo : EIATTR_SPARSE_MMA_MASK
	.align		4
.L_950:
        /*0038*/ 	.byte	0x03, 0x50
        /*003a*/ 	.short	0x0000


	//----- nvinfo : EIATTR_MAXREG_COUNT
	.align		4
        /*003c*/ 	.byte	0x03, 0x1b
        /*003e*/ 	.short	0x00ff


	//----- nvinfo : EIATTR_MERCURY_ISA_VERSION
	.align		4
        /*0040*/ 	.byte	0x03, 0x5f
        /*0042*/ 	.short	0x0101


	//----- nvinfo : EIATTR_VRC_CTA_INIT_COUNT
	.align		4
        /*0044*/ 	.byte	0x02, 0x4a
	.zero		1
	.zero		1


	//----- nvinfo : EIATTR_EXIT_INSTR_OFFSETS
	.align		4
        /*0048*/ 	.byte	0x04, 0x1c
        /*004a*/ 	.short	(.L_952 - .L_951)


	//   ....[0]....
.L_951:
        /*004c*/ 	.word	0x00000070


	//   ....[1]....
        /*0050*/ 	.word	0x00000280


	//----- nvinfo : EIATTR_CBANK_PARAM_SIZE
	.align		4
.L_952:
        /*0054*/ 	.byte	0x03, 0x19
        /*0056*/ 	.short	0x0014


	//----- nvinfo : EIATTR_PARAM_CBANK
	.align		4
        /*0058*/ 	.byte	0x04, 0x0a
        /*005a*/ 	.short	(.L_954 - .L_953)
	.align		4
.L_953:
        /*005c*/ 	.word	index@(.nv.constant0.matrix_asin_f)
        /*0060*/ 	.short	0x0380
        /*0062*/ 	.short	0x0014


	//----- nvinfo : EIATTR_SW_WAR
	.align		4
.L_954:
        /*0064*/ 	.byte	0x04, 0x36
        /*0066*/ 	.short	(.L_956 - .L_955)
.L_955:
        /*0068*/ 	.word	0x00000008
.L_956:


//--------------------- .nv.info.matrix_asin_d    --------------------------
	.section	.nv.info.matrix_asin_d,"",@"SHT_CUDA_INFO"
	.sectionflags	@""
	.align	4


	//----- nvinfo : EIATTR_CUDA_API_VERSION
	.align		4
        /*0000*/ 	.byte	0x04, 0x37
        /*0002*/ 	.short	(.L_958 - .L_957)
.L_957:
        /*0004*/ 	.word	0x00000082


	//----- nvinfo : EIATTR_KPARAM_INFO
	.align		4
.L_958:
        /*0008*/ 	.byte	0x04, 0x17
        /*000a*/ 	.short	(.L_960 - .L_959)
.L_959:
        /*000c*/ 	.word	0x00000000
        /*0010*/ 	.short	0x0002
        /*0012*/ 	.short	0x0010
        /*0014*/ 	.byte	0x00, 0xf0, 0x11, 0x00


	//----- nvinfo : EIATTR_KPARAM_INFO
	.align		4
.L_960:
        /*0018*/ 	.byte	0x04, 0x17
        /*001a*/ 	.short	(.L_962 - .L_961)
.L_961:
        /*001c*/ 	.word	0x00000000
        /*0020*/ 	.short	0x0001
        /*0022*/ 	.short	0x0008
        /*0024*/ 	.byte	0x00, 0xf5, 0x21, 0x00


	//----- nvinfo : EIATTR_KPARAM_INFO
	.align		4
.L_962:
        /*0028*/ 	.byte	0x04, 0x17
        /*002a*/ 	.short	(.L_964 - .L_963)
.L_963:
        /*002c*/ 	.word	0x00000000
        /*0030*/ 	.short	0x0000
        /*0032*/ 	.short	0x0000
        /*0034*/ 	.byte	0x00, 0xf5, 0x21, 0x00


	//----- nvinfo : EIATTR_SPARSE_MMA_MASK
	.align		4
.L_964:
        /*0038*/ 	.byte	0x03, 0x50
        /*003a*/ 	.short	0x0000


	//----- nvinfo : EIATTR_MAXREG_COUNT
	.align		4
        /*003c*/ 	.byte	0x03, 0x1b
        /*003e*/ 	.short	0x00ff


	//----- nvinfo : EIATTR_MERCURY_ISA_VERSION
	.align		4
        /*0040*/ 	.byte	0x03, 0x5f
        /*0042*/ 	.short	0x0101


	//----- nvinfo : EIATTR_VRC_CTA_INIT_COUNT
	.align		4
        /*0044*/ 	.byte	0x02, 0x4a
	.zero		1
	.zero		1


	//----- nvinfo : EIATTR_EXIT_INSTR_OFFSETS
	.align		4
        /*0048*/ 	.byte	0x04, 0x1c
        /*004a*/ 	.short	(.L_966 - .L_965)


	//   ....[0]....
.L_965:
        /*004c*/ 	.word	0x00000070


	//   ....[1]....
        /*0050*/ 	.word	0x00000830


	//----- nvinfo : EIATTR_CRS_STACK_SIZE
	.align		4
.L_966:
        /*0054*/ 	.byte	0x04, 0x1e
        /*0056*/ 	.short	(.L_968 - .L_967)
.L_967:
        /*0058*/ 	.word	0x00000000


	//----- nvinfo : EIATTR_CBANK_PARAM_SIZE
	.align		4
.L_968:
        /*005c*/ 	.byte	0x03, 0x19
        /*005e*/ 	.short	0x0014


	//----- nvinfo : EIATTR_PARAM_CBANK
	.align		4
        /*0060*/ 	.byte	0x04, 0x0a
        /*0062*/ 	.short	(.L_970 - .L_969)
	.align		4
.L_969:
        /*0064*/ 	.word	index@(.nv.constant0.matrix_asin_d)
        /*0068*/ 	.short	0x0380
        /*006a*/ 	.short	0x0014


	//----- nvinfo : EIATTR_SW_WAR
	.align		4
.L_970:
        /*006c*/ 	.byte	0x04, 0x36
        /*006e*/ 	.short	(.L_972 - .L_971)
.L_971:
        /*0070*/ 	.word	0x00000008
.L_972:


//--------------------- .nv.info.matrix_tanh_f    --------------------------
	.section	.nv.info.matrix_tanh_f,"",@"SHT_CUDA_INFO"
	.sectionflags	@""
	.align	4


	//----- nvinfo : EIATTR_CUDA_API_VERSION
	.align		4
        /*0000*/ 	.byte	0x04, 0x37
        /*0002*/ 	.short	(.L_974 - .L_973)
.L_973:
        /*0004*/ 	.word	0x00000082


	//----- nvinfo : EIATTR_KPARAM_INFO
	.align		4
.L_974:
        /*0008*/ 	.byte	0x04, 0x17
        /*000a*/ 	.short	(.L_976 - .L_975)
.L_975:
        /*000c*/ 	.word	0x00000000
        /*0010*/ 	.short	0x0002
        /*0012*/ 	.short	0x0010
        /*0014*/ 	.byte	0x00, 0xf0, 0x11, 0x00


	//----- nvinfo : EIATTR_KPARAM_INFO
	.align		4
.L_976:
        /*0018*/ 	.byte	0x04, 0x17
        /*001a*/ 	.short	(.L_978 - .L_977)
.L_977:
        /*001c*/ 	.word	0x00000000
        /*0020*/ 	.short	0x0001
        /*0022*/ 	.short	0x0008
        /*0024*/ 	.byte	0x00, 0xf5, 0x21, 0x00


	//----- nvinfo : EIATTR_KPARAM_INFO
	.align		4
.L_978:
        /*0028*/ 	.byte	0x04, 0x17
        /*002a*/ 	.short	(.L_980 - .L_979)
.L_979:
        /*002c*/ 	.word	0x00000000
        /*0030*/ 	.short	0x0000
        /*0032*/ 	.short	0x0000
        /*0034*/ 	.byte	0x00, 0xf5, 0x21, 0x00


	//----- nvinfo : EIATTR_SPARSE_MMA_MASK
	.align		4
.L_980:
        /*0038*/ 	.byte	0x03, 0x50
        /*003a*/ 	.short	0x0000


	//----- nvinfo : EIATTR_MAXREG_COUNT
	.align		4
        /*003c*/ 	.byte	0x03, 0x1b
        /*003e*/ 	.short	0x00ff


	//----- nvinfo : EIATTR_MERCURY_ISA_VERSION
	.align		4
        /*0040*/ 	.byte	0x03, 0x5f
        /*0042*/ 	.short	0x0101


	//----- nvinfo : EIATTR_VRC_CTA_INIT_COUNT
	.align		4
        /*0044*/ 	.byte	0x02, 0x4a
	.zero		1
	.zero		1


	//----- nvinfo : EIATTR_EXIT_INSTR_OFFSETS
	.align		4
        /*0048*/ 	.byte	0x04, 0x1c
        /*004a*/ 	.short	(.L_982 - .L_981)


	//   ....[0]....
.L_981:
        /*004c*/ 	.word	0x00000070


	//   ....[1]....
        /*0050*/ 	.word	0x00000200


	//----- nvinfo : EIATTR_CBANK_PARAM_SIZE
	.align		4
.L_982:
        /*0054*/ 	.byte	0x03, 0x19
        /*0056*/ 	.short	0x0014


	//----- nvinfo : EIATTR_PARAM_CBANK
	.align		4
        /*0058*/ 	.byte	0x04, 0x0a
        /*005a*/ 	.short	(.L_984 - .L_983)
	.align		4
.L_983:
        /*005c*/ 	.word	index@(.nv.constant0.matrix_tanh_f)
        /*0060*/ 	.short	0x0380
        /*0062*/ 	.short	0x0014


	//----- nvinfo : EIATTR_SW_WAR
	.align		4
.L_984:
        /*0064*/ 	.byte	0x04, 0x36
        /*0066*/ 	.short	(.L_986 - .L_985)
.L_985:
        /*0068*/ 	.word	0x00000008
.L_986:


//--------------------- .nv.info.matrix_tanh_d    --------------------------
	.section	.nv.info.matrix_tanh_d,"",@"SHT_CUDA_INFO"
	.sectionflags	@""
	.align	4


	//----- nvinfo : EIATTR_CUDA_API_VERSION
	.align		4
        /*0000*/ 	.byte	0x04, 0x37
        /*0002*/ 	.short	(.L_988 - .L_987)
.L_987:
        /*0004*/ 	.word	0x00000082


	//----- nvinfo : EIATTR_KPARAM_INFO
	.align		4
.L_988:
        /*0008*/ 	.byte	0x04, 0x17
        /*000a*/ 	.short	(.L_990 - .L_989)
.L_989:
        /*000c*/ 	.word	0x00000000
        /*0010*/ 	.short	0x0002
        /*0012*/ 	.short	0x0010
        /*0014*/ 	.byte	0x00, 0xf0, 0x11, 0x00


	//----- nvinfo : EIATTR_KPARAM_INFO
	.align		4
.L_990:
        /*0018*/ 	.byte	0x04, 0x17
        /*001a*/ 	.short	(.L_992 - .L_991)
.L_991:
        /*001c*/ 	.word	0x00000000
        /*0020*/ 	.short	0x0001
        /*0022*/ 	.short	0x0008
        /*0024*/ 	.byte	0x00, 0xf5, 0x21, 0x00


	//----- nvinfo : EIATTR_KPARAM_INFO
	.align		4
.L_992:
        /*0028*/ 	.byte	0x04, 0x17
        /*002a*/ 	.short	(.L_994 - .L_993)
.L_993:
        /*002c*/ 	.word	0x00000000
        /*0030*/ 	.short	0x0000
        /*0032*/ 	.short	0x0000
        /*0034*/ 	.byte	0x00, 0xf5, 0x21, 0x00


	//----- nvinfo : EIATTR_SPARSE_MMA_MASK
	.align		4
.L_994:
        /*0038*/ 	.byte	0x03, 0x50
        /*003a*/ 	.short	0x0000


	//----- nvinfo : EIATTR_MAXREG_COUNT
	.align		4
        /*003c*/ 	.byte	0x03, 0x1b
        /*003e*/ 	.short	0x00ff


	//----- nvinfo : EIATTR_MERCURY_ISA_VERSION
	.align		4
        /*0040*/ 	.byte	0x03, 0x5f
        /*0042*/ 	.short	0x0101


	//----- nvinfo : EIATTR_VRC_CTA_INIT_COUNT
	.align		4
        /*0044*/ 	.byte	0x02, 0x4a
	.zero		1
	.zero		1


	//----- nvinfo : EIATTR_EXIT_INSTR_OFFSETS
	.align		4
        /*0048*/ 	.byte	0x04, 0x1c
        /*004a*/ 	.short	(.L_996 - .L_995)


	//   ....[0]....
.L_995:
        /*004c*/ 	.word	0x00000070


	//   ....[1]....
        /*0050*/ 	.word	0x00000730


	//----- nvinfo : EIATTR_CRS_STACK_SIZE
	.align		4
.L_996:
        /*0054*/ 	.byte	0x04, 0x1e
        /*0056*/ 	.short	(.L_998 - .L_997)
.L_997:
        /*0058*/ 	.word	0x00000000


	//----- nvinfo : EIATTR_CBANK_PARAM_SIZE
	.align		4
.L_998:
        /*005c*/ 	.byte	0x03, 0x19
        /*005e*/ 	.short	0x0014


	//----- nvinfo : EIATTR_PARAM_CBANK
	.align		4
        /*0060*/ 	.byte	0x04, 0x0a
        /*0062*/ 	.short	(.L_1000 - .L_999)
	.align		4
.L_999:
        /*0064*/ 	.word	index@(.nv.constant0.matrix_tanh_d)
        /*0068*/ 	.short	0x0380
        /*006a*/ 	.short	0x0014


	//----- nvinfo : EIATTR_SW_WAR
	.align		4
.L_1000:
        /*006c*/ 	.byte	0x04, 0x36
        /*006e*/ 	.short	(.L_1002 - .L_1001)
.L_1001:
        /*0070*/ 	.word	0x00000008
.L_1002:


//--------------------- .nv.info.matrix_tan_f     --------------------------
	.section	.nv.info.matrix_tan_f,"",@"SHT_CUDA_INFO"
	.sectionflags	@""
	.align	4


	//----- nvinfo : EIATTR_CUDA_API_VERSION
	.align		4
        /*0000*/ 	.byte	0x04, 0x37
        /*0002*/ 	.short	(.L_1004 - .L_1003)
.L_1003:
        /*0004*/ 	.word	0x00000082


	//----- nvinfo : EIATTR_KPARAM_INFO
	.align		4
.L_1004:
        /*0008*/ 	.byte	0x04, 0x17
        /*000a*/ 	.short	(.L_1006 - .L_1005)
.L_1005:
        /*000c*/ 	.word	0x00000000
        /*0010*/ 	.short	0x0002
        /*0012*/ 	.short	0x0010
        /*0014*/ 	.byte	0x00, 0xf0, 0x11, 0x00


	//----- nvinfo : EIATTR_KPARAM_INFO
	.align		4
.L_1006:
        /*0018*/ 	.byte	0x04, 0x17
        /*001a*/ 	.short	(.L_1008 - .L_1007)
.L_1007:
        /*001c*/ 	.word	0x00000000
        /*0020*/ 	.short	0x0001
        /*0022*/ 	.short	0x0008
        /*0024*/ 	.byte	0x00, 0xf5, 0x21, 0x00


	//----- nvinfo : EIATTR_KPARAM_INFO
	.align		4
.L_1008:
        /*0028*/ 	.byte	0x04, 0x17
        /*002a*/ 	.short	(.L_1010 - .L_1009)
.L_1009:
        /*002c*/ 	.word	0x00000000
        /*0030*/ 	.short	0x0000
        /*0032*/ 	.short	0x0000
        /*0034*/ 	.byte	0x00, 0xf5, 0x21, 0x00


	//----- nvinfo : EIATTR_SPARSE_MMA_MASK
	.align		4
.L_1010:
        /*0038*/ 	.byte	0x03, 0x50
        /*003a*/ 	.short	0x0000


	//----- nvinfo : EIATTR_MAXREG_COUNT
	.align		4
        /*003c*/ 	.byte	0x03, 0x1b
        /*003e*/ 	.short	0x00ff


	//----- nvinfo : EIATTR_MERCURY_ISA_VERSION
	.align		4
        /*0040*/ 	.byte	0x03, 0x5f
        /*0042*/ 	.short	0x0101


	//----- nvinfo : EIATTR_VRC_CTA_INIT_COUNT
	.align		4
        /*0044*/ 	.byte	0x02, 0x4a
	.zero		1
	.zero		1


	//----- nvinfo : EIATTR_EXIT_INSTR_OFFSETS
	.align		4
        /*0048*/ 	.byte	0x04, 0x1c
        /*004a*/ 	.short	(.L_1012 - .L_1011)


	//   ....[0]....
.L_1011:
        /*004c*/ 	.word	0x00000070


	//   ....[1]....
        /*0050*/ 	.word	0x00000860


	//----- nvinfo : EIATTR_CRS_STACK_SIZE
	.align		4
.L_1012:
        /*0054*/ 	.byte	0x04, 0x1e
        /*0056*/ 	.short	(.L_1014 - .L_1013)
.L_1013:
        /*0058*/ 	.word	0x00000000


	//----- nvinfo : EIATTR_CBANK_PARAM_SIZE
	.align		4
.L_1014:
        /*005c*/ 	.byte	0x03, 0x19
        /*005e*/ 	.short	0x0014


	//----- nvinfo : EIATTR_PARAM_CBANK
	.align		4
        /*0060*/ 	.byte	0x04, 0x0a
        /*0062*/ 	.short	(.L_1016 - .L_1015)
	.align		4
.L_1015:
        /*0064*/ 	.word	index@(.nv.constant0.matrix_tan_f)
        /*0068*/ 	.short	0x0380
        /*006a*/ 	.short	0x0014


	//----- nvinfo : EIATTR_SW_WAR
	.align		4
.L_1016:
        /*006c*/ 	.byte	0x04, 0x36
        /*006e*/ 	.short	(.L_1018 - .L_1017)
.L_1017:
        /*0070*/ 	.word	0x00000008
.L_1018:


//--------------------- .nv.info.matrix_tan_d     --------------------------
	.section	.nv.info.matrix_tan_d,"",@"SHT_CUDA_INFO"
	.sectionflags	@""
	.align	4


	//----- nvinfo : EIATTR_CUDA_API_VERSION
	.align		4
        /*0000*/ 	.byte	0x04, 0x37
        /*0002*/ 	.short	(.L_1020 - .L_1019)
.L_1019:
        /*0004*/ 	.word	0x00000082


	//----- nvinfo : EIATTR_KPARAM_INFO
	.align		4
.L_1020:
        /*0008*/ 	.byte	0x04, 0x17
        /*000a*/ 	.short	(.L_1022 - .L_1021)
.L_1021:
        /*000c*/ 	.word	0x00000000
        /*0010*/ 	.short	0x0002
        /*0012*/ 	.short	0x0010
        /*0014*/ 	.byte	0x00, 0xf0, 0x11, 0x00


	//----- nvinfo : EIATTR_KPARAM_INFO
	.align		4
.L_1022:
        /*0018*/ 	.byte	0x04, 0x17
        /*001a*/ 	.short	(.L_1024 - .L_1023)
.L_1023:
        /*001c*/ 	.word	0x00000000
        /*0020*/ 	.short	0x0001
        /*0022*/ 	.short	0x0008
        /*0024*/ 	.byte	0x00, 0xf5, 0x21, 0x00


	//----- nvinfo : EIATTR_KPARAM_INFO
	.align		4
.L_1024:
        /*0028*/ 	.byte	0x04, 0x17
        /*002a*/ 	.short	(.L_1026 - .L_1025)
.L_1025:
        /*002c*/ 	.word	0x00000000
        /*0030*/ 	.short	0x0000
        /*0032*/ 	.short	0x0000
        /*0034*/ 	.byte	0x00, 0xf5, 0x21, 0x00


	//----- nvinfo : EIATTR_SPARSE_MMA_MASK
	.align		4
.L_1026:
        /*0038*/ 	.byte	0x03, 0x50
        /*003a*/ 	.short	0x0000


	//----- nvinfo : EIATTR_MAXREG_COUNT
	.align		4
        /*003c*/ 	.byte	0x03, 0x1b
        /*003e*/ 	.short	0x00ff


	//----- nvinfo : EIATTR_MERCURY_ISA_VERSION
	.align		4
        /*0040*/ 	.byte	0x03, 0x5f
        /*0042*/ 	.short	0x0101


	//----- nvinfo : EIATTR_VRC_CTA_INIT_COUNT
	.align		4
        /*0044*/ 	.byte	0x02, 0x4a
	.zero		1
	.zero		1


	//----- nvinfo : EIATTR_EXIT_INSTR_OFFSETS
	.align		4
        /*0048*/ 	.byte	0x04, 0x1c
        /*004a*/ 	.short	(.L_1028 - .L_1027)


	//   ....[0]....
.L_1027:
        /*004c*/ 	.word	0x00000080


	//   ....[1]....
        /*0050*/ 	.word	0x00000680


	//----- nvinfo : EIATTR_CRS_STACK_SIZE
	.align		4
.L_1028:
        /*0054*/ 	.byte	0x04, 0x1e
        /*0056*/ 	.short	(.L_1030 - .L_1029)
.L_1029:
        /*0058*/ 	.word	0x00000000


	//----- nvinfo : EIATTR_CBANK_PARAM_SIZE
	.align		4
.L_1030:
        /*005c*/ 	.byte	0x03, 0x19
        /*005e*/ 	.short	0x0014


	//----- nvinfo : EIATTR_PARAM_CBANK
	.align		4
        /*0060*/ 	.byte	0x04, 0x0a
        /*0062*/ 	.short	(.L_1032 - .L_1031)
	.align		4
.L_1031:
        /*0064*/ 	.word	index@(.nv.constant0.matrix_tan_d)
        /*0068*/ 	.short	0x0380
        /*006a*/ 	.short	0x0014


	//----- nvinfo : EIATTR_SW_WAR
	.align		4
.L_1032:
        /*006c*/ 	.byte	0x04, 0x36
        /*006e*/ 	.short	(.L_1034 - .L_1033)
.L_1033:
        /*0070*/ 	.word	0x00000008
.L_1034:


//--------------------- .nv.info.matrix_cosh_f    --------------------------
	.section	.nv.info.matrix_cosh_f,"",@"SHT_CUDA_INFO"
	.sectionflags	@""
	.align	4


	//----- nvinfo : EIATTR_CUDA_API_VERSION
	.align		4
        /*0000*/ 	.byte	0x04, 0x37
        /*0002*/ 	.short	(.L_1036 - .L_1035)
.L_1035:
        /*0004*/ 	.word	0x00000082


	//----- nvinfo : EIATTR_KPARAM_INFO
	.align		4
.L_1036:
        /*0008*/ 	.byte	0x04, 0x17
        /*000a*/ 	.short	(.L_1038 - .L_1037)
.L_1037:
        /*000c*/ 	.word	0x00000000
        /*0010*/ 	.short	0x0002
        /*0012*/ 	.short	0x0010
        /*0014*/ 	.byte	0x00, 0xf0, 0x11, 0x00


	//----- nvinfo : EIATTR_KPARAM_INFO
	.align		4
.L_1038:
        /*0018*/ 	.byte	0x04, 0x17
        /*001a*/ 	.short	(.L_1040 - .L_1039)
.L_1039:
        /*001c*/ 	.word	0x00000000
        /*0020*/ 	.short	0x0001
        /*0022*/ 	.short	0x0008
        /*0024*/ 	.byte	0x00, 0xf5, 0x21, 0x00


	//----- nvinfo : EIATTR_KPARAM_INFO
	.align		4
.L_1040:
        /*0028*/ 	.byte	0x04, 0x17
        /*002a*/ 	.short	(.L_1042 - .L_1041)
.L_1041:
        /*002c*/ 	.word	0x00000000
        /*0030*/ 	.short	0x0000
        /*0032*/ 	.short	0x0000
        /*0034*/ 	.byte	0x00, 0xf5, 0x21, 0x00


	//----- nvinfo : EIATTR_SPARSE_MMA_MASK
	.align		4
.L_1042:
        /*0038*/ 	.byte	0x03, 0x50
        /*003a*/ 	.short	0x0000


	//----- nvinfo : EIATTR_MAXREG_COUNT
	.align		4
        /*003c*/ 	.byte	0x03, 0x1b
        /*003e*/ 	.short	0x00ff


	//----- nvinfo : EIATTR_MERCURY_ISA_VERSION
	.align		4
        /*0040*/ 	.byte	0x03, 0x5f
        /*0042*/ 	.short	0x0101


	//----- nvinfo : EIATTR_VRC_CTA_INIT_COUNT
	.align		4
        /*0044*/ 	.byte	0x02, 0x4a
	.zero		1
	.zero		1


	//----- nvinfo : EIATTR_EXIT_INSTR_OFFSETS
	.align		4
        /*0048*/ 	.byte	0x04, 0x1c
        /*004a*/ 	.short	(.L_1044 - .L_1043)


	//   ....[0]....
.L_1043:
        /*004c*/ 	.word	0x00000070


	//   ....[1]....
        /*0050*/ 	.word	0x000001f0


	//----- nvinfo : EIATTR_CBANK_PARAM_SIZE
	.align		4
.L_1044:
        /*0054*/ 	.byte	0x03, 0x19
        /*0056*/ 	.short	0x0014


	//----- nvinfo : EIATTR_PARAM_CBANK
	.align		4
        /*0058*/ 	.byte	0x04, 0x0a
        /*005a*/ 	.short	(.L_1046 - .L_1045)
	.align		4
.L_1045:
        /*005c*/ 	.word	index@(.nv.constant0.matrix_cosh_f)
        /*0060*/ 	.short	0x0380
        /*0062*/ 	.short	0x0014


	//----- nvinfo : EIATTR_SW_WAR
	.align		4
.L_1046:
        /*0064*/ 	.byte	0x04, 0x36
        /*0066*/ 	.short	(.L_1048 - .L_1047)
.L_1047:
        /*0068*/ 	.word	0x00000008
.L_1048:


//--------------------- .nv.info.matrix_cosh_d    --------------------------
	.section	.nv.info.matrix_cosh_d,"",@"SHT_CUDA_INFO"
	.sectionflags	@""
	.align	4


	//----- nvinfo : EIATTR_CUDA_API_VERSION
	.align		4
        /*0000*/ 	.byte	0x04, 0x37
        /*0002*/ 	.short	(.L_1050 - .L_1049)
.L_1049:
        /*0004*/ 	.word	0x00000082


	//----- nvinfo : EIATTR_KPARAM_INFO
	.align		4
.L_1050:
        /*0008*/ 	.byte	0x04, 0x17
        /*000a*/ 	.short	(.L_1052 - .L_1051)
.L_1051:
        /*000c*/ 	.word	0x00000000
        /*0010*/ 	.short	0x0002
        /*0012*/ 	.short	0x0010
        /*0014*/ 	.byte	0x00, 0xf0, 0x11, 0x00


	//----- nvinfo : EIATTR_KPARAM_INFO
	.align		4
.L_1052:
        /*0018*/ 	.byte	0x04, 0x17
        /*001a*/ 	.short	(.L_1054 - .L_1053)
.L_1053:
        /*001c*/ 	.word	0x00000000
        /*0020*/ 	.short	0x0001
        /*0022*/ 	.short	0x0008
        /*0024*/ 	.byte	0x00, 0xf5, 0x21, 0x00


	//----- nvinfo : EIATTR_KPARAM_INFO
	.align		4
.L_1054:
        /*0028*/ 	.byte	0x04, 0x17
        /*002a*/ 	.short	(.L_1056 - .L_1055)
.L_1055:
        /*002c*/ 	.word	0x00000000
        /*0030*/ 	.short	0x0000
        /*0032*/ 	.short	0x0000
        /*0034*/ 	.byte	0x00, 0xf5, 0x21, 0x00


	//----- nvinfo : EIATTR_SPARSE_MMA_MASK
	.align		4
.L_1056:
        /*0038*/ 	.byte	0x03, 0x50
        /*003a*/ 	.short	0x0000


	//----- nvinfo : EIATTR_MAXREG_COUNT
	.align		4
        /*003c*/ 	.byte	0x03, 0x1b
        /*003e*/ 	.short	0x00ff


	//----- nvinfo : EIATTR_MERCURY_ISA_VERSION
	.align		4
        /*0040*/ 	.byte	0x03, 0x5f
        /*0042*/ 	.short	0x0101


	//----- nvinfo : EIATTR_VRC_CTA_INIT_COUNT
	.align		4
        /*0044*/ 	.byte	0x02, 0x4a
	.zero		1
	.zero		1


	//----- nvinfo : EIATTR_EXIT_INSTR_OFFSETS
	.align		4
        /*0048*/ 	.byte	0x04, 0x1c
        /*004a*/ 	.short	(.L_1058 - .L_1057)


	//   ....[0]....
.L_1057:
        /*004c*/ 	.word	0x00000070


	//   ....[1]....
        /*0050*/ 	.word	0x000004b0


	//----- nvinfo : EIATTR_CRS_STACK_SIZE
	.align		4
.L_1058:
        /*0054*/ 	.byte	0x04, 0x1e
        /*0056*/ 	.short	(.L_1060 - .L_1059)
.L_1059:
        /*0058*/ 	.word	0x00000000


	//----- nvinfo : EIATTR_CBANK_PARAM_SIZE
	.align		4
.L_1060:
        /*005c*/ 	.byte	0x03, 0x19
        /*005e*/ 	.short	0x0014


	//----- nvinfo : EIATTR_PARAM_CBANK
	.align		4
        /*0060*/ 	.byte	0x04, 0x0a
        /*0062*/ 	.short	(.L_1062 - .L_1061)
	.align		4
.L_1061:
        /*0064*/ 	.word	index@(.nv.constant0.matrix_cosh_d)
        /*0068*/ 	.short	0x0380
        /*006a*/ 	.short	0x0014


	//----- nvinfo : EIATTR_SW_WAR
	.align		4
.L_1062:
        /*006c*/ 	.byte	0x04, 0x36
        /*006e*/ 	.short	(.L_1064 - .L_1063)
.L_1063:
        /*0070*/ 	.word	0x00000008
.L_1064:


//--------------------- .nv.info.matrix_cos_f     --------------------------
	.section	.nv.info.matrix_cos_f,"",@"SHT_CUDA_INFO"
	.sectionflags	@""
	.align	4


	//----- nvinfo : EIATTR_CUDA_API_VERSION
	.align		4
        /*0000*/ 	.byte	0x04, 0x37
        /*0002*/ 	.short	(.L_1066 - .L_1065)
.L_1065:
        /*0004*/ 	.word	0x00000082


	//----- nvinfo : EIATTR_KPARAM_INFO
	.align		4
.L_1066:
        /*0008*/ 	.byte	0x04, 0x17
        /*000a*/ 	.short	(.L_1068 - .L_1067)
.L_1067:
        /*000c*/ 	.word	0x00000000
        /*0010*/ 	.short	0x0002
        /*0012*/ 	.short	0x0010
        /*0014*/ 	.byte	0x00, 0xf0, 0x11, 0x00


	//----- nvinfo : EIATTR_KPARAM_INFO
	.align		4
.L_1068:
        /*0018*/ 	.byte	0x04, 0x17
        /*001a*/ 	.short	(.L_1070 - .L_1069)
.L_1069:
        /*001c*/ 	.word	0x00000000
        /*0020*/ 	.short	0x0001
        /*0022*/ 	.short	0x0008
        /*0024*/ 	.byte	0x00, 0xf5, 0x21, 0x00


	//----- nvinfo : EIATTR_KPARAM_INFO
	.align		4
.L_1070:
        /*0028*/ 	.byte	0x04, 0x17
        /*002a*/ 	.short	(.L_1072 - .L_1071)
.L_1071:
        /*002c*/ 	.word	0x00000000
        /*0030*/ 	.short	0x0000
        /*0032*/ 	.short	0x0000
        /*0034*/ 	.byte	0x00, 0xf5, 0x21, 0x00


	//----- nvinfo : EIATTR_SPARSE_MMA_MASK
	.align		4
.L_1072:
        /*0038*/ 	.byte	0x03, 0x50
        /*003a*/ 	.short	0x0000


	//----- nvinfo : EIATTR_MAXREG_COUNT
	.align		4
        /*003c*/ 	.byte	0x03, 0x1b
        /*003e*/ 	.short	0x00ff


	//----- nvinfo : EIATTR_MERCURY_ISA_VERSION
	.align		4
        /*0040*/ 	.byte	0x03, 0x5f
        /*0042*/ 	.short	0x0101


	//----- nvinfo : EIATTR_VRC_CTA_INIT_COUNT
	.align		4
        /*0044*/ 	.byte	0x02, 0x4a
	.zero		1
	.zero		1


	//----- nvinfo : EIATTR_EXIT_INSTR_OFFSETS
	.align		4
        /*0048*/ 	.byte	0x04, 0x1c
        /*004a*/ 	.short	(.L_1074 - .L_1073)


	//   ....[0]....
.L_1073:
        /*004c*/ 	.word	0x00000070


	//   ....[1]....
        /*0050*/ 	.word	0x000008b0


	//----- nvinfo : EIATTR_CRS_STACK_SIZE
	.align		4
.L_1074:
        /*0054*/ 	.byte	0x04, 0x1e
        /*0056*/ 	.short	(.L_1076 - .L_1075)
.L_1075:
        /*0058*/ 	.word	0x00000000


	//----- nvinfo : EIATTR_CBANK_PARAM_SIZE
	.align		4
.L_1076:
        /*005c*/ 	.byte	0x03, 0x19
        /*005e*/ 	.short	0x0014


	//----- nvinfo : EIATTR_PARAM_CBANK
	.align		4
        /*0060*/ 	.byte	0x04, 0x0a
        /*0062*/ 	.short	(.L_1078 - .L_1077)
	.align		4
.L_1077:
        /*0064*/ 	.word	index@(.nv.constant0.matrix_cos_f)
        /*0068*/ 	.short	0x0380
        /*006a*/ 	.short	0x0014


	//----- nvinfo : EIATTR_SW_WAR
	.align		4
.L_1078:
        /*006c*/ 	.byte	0x04, 0x36
        /*006e*/ 	.short	(.L_1080 - .L_1079)
.L_1079:
        /*0070*/ 	.word	0x00000008
.L_1080:


//--------------------- .nv.info.matrix_cos_d     --------------------------
	.section	.nv.info.matrix_cos_d,"",@"SHT_CUDA_INFO"
	.sectionflags	@""
	.align	4


	//----- nvinfo : EIATTR_CUDA_API_VERSION
	.align		4
        /*0000*/ 	.byte	0x04, 0x37
        /*0002*/ 	.short	(.L_1082 - .L_1081)
.L_1081:
        /*0004*/ 	.word	0x00000082


	//----- nvinfo : EIATTR_KPARAM_INFO
	.align		4
.L_1082:
        /*0008*/ 	.byte	0x04, 0x17
        /*000a*/ 	.short	(.L_1084 - .L_1083)
.L_1083:
        /*000c*/ 	.word	0x00000000
        /*0010*/ 	.short	0x0002
        /*0012*/ 	.short	0x0010
        /*0014*/ 	.byte	0x00, 0xf0, 0x11, 0x00


	//----- nvinfo : EIATTR_KPARAM_INFO
	.align		4
.L_1084:
        /*0018*/ 	.byte	0x04, 0x17
        /*001a*/ 	.short	(.L_1086 - .L_1085)
.L_1085:
        /*001c*/ 	.word	0x00000000
        /*0020*/ 	.short	0x0001
        /*0022*/ 	.short	0x0008
        /*0024*/ 	.byte	0x00, 0xf5, 0x21, 0x00


	//----- nvinfo : EIATTR_KPARAM_INFO
	.align		4
.L_1086:
        /*0028*/ 	.byte	0x04, 0x17
        /*002a*/ 	.short	(.L_1088 - .L_1087)
.L_1087:
        /*002c*/ 	.word	0x00000000
        /*0030*/ 	.short	0x0000
        /*0032*/ 	.short	0x0000
        /*0034*/ 	.byte	0x00, 0xf5, 0x21, 0x00


	//----- nvinfo : EIATTR_SPARSE_MMA_MASK
	.align		4
.L_1088:
        /*0038*/ 	.byte	0x03, 0x50
        /*003a*/ 	.short	0x0000


	//----- nvinfo : EIATTR_MAXREG_COUNT
	.align		4
        /*003c*/ 	.byte	0x03, 0x1b
        /*003e*/ 	.short	0x00ff


	//----- nvinfo : EIATTR_MERCURY_ISA_VERSION
	.align		4
        /*0040*/ 	.byte	0x03, 0x5f
        /*0042*/ 	.short	0x0101


	//----- nvinfo : EIATTR_VRC_CTA_INIT_COUNT
	.align		4
        /*0044*/ 	.byte	0x02, 0x4a
	.zero		1
	.zero		1


	//----- nvinfo : EIATTR_EXIT_INSTR_OFFSETS
	.align		4
        /*0048*/ 	.byte	0x04, 0x1c
        /*004a*/ 	.short	(.L_1090 - .L_1089)


	//   ....[0]....
.L_1089:
        /*004c*/ 	.word	0x00000080


	//   ....[1]....
        /*0050*/ 	.word	0x00000480


	//----- nvinfo : EIATTR_CRS_STACK_SIZE
	.align		4
.L_1090:
        /*0054*/ 	.byte	0x04, 0x1e
        /*0056*/ 	.short	(.L_1092 - .L_1091)
.L_1091:
        /*0058*/ 	.word	0x00000000


	//----- nvinfo : EIATTR_CBANK_PARAM_SIZE
	.align		4
.L_1092:
        /*005c*/ 	.byte	0x03, 0x19
        /*005e*/ 	.short	0x0014


	//----- nvinfo : EIATTR_PARAM_CBANK
	.align		4
        /*0060*/ 	.byte	0x04, 0x0a
        /*0062*/ 	.short	(.L_1094 - .L_1093)
	.align		4
.L_1093:
        /*0064*/ 	.word	index@(.nv.constant0.matrix_cos_d)
        /*0068*/ 	.short	0x0380
        /*006a*/ 	.short	0x0014


	//----- nvinfo : EIATTR_SW_WAR
	.align		4
.L_1094:
        /*006c*/ 	.byte	0x04, 0x36
        /*006e*/ 	.short	(.L_1096 - .L_1095)
.L_1095:
        /*0070*/ 	.word	0x00000008
.L_1096:


//--------------------- .nv.info.matrix_sinh_f    --------------------------
	.section	.nv.info.matrix_sinh_f,"",@"SHT_CUDA_INFO"
	.sectionflags	@""
	.align	4


	//----- nvinfo : EIATTR_CUDA_API_VERSION
	.align		4
        /*0000*/ 	.byte	0x04, 0x37
        /*0002*/ 	.short	(.L_1098 - .L_1097)
.L_1097:
        /*0004*/ 	.word	0x00000082


	//----- nvinfo : EIATTR_KPARAM_INFO
	.align		4
.L_1098:
        /*0008*/ 	.byte	0x04, 0x17
        /*000a*/ 	.short	(.L_1100 - .L_1099)
.L_1099:
        /*000c*/ 	.word	0x00000000
        /*0010*/ 	.short	0x0002
        /*0012*/ 	.short	0x0010
        /*0014*/ 	.byte	0x00, 0xf0, 0x11, 0x00


	//----- nvinfo : EIATTR_KPARAM_INFO
	.align		4
.L_1100:
        /*0018*/ 	.byte	0x04, 0x17
        /*001a*/ 	.short	(.L_1102 - .L_1101)
.L_1101:
        /*001c*/ 	.word	0x00000000
        /*0020*/ 	.short	0x0001
        /*0022*/ 	.short	0x0008
        /*0024*/ 	.byte	0x00, 0xf5, 0x21, 0x00


	//----- nvinfo : EIATTR_KPARAM_INFO
	.align		4
.L_1102:
        /*0028*/ 	.byte	0x04, 0x17
        /*002a*/ 	.short	(.L_1104 - .L_1103)
.L_1103:
        /*002c*/ 	.word	0x00000000
        /*0030*/ 	.short	0x0000
        /*0032*/ 	.short	0x0000
        /*0034*/ 	.byte	0x00, 0xf5, 0x21, 0x00


	//----- nvinfo : EIATTR_SPARSE_MMA_MASK
	.align		4
.L_1104:
        /*0038*/ 	.byte	0x03, 0x50
        /*003a*/ 	.short	0x0000


	//----- nvinfo : EIATTR_MAXREG_COUNT
	.align		4
        /*003c*/ 	.byte	0x03, 0x1b
        /*003e*/ 	.short	0x00ff


	//----- nvinfo : EIATTR_MERCURY_ISA_VERSION
	.align		4
        /*0040*/ 	.byte	0x03, 0x5f
        /*0042*/ 	.short	0x0101


	//----- nvinfo : EIATTR_VRC_CTA_INIT_COUNT
	.align		4
        /*0044*/ 	.byte	0x02, 0x4a
	.zero		1
	.zero		1


	//----- nvinfo : EIATTR_EXIT_INSTR_OFFSETS
	.align		4
        /*0048*/ 	.byte	0x04, 0x1c
        /*004a*/ 	.short	(.L_1106 - .L_1105)


	//   ....[0]....
.L_1105:
        /*004c*/ 	.word	0x00000070


	//   ....[1]....
        /*0050*/ 	.word	0x00000280


	//----- nvinfo : EIATTR_CBANK_PARAM_SIZE
	.align		4
.L_1106:
        /*0054*/ 	.byte	0x03, 0x19
        /*0056*/ 	.short	0x0014


	//----- nvinfo : EIATTR_PARAM_CBANK
	.align		4
        /*0058*/ 	.byte	0x04, 0x0a
        /*005a*/ 	.short	(.L_1108 - .L_1107)
	.align		4
.L_1107:
        /*005c*/ 	.word	index@(.nv.constant0.matrix_sinh_f)
        /*0060*/ 	.short	0x0380
        /*0062*/ 	.short	0x0014


	//----- nvinfo : EIATTR_SW_WAR
	.align		4
.L_1108:
        /*0064*/ 	.byte	0x04, 0x36
        /*0066*/ 	.short	(.L_1110 - .L_1109)
.L_1109:
        /*0068*/ 	.word	0x00000008
.L_1110:


//--------------------- .nv.info.matrix_sinh_d    --------------------------
	.section	.nv.info.matrix_sinh_d,"",@"SHT_CUDA_INFO"
	.sectionflags	@""
	.align	4


	//----- nvinfo : EIATTR_CUDA_API_VERSION
	.align		4
        /*0000*/ 	.byte	0x04, 0x37
        /*0002*/ 	.short	(.L_1112 - .L_1111)
.L_1111:
        /*0004*/ 	.word	0x00000082


	//----- nvinfo : EIATTR_KPARAM_INFO
	.align		4
.L_1112:
        /*0008*/ 	.byte	0x04, 0x17
        /*000a*/ 	.short	(.L_1114 - .L_1113)
.L_1113:
        /*000c*/ 	.word	0x00000000
        /*0010*/ 	.short	0x0002
        /*0012*/ 	.short	0x0010
        /*0014*/ 	.byte	0x00, 0xf0, 0x11, 0x00


	//----- nvinfo : EIATTR_KPARAM_INFO
	.align		4
.L_1114:
        /*0018*/ 	.byte	0x04, 0x17
        /*001a*/ 	.short	(.L_1116 - .L_1115)
.L_1115:
        /*001c*/ 	.word	0x00000000
        /*0020*/ 	.short	0x0001
        /*0022*/ 	.short	0x0008
        /*0024*/ 	.byte	0x00, 0xf5, 0x21, 0x00


	//----- nvinfo : EIATTR_KPARAM_INFO
	.align		4
.L_1116:
        /*0028*/ 	.byte	0x04, 0x17
        /*002a*/ 	.short	(.L_1118 - .L_1117)
.L_1117:
        /*002c*/ 	.word	0x00000000
        /*0030*/ 	.short	0x0000
        /*0032*/ 	.short	0x0000
        /*0034*/ 	.byte	0x00, 0xf5, 0x21, 0x00


	//----- nvinfo : EIATTR_SPARSE_MMA_MASK
	.align		4
.L_1118:
        /*0038*/ 	.byte	0x03, 0x50
        /*003a*/ 	.short	0x0000


	//----- nvinfo : EIATTR_MAXREG_COUNT
	.align		4
        /*003c*/ 	.byte	0x03, 0x1b
        /*003e*/ 	.short	0x00ff


	//----- nvinfo : EIATTR_MERCURY_ISA_VERSION
	.align		4
        /*0040*/ 	.byte	0x03, 0x5f
        /*0042*/ 	.short	0x0101


	//----- nvinfo : EIATTR_VRC_CTA_INIT_COUNT
	.align		4
        /*0044*/ 	.byte	0x02, 0x4a
	.zero		1
	.zero		1


	//----- nvinfo : EIATTR_EXIT_INSTR_OFFSETS
	.align		4
        /*0048*/ 	.byte	0x04, 0x1c
        /*004a*/ 	.short	(.L_1120 - .L_1119)


	//   ....[0]....
.L_1119:
        /*004c*/ 	.word	0x00000070


	//   ....[1]....
        /*0050*/ 	.word	0x00000850


	//----- nvinfo : EIATTR_CRS_STACK_SIZE
	.align		4
.L_1120:
        /*0054*/ 	.byte	0x04, 0x1e
        /*0056*/ 	.short	(.L_1122 - .L_1121)
.L_1121:
        /*0058*/ 	.word	0x00000000


	//----- nvinfo : EIATTR_CBANK_PARAM_SIZE
	.align		4
.L_1122:
        /*005c*/ 	.byte	0x03, 0x19
        /*005e*/ 	.short	0x0014


	//----- nvinfo : EIATTR_PARAM_CBANK
	.align		4
        /*0060*/ 	.byte	0x04, 0x0a
        /*0062*/ 	.short	(.L_1124 - .L_1123)
	.align		4
.L_1123:
        /*0064*/ 	.word	index@(.nv.constant0.matrix_sinh_d)
        /*0068*/ 	.short	0x0380
        /*006a*/ 	.short	0x0014


	//----- nvinfo : EIATTR_SW_WAR
	.align		4
.L_1124:
        /*006c*/ 	.byte	0x04, 0x36
        /*006e*/ 	.short	(.L_1126 - .L_1125)
.L_1125:
        /*0070*/ 	.word	0x00000008
.L_1126:


//--------------------- .nv.info.matrix_sin_f     --------------------------
	.section	.nv.info.matrix_sin_f,"",@"SHT_CUDA_INFO"
	.sectionflags	@""
	.align	4


	//----- nvinfo : EIATTR_CUDA_API_VERSION
	.align		4
        /*0000*/ 	.byte	0x04, 0x37
        /*0002*/ 	.short	(.L_1128 - .L_1127)
.L_1127:
        /*0004*/ 	.word	0x00000082


	//----- nvinfo : EIATTR_KPARAM_INFO
	.align		4
.L_1128:
        /*0008*/ 	.byte	0x04, 0x17
        /*000a*/ 	.short	(.L_1130 - .L_1129)
.L_1129:
        /*000c*/ 	.word	0x00000000
        /*0010*/ 	.short	0x0002
        /*0012*/ 	.short	0x0010
        /*0014*/ 	.byte	0x00, 0xf0, 0x11, 0x00


	//----- nvinfo : EIATTR_KPARAM_INFO
	.align		4
.L_1130:
        /*0018*/ 	.byte	0x04, 0x17
        /*001a*/ 	.short	(.L_1132 - .L_1131)
.L_1131:
        /*001c*/ 	.word	0x00000000
        /*0020*/ 	.short	0x0001
        /*0022*/ 	.short	0x0008
        /*0024*/ 	.byte	0x00, 0xf5, 0x21, 0x00


	//----- nvinfo : EIATTR_KPARAM_INFO
	.align		4
.L_1132:
        /*0028*/ 	.byte	0x04, 0x17
        /*002a*/ 	.short	(.L_1134 - .L_1133)
.L_1133:
        /*002c*/ 	.word	0x00000000
        /*0030*/ 	.short	0x0000
        /*0032*/ 	.short	0x0000
        /*0034*/ 	.byte	0x00, 0xf5, 0x21, 0x00


	//----- nvinfo : EIATTR_SPARSE_MMA_MASK
	.align		4
.L_1134:
        /*0038*/ 	.byte	0x03, 0x50
        /*003a*/ 	.short	0x0000


	//----- nvinfo : EIATTR_MAXREG_COUNT
	.align		4
        /*003c*/ 	.byte	0x03, 0x1b
        /*003e*/ 	.short	0x00ff


	//----- nvinfo : EIATTR_MERCURY_ISA_VERSION
	.align		4
        /*0040*/ 	.byte	0x03, 0x5f
        /*0042*/ 	.short	0x0101


	//----- nvinfo : EIATTR_VRC_CTA_INIT_COUNT
	.align		4
        /*0044*/ 	.byte	0x02, 0x4a
	.zero		1
	.zero		1


	//----- nvinfo : EIATTR_EXIT_INSTR_OFFSETS
	.align		4
        /*0048*/ 	.byte	0x04, 0x1c
        /*004a*/ 	.short	(.L_1136 - .L_1135)


	//   ....[0]....
.L_1135:
        /*004c*/ 	.word	0x00000070


	//   ....[1]....
        /*0050*/ 	.word	0x000008a0


	//----- nvinfo : EIATTR_CRS_STACK_SIZE
	.align		4
.L_1136:
        /*0054*/ 	.byte	0x04, 0x1e
        /*0056*/ 	.short	(.L_1138 - .L_1137)
.L_1137:
        /*0058*/ 	.word	0x00000000


	//----- nvinfo : EIATTR_CBANK_PARAM_SIZE
	.align		4
.L_1138:
        /*005c*/ 	.byte	0x03, 0x19
        /*005e*/ 	.short	0x0014


	//----- nvinfo : EIATTR_PARAM_CBANK
	.align		4
        /*0060*/ 	.byte	0x04, 0x0a
        /*0062*/ 	.short	(.L_1140 - .L_1139)
	.align		4
.L_1139:
        /*0064*/ 	.word	index@(.nv.constant0.matrix_sin_f)
        /*0068*/ 	.short	0x0380
        /*006a*/ 	.short	0x0014


	//----- nvinfo : EIATTR_SW_WAR
	.align		4
.L_1140:
        /*006c*/ 	.byte	0x04, 0x36
        /*006e*/ 	.short	(.L_1142 - .L_1141)
.L_1141:
        /*0070*/ 	.word	0x00000008
.L_1142:


//--------------------- .nv.info.matrix_sin_d     --------------------------
	.section	.nv.info.matrix_sin_d,"",@"SHT_CUDA_INFO"
	.sectionflags	@""
	.align	4


	//----- nvinfo : EIATTR_CUDA_API_VERSION
	.align		4
        /*0000*/ 	.byte	0x04, 0x37
        /*0002*/ 	.short	(.L_1144 - .L_1143)
.L_1143:
        /*0004*/ 	.word	0x00000082


	//----- nvinfo : EIATTR_KPARAM_INFO
	.align		4
.L_1144:
        /*0008*/ 	.byte	0x04, 0x17
        /*000a*/ 	.short	(.L_1146 - .L_1145)
.L_1145:
        /*000c*/ 	.word	0x00000000
        /*0010*/ 	.short	0x0002
        /*0012*/ 	.short	0x0010
        /*0014*/ 	.byte	0x00, 0xf0, 0x11, 0x00


	//----- nvinfo : EIATTR_KPARAM_INFO
	.align		4
.L_1146:
        /*0018*/ 	.byte	0x04, 0x17
        /*001a*/ 	.short	(.L_1148 - .L_1147)
.L_1147:
        /*001c*/ 	.word	0x00000000
        /*0020*/ 	.short	0x0001
        /*0022*/ 	.short	0x0008
        /*0024*/ 	.byte	0x00, 0xf5, 0x21, 0x00


	//----- nvinfo : EIATTR_KPARAM_INFO
	.align		4
.L_1148:
        /*0028*/ 	.byte	0x04, 0x17
        /*002a*/ 	.short	(.L_1150 - .L_1149)
.L_1149:
        /*002c*/ 	.word	0x00000000
        /*0030*/ 	.short	0x0000
        /*0032*/ 	.short	0x0000
        /*0034*/ 	.byte	0x00, 0xf5, 0x21, 0x00


	//----- nvinfo : EIATTR_SPARSE_MMA_MASK
	.align		4
.L_1150:
        /*0038*/ 	.byte	0x03, 0x50
        /*003a*/ 	.short	0x0000


	//----- nvinfo : EIATTR_MAXREG_COUNT
	.align		4
        /*003c*/ 	.byte	0x03, 0x1b
        /*003e*/ 	.short	0x00ff


	//----- nvinfo : EIATTR_MERCURY_ISA_VERSION
	.align		4
        /*0040*/ 	.byte	0x03, 0x5f
        /*0042*/ 	.short	0x0101


	//----- nvinfo : EIATTR_VRC_CTA_INIT_COUNT
	.align		4
        /*0044*/ 	.byte	0x02, 0x4a
	.zero		1
	.zero		1


	//----- nvinfo : EIATTR_EXIT_INSTR_OFFSETS
	.align		4
        /*0048*/ 	.byte	0x04, 0x1c
        /*004a*/ 	.short	(.L_1152 - .L_1151)


	//   ....[0]....
.L_1151:
        /*004c*/ 	.word	0x00000080


	//   ....[1]....
        /*0050*/ 	.word	0x00000450


	//----- nvinfo : EIATTR_CRS_STACK_SIZE
	.align		4
.L_1152:
        /*0054*/ 	.byte	0x04, 0x1e
        /*0056*/ 	.short	(.L_1154 - .L_1153)
.L_1153:
        /*0058*/ 	.word	0x00000000


	//----- nvinfo : EIATTR_CBANK_PARAM_SIZE
	.align		4
.L_1154:
        /*005c*/ 	.byte	0x03, 0x19
        /*005e*/ 	.short	0x0014


	//----- nvinfo : EIATTR_PARAM_CBANK
	.align		4
        /*0060*/ 	.byte	0x04, 0x0a
        /*0062*/ 	.short	(.L_1156 - .L_1155)
	.align		4
.L_1155:
        /*0064*/ 	.word	index@(.nv.constant0.matrix_sin_d)
        /*0068*/ 	.short	0x0380
        /*006a*/ 	.short	0x0014


	//----- nvinfo : EIATTR_SW_WAR
	.align		4
.L_1156:
        /*006c*/ 	.byte	0x04, 0x36
        /*006e*/ 	.short	(.L_1158 - .L_1157)
.L_1157:
        /*0070*/ 	.word	0x00000008
.L_1158:


//--------------------- .nv.info.matrix_ceil_f    --------------------------
	.section	.nv.info.matrix_ceil_f,"",@"SHT_CUDA_INFO"
	.sectionflags	@""
	.align	4


	//----- nvinfo : EIATTR_CUDA_API_VERSION
	.align		4
        /*0000*/ 	.byte	0x04, 0x37
        /*0002*/ 	.short	(.L_1160 - .L_1159)
.L_1159:
        /*0004*/ 	.word	0x00000082


	//----- nvinfo : EIATTR_KPARAM_INFO
	.align		4
.L_1160:
        /*0008*/ 	.byte	0x04, 0x17
        /*000a*/ 	.short	(.L_1162 - .L_1161)
.L_1161:
        /*000c*/ 	.word	0x00000000
        /*0010*/ 	.short	0x0002
        /*0012*/ 	.short	0x0010
        /*0014*/ 	.byte	0x00, 0xf0, 0x11, 0x00


	//----- nvinfo : EIATTR_KPARAM_INFO
	.align		4
.L_1162:
        /*0018*/ 	.byte	0x04, 0x17
        /*001a*/ 	.short	(.L_1164 - .L_1163)
.L_1163:
        /*001c*/ 	.word	0x00000000
        /*0020*/ 	.short	0x0001
        /*0022*/ 	.short	0x0008
        /*0024*/ 	.byte	0x00, 0xf5, 0x21, 0x00


	//----- nvinfo : EIATTR_KPARAM_INFO
	.align		4
.L_1164:
        /*0028*/ 	.byte	0x04, 0x17
        /*002a*/ 	.short	(.L_1166 - .L_1165)
.L_1165:
        /*002c*/ 	.word	0x00000000
        /*0030*/ 	.short	0x0000
        /*0032*/ 	.short	0x0000
        /*0034*/ 	.byte	0x00, 0xf5, 0x21, 0x00


	//----- nvinfo : EIATTR_SPARSE_MMA_MASK
	.align		4
.L_1166:
        /*0038*/ 	.byte	0x03, 0x50
        /*003a*/ 	.short	0x0000


	//----- nvinfo : EIATTR_MAXREG_COUNT
	.align		4
        /*003c*/ 	.byte	0x03, 0x1b
        /*003e*/ 	.short	0x00ff


	//----- nvinfo : EIATTR_MERCURY_ISA_VERSION
	.align		4
        /*0040*/ 	.byte	0x03, 0x5f
        /*0042*/ 	.short	0x0101


	//----- nvinfo : EIATTR_VRC_CTA_INIT_COUNT
	.align		4
        /*0044*/ 	.byte	0x02, 0x4a
	.zero		1
	.zero		1


	//----- nvinfo : EIATTR_EXIT_INSTR_OFFSETS
	.align		4
        /*0048*/ 	.byte	0x04, 0x1c
        /*004a*/ 	.short	(.L_1168 - .L_1167)


	//   ....[0]....
.L_1167:
        /*004c*/ 	.word	0x00000070


	//   ....[1]....
        /*0050*/ 	.word	0x00000100


	//----- nvinfo : EIATTR_CBANK_PARAM_SIZE
	.align		4
.L_1168:
        /*0054*/ 	.byte	0x03, 0x19
        /*0056*/ 	.short	0x0014


	//----- nvinfo : EIATTR_PARAM_CBANK
	.align		4
        /*0058*/ 	.byte	0x04, 0x0a
        /*005a*/ 	.short	(.L_1170 - .L_1169)
	.align		4
.L_1169:
        /*005c*/ 	.word	index@(.nv.constant0.matrix_ceil_f)
        /*0060*/ 	.short	0x0380
        /*0062*/ 	.short	0x0014


	//----- nvinfo : EIATTR_SW_WAR
	.align		4
.L_1170:
        /*0064*/ 	.byte	0x04, 0x36
        /*0066*/ 	.short	(.L_1172 - .L_1171)
.L_1171:
        /*0068*/ 	.word	0x00000008
.L_1172:


//--------------------- .nv.info.matrix_ceil_d    --------------------------
	.section	.nv.info.matrix_ceil_d,"",@"SHT_CUDA_INFO"
	.sectionflags	@""
	.align	4


	//----- nvinfo : EIATTR_CUDA_API_VERSION
	.align		4
        /*0000*/ 	.byte	0x04, 0x37
        /*0002*/ 	.short	(.L_1174 - .L_1173)
.L_1173:
        /*0004*/ 	.word	0x00000082


	//----- nvinfo : EIATTR_KPARAM_INFO
	.align		4
.L_1174:
        /*0008*/ 	.byte	0x04, 0x17
        /*000a*/ 	.short	(.L_1176 - .L_1175)
.L_1175:
        /*000c*/ 	.word	0x00000000
        /*0010*/ 	.short	0x0002
        /*0012*/ 	.short	0x0010
        /*0014*/ 	.byte	0x00, 0xf0, 0x11, 0x00


	//----- nvinfo : EIATTR_KPARAM_INFO
	.align		4
.L_1176:
        /*0018*/ 	.byte	0x04, 0x17
        /*001a*/ 	.short	(.L_1178 - .L_1177)
.L_1177:
        /*001c*/ 	.word	0x00000000
        /*0020*/ 	.short	0x0001
        /*0022*/ 	.short	0x0008
        /*0024*/ 	.byte	0x00, 0xf5, 0x21, 0x00


	//----- nvinfo : EIATTR_KPARAM_INFO
	.align		4
.L_1178:
        /*0028*/ 	.byte	0x04, 0x17
        /*002a*/ 	.short	(.L_1180 - .L_1179)
.L_1179:
        /*002c*/ 	.word	0x00000000
        /*0030*/ 	.short	0x0000
        /*0032*/ 	.short	0x0000
        /*0034*/ 	.byte	0x00, 0xf5, 0x21, 0x00


	//----- nvinfo : EIATTR_SPARSE_MMA_MASK
	.align		4
.L_1180:
        /*0038*/ 	.byte	0x03, 0x50
        /*003a*/ 	.short	0x0000


	//----- nvinfo : EIATTR_MAXREG_COUNT
	.align		4
        /*003c*/ 	.byte	0x03, 0x1b
        /*003e*/ 	.short	0x00ff


	//----- nvinfo : EIATTR_MERCURY_ISA_VERSION
	.align		4
        /*0040*/ 	.byte	0x03, 0x5f
        /*0042*/ 	.short	0x0101


	//----- nvinfo : EIATTR_VRC_CTA_INIT_COUNT
	.align		4
        /*0044*/ 	.byte	0x02, 0x4a
	.zero		1
	.zero		1


	//----- nvinfo : EIATTR_EXIT_INSTR_OFFSETS
	.align		4
        /*0048*/ 	.byte	0x04, 0x1c
        /*004a*/ 	.short	(.L_1182 - .L_1181)


	//   ....[0]....
.L_1181:
        /*004c*/ 	.word	0x00000070


	//   ....[1]....
        /*0050*/ 	.word	0x00000100


	//----- nvinfo : EIATTR_CBANK_PARAM_SIZE
	.align		4
.L_1182:
        /*0054*/ 	.byte	0x03, 0x19
        /*0056*/ 	.short	0x0014


	//----- nvinfo : EIATTR_PARAM_CBANK
	.align		4
        /*0058*/ 	.byte	0x04, 0x0a
        /*005a*/ 	.short	(.L_1184 - .L_1183)
	.align		4
.L_1183:
        /*005c*/ 	.word	index@(.nv.constant0.matrix_ceil_d)
        /*0060*/ 	.short	0x0380
        /*0062*/ 	.short	0x0014


	//----- nvinfo : EIATTR_SW_WAR
	.align		4
.L_1184:
        /*0064*/ 	.byte	0x04, 0x36
        /*0066*/ 	.short	(.L_1186 - .L_1185)
.L_1185:
        /*0068*/ 	.word	0x00000008
.L_1186:


//--------------------- .nv.info.matrix_floor_f   --------------------------
	.section	.nv.info.matrix_floor_f,"",@"SHT_CUDA_INFO"
	.sectionflags	@""
	.align	4


	//----- nvinfo : EIATTR_CUDA_API_VERSION
	.align		4
        /*0000*/ 	.byte	0x04, 0x37
        /*0002*/ 	.short	(.L_1188 - .L_1187)
.L_1187:
        /*0004*/ 	.word	0x00000082


	//----- nvinfo : EIATTR_KPARAM_INFO
	.align		4
.L_1188:
        /*0008*/ 	.byte	0x04, 0x17
        /*000a*/ 	.short	(.L_1190 - .L_1189)
.L_1189:
        /*000c*/ 	.word	0x00000000
        /*0010*/ 	.short	0x0002
        /*0012*/ 	.short	0x0010
        /*0014*/ 	.byte	0x00, 0xf0, 0x11, 0x00


	//----- nvinfo : EIATTR_KPARAM_INFO
	.align		4
.L_1190:
        /*0018*/ 	.byte	0x04, 0x17
        /*001a*/ 	.short	(.L_1192 - .L_1191)
.L_1191:
        /*001c*/ 	.word	0x00000000
        /*0020*/ 	.short	0x0001
        /*0022*/ 	.short	0x0008
        /*0024*/ 	.byte	0x00, 0xf5, 0x21, 0x00


	//----- nvinfo : EIATTR_KPARAM_INFO
	.align		4
.L_1192:
        /*0028*/ 	.byte	0x04, 0x17
        /*002a*/ 	.short	(.L_1194 - .L_1193)
.L_1193:
        /*002c*/ 	.word	0x00000000
        /*0030*/ 	.short	0x0000
        /*0032*/ 	.short	0x0000
        /*0034*/ 	.byte	0x00, 0xf5, 0x21, 0x00


	//----- nvinfo : EIATTR_SPARSE_MMA_MASK
	.align		4
.L_1194:
        /*0038*/ 	.byte	0x03, 0x50
        /*003a*/ 	.short	0x0000


	//----- nvinfo : EIATTR_MAXREG_COUNT
	.align		4
        /*003c*/ 	.byte	0x03, 0x1b
        /*003e*/ 	.short	0x00ff


	//----- nvinfo : EIATTR_MERCURY_ISA_VERSION
	.align		4
        /*0040*/ 	.byte	0x03, 0x5f
        /*0042*/ 	.short	0x0101


	//----- nvinfo : EIATTR_VRC_CTA_INIT_COUNT
	.align		4
        /*0044*/ 	.byte	0x02, 0x4a
	.zero		1
	.zero		1


	//----- nvinfo : EIATTR_EXIT_INSTR_OFFSETS
	.align		4
        /*0048*/ 	.byte	0x04, 0x1c
        /*004a*/ 	.short	(.L_1196 - .L_1195)


	//   ....[0]....
.L_1195:
        /*004c*/ 	.word	0x00000070


	//   ....[1]....
        /*0050*/ 	.word	0x00000100


	//----- nvinfo : EIATTR_CBANK_PARAM_SIZE
	.align		4
.L_1196:
        /*0054*/ 	.byte	0x03, 0x19
        /*0056*/ 	.short	0x0014


	//----- nvinfo : EIATTR_PARAM_CBANK
	.align		4
        /*0058*/ 	.byte	0x04, 0x0a
        /*005a*/ 	.short	(.L_1198 - .L_1197)
	.align		4
.L_1197:
        /*005c*/ 	.word	index@(.nv.constant0.matrix_floor_f)
        /*0060*/ 	.short	0x0380
        /*0062*/ 	.short	0x0014


	//----- nvinfo : EIATTR_SW_WAR
	.align		4
.L_1198:
        /*0064*/ 	.byte	0x04, 0x36
        /*0066*/ 	.short	(.L_1200 - .L_1199)
.L_1199:
        /*0068*/ 	.word	0x00000008
.L_1200:


//--------------------- .nv.info.matrix_floor_d   --------------------------
	.section	.nv.info.matrix_floor_d,"",@"SHT_CUDA_INFO"
	.sectionflags	@""
	.align	4


	//----- nvinfo : EIATTR_CUDA_API_VERSION
	.align		4
        /*0000*/ 	.byte	0x04, 0x37
        /*0002*/ 	.short	(.L_1202 - .L_1201)
.L_1201:
        /*0004*/ 	.word	0x00000082


	//----- nvinfo : EIATTR_KPARAM_INFO
	.align		4
.L_1202:
        /*0008*/ 	.byte	0x04, 0x17
        /*000a*/ 	.short	(.L_1204 - .L_1203)
.L_1203:
        /*000c*/ 	.word	0x00000000
        /*0010*/ 	.short	0x0002
        /*0012*/ 	.short	0x0010
        /*0014*/ 	.byte	0x00, 0xf0, 0x11, 0x00


	//----- nvinfo : EIATTR_KPARAM_INFO
	.align		4
.L_1204:
        /*0018*/ 	.byte	0x04, 0x17
        /*001a*/ 	.short	(.L_1206 - .L_1205)
.L_1205:
        /*001c*/ 	.word	0x00000000
        /*0020*/ 	.short	0x0001
        /*0022*/ 	.short	0x0008
        /*0024*/ 	.byte	0x00, 0xf5, 0x21, 0x00


	//----- nvinfo : EIATTR_KPARAM_INFO
	.align		4
.L_1206:
        /*0028*/ 	.byte	0x04, 0x17
        /*002a*/ 	.short	(.L_1208 - .L_1207)
.L_1207:
        /*002c*/ 	.word	0x00000000
        /*0030*/ 	.short	0x0000
        /*0032*/ 	.short	0x0000
        /*0034*/ 	.byte	0x00, 0xf5, 0x21, 0x00


	//----- nvinfo : EIATTR_SPARSE_MMA_MASK
	.align		4
.L_1208:
        /*0038*/ 	.byte	0x03, 0x50
        /*003a*/ 	.short	0x0000


	//----- nvinfo : EIATTR_MAXREG_COUNT
	.align		4
        /*003c*/ 	.byte	0x03, 0x1b
        /*003e*/ 	.short	0x00ff


	//----- nvinfo : EIATTR_MERCURY_ISA_VERSION
	.align		4
        /*0040*/ 	.byte	0x03, 0x5f
        /*0042*/ 	.short	0x0101


	//----- nvinfo : EIATTR_VRC_CTA_INIT_COUNT
	.align		4
        /*0044*/ 	.byte	0x02, 0x4a
	.zero		1
	.zero		1


	//----- nvinfo : EIATTR_EXIT_INSTR_OFFSETS
	.align		4
        /*0048*/ 	.byte	0x04, 0x1c
        /*004a*/ 	.short	(.L_1210 - .L_1209)


	//   ....[0]....
.L_1209:
        /*004c*/ 	.word	0x00000070


	//   ....[1]....
        /*0050*/ 	.word	0x00000100


	//----- nvinfo : EIATTR_CBANK_PARAM_SIZE
	.align		4
.L_1210:
        /*0054*/ 	.byte	0x03, 0x19
        /*0056*/ 	.short	0x0014


	//----- nvinfo : EIATTR_PARAM_CBANK
	.align		4
        /*0058*/ 	.byte	0x04, 0x0a
        /*005a*/ 	.short	(.L_1212 - .L_1211)
	.align		4
.L_1211:
        /*005c*/ 	.word	index@(.nv.constant0.matrix_floor_d)
        /*0060*/ 	.short	0x0380
        /*0062*/ 	.short	0x0014


	//----- nvinfo : EIATTR_SW_WAR
	.align		4
.L_1212:
        /*0064*/ 	.byte	0x04, 0x36
        /*0066*/ 	.short	(.L_1214 - .L_1213)
.L_1213:
        /*0068*/ 	.word	0x00000008
.L_1214:


//--------------------- .nv.info.matrix_log_f     --------------------------
	.section	.nv.info.matrix_log_f,"",@"SHT_CUDA_INFO"
	.sectionflags	@""
	.align	4


	//----- nvinfo : EIATTR_CUDA_API_VERSION
	.align		4
        /*0000*/ 	.byte	0x04, 0x37
        /*0002*/ 	.short	(.L_1216 - .L_1215)
.L_1215:
        /*0004*/ 	.word	0x00000082


	//----- nvinfo : EIATTR_KPARAM_INFO
	.align		4
.L_1216:
        /*0008*/ 	.byte	0x04, 0x17
        /*000a*/ 	.short	(.L_1218 - .L_1217)
.L_1217:
        /*000c*/ 	.word	0x00000000
        /*0010*/ 	.short	0x0002
        /*0012*/ 	.short	0x0010
        /*0014*/ 	.byte	0x00, 0xf0, 0x11, 0x00


	//----- nvinfo : EIATTR_KPARAM_INFO
	.align		4
.L_1218:
        /*0018*/ 	.byte	0x04, 0x17
        /*001a*/ 	.short	(.L_1220 - .L_1219)
.L_1219:
        /*001c*/ 	.word	0x00000000
        /*0020*/ 	.short	0x0001
        /*0022*/ 	.short	0x0008
        /*0024*/ 	.byte	0x00, 0xf5, 0x21, 0x00


	//----- nvinfo : EIATTR_KPARAM_INFO
	.align		4
.L_1220:
        /*0028*/ 	.byte	0x04, 0x17
        /*002a*/ 	.short	(.L_1222 - .L_1221)
.L_1221:
        /*002c*/ 	.word	0x00000000
        /*0030*/ 	.short	0x0000
        /*0032*/ 	.short	0x0000
        /*0034*/ 	.byte	0x00, 0xf5, 0x21, 0x00


	//----- nvinfo : EIATTR_SPARSE_MMA_MASK
	.align		4
.L_1222:
        /*0038*/ 	.byte	0x03, 0x50
        /*003a*/ 	.short	0x0000


	//----- nvinfo : EIATTR_MAXREG_COUNT
	.align		4
        /*003c*/ 	.byte	0x03, 0x1b
        /*003e*/ 	.short	0x00ff


	//----- nvinfo : EIATTR_MERCURY_ISA_VERSION
	.align		4
        /*0040*/ 	.byte	0x03, 0x5f
        /*0042*/ 	.short	0x0101


	//----- nvinfo : EIATTR_VRC_CTA_INIT_COUNT
	.align		4
        /*0044*/ 	.byte	0x02, 0x4a
	.zero		1
	.zero		1


	//----- nvinfo : EIATTR_EXIT_INSTR_OFFSETS
	.align		4
        /*0048*/ 	.byte	0x04, 0x1c
        /*004a*/ 	.short	(.L_1224 - .L_1223)


	//   ....[0]....
.L_1223:
        /*004c*/ 	.word	0x00000070


	//   ....[1]....
        /*0050*/ 	.word	0x00000290


	//----- nvinfo : EIATTR_CBANK_PARAM_SIZE
	.align		4
.L_1224:
        /*0054*/ 	.byte	0x03, 0x19
        /*0056*/ 	.short	0x0014


	//----- nvinfo : EIATTR_PARAM_CBANK
	.align		4
        /*0058*/ 	.byte	0x04, 0x0a
        /*005a*/ 	.short	(.L_1226 - .L_1225)
	.align		4
.L_1225:
        /*005c*/ 	.word	index@(.nv.constant0.matrix_log_f)
        /*0060*/ 	.short	0x0380
        /*0062*/ 	.short	0x0014


	//----- nvinfo : EIATTR_SW_WAR
	.align		4
.L_1226:
        /*0064*/ 	.byte	0x04, 0x36
        /*0066*/ 	.short	(.L_1228 - .L_1227)
.L_1227:
        /*0068*/ 	.word	0x00000008
.L_1228:


//--------------------- .nv.info.matrix_log_d     --------------------------
	.section	.nv.info.matrix_log_d,"",@"SHT_CUDA_INFO"
	.sectionflags	@""
	.align	4


	//----- nvinfo : EIATTR_CUDA_API_VERSION
	.align		4
        /*0000*/ 	.byte	0x04, 0x37
        /*0002*/ 	.short	(.L_1230 - .L_1229)
.L_1229:
        /*0004*/ 	.word	0x00000082


	//----- nvinfo : EIATTR_KPARAM_INFO
	.align		4
.L_1230:
        /*0008*/ 	.byte	0x04, 0x17
        /*000a*/ 	.short	(.L_1232 - .L_1231)
.L_1231:
        /*000c*/ 	.word	0x00000000
        /*0010*/ 	.short	0x0002
        /*0012*/ 	.short	0x0010
        /*0014*/ 	.byte	0x00, 0xf0, 0x11, 0x00


	//----- nvinfo : EIATTR_KPARAM_INFO
	.align		4
.L_1232:
        /*0018*/ 	.byte	0x04, 0x17
        /*001a*/ 	.short	(.L_1234 - .L_1233)
.L_1233:
        /*001c*/ 	.word	0x00000000
        /*0020*/ 	.short	0x0001
        /*0022*/ 	.short	0x0008
        /*0024*/ 	.byte	0x00, 0xf5, 0x21, 0x00


	//----- nvinfo : EIATTR_KPARAM_INFO
	.align		4
.L_1234:
        /*0028*/ 	.byte	0x04, 0x17
        /*002a*/ 	.short	(.L_1236 - .L_1235)
.L_1235:
        /*002c*/ 	.word	0x00000000
        /*0030*/ 	.short	0x0000
        /*0032*/ 	.short	0x0000
        /*0034*/ 	.byte	0x00, 0xf5, 0x21, 0x00


	//----- nvinfo : EIATTR_SPARSE_MMA_MASK
	.align		4
.L_1236:
        /*0038*/ 	.byte	0x03, 0x50
        /*003a*/ 	.short	0x0000


	//----- nvinfo : EIATTR_MAXREG_COUNT
	.align		4
        /*003c*/ 	.byte	0x03, 0x1b
        /*003e*/ 	.short	0x00ff


	//----- nvinfo : EIATTR_MERCURY_ISA_VERSION
	.align		4
        /*0040*/ 	.byte	0x03, 0x5f
        /*0042*/ 	.short	0x0101


	//----- nvinfo : EIATTR_VRC_CTA_INIT_COUNT
	.align		4
        /*0044*/ 	.byte	0x02, 0x4a
	.zero		1
	.zero		1


	//----- nvinfo : EIATTR_EXIT_INSTR_OFFSETS
	.align		4
        /*0048*/ 	.byte	0x04, 0x1c
        /*004a*/ 	.short	(.L_1238 - .L_1237)


	//   ....[0]....
.L_1237:
        /*004c*/ 	.word	0x00000070


	//   ....[1]....
        /*0050*/ 	.word	0x00000630


	//----- nvinfo : EIATTR_CRS_STACK_SIZE
	.align		4
.L_1238:
        /*0054*/ 	.byte	0x04, 0x1e
        /*0056*/ 	.short	(.L_1240 - .L_1239)
.L_1239:
        /*0058*/ 	.word	0x00000000


	//----- nvinfo : EIATTR_CBANK_PARAM_SIZE
	.align		4
.L_1240:
        /*005c*/ 	.byte	0x03, 0x19
        /*005e*/ 	.short	0x0014


	//----- nvinfo : EIATTR_PARAM_CBANK
	.align		4
        /*0060*/ 	.byte	0x04, 0x0a
        /*0062*/ 	.short	(.L_1242 - .L_1241)
	.align		4
.L_1241:
        /*0064*/ 	.word	index@(.nv.constant0.matrix_log_d)
        /*0068*/ 	.short	0x0380
        /*006a*/ 	.short	0x0014


	//----- nvinfo : EIATTR_SW_WAR
	.align		4
.L_1242:
        /*006c*/ 	.byte	0x04, 0x36
        /*006e*/ 	.short	(.L_1244 - .L_1243)
.L_1243:
        /*0070*/ 	.word	0x00000008
.L_1244:


//--------------------- .nv.info.matrix_abs_f     --------------------------
	.section	.nv.info.matrix_abs_f,"",@"SHT_CUDA_INFO"
	.sectionflags	@""
	.align	4


	//----- nvinfo : EIATTR_CUDA_API_VERSION
	.align		4
        /*0000*/ 	.byte	0x04, 0x37
        /*0002*/ 	.short	(.L_1246 - .L_1245)
.L_1245:
        /*0004*/ 	.word	0x00000082


	//----- nvinfo : EIATTR_KPARAM_INFO
	.align		4
.L_1246:
        /*0008*/ 	.byte	0x04, 0x17
        /*000a*/ 	.short	(.L_1248 - .L_1247)
.L_1247:
        /*000c*/ 	.word	0x00000000
        /*0010*/ 	.short	0x0002
        /*0012*/ 	.short	0x0010
        /*0014*/ 	.byte	0x00, 0xf0, 0x11, 0x00


	//----- nvinfo : EIATTR_KPARAM_INFO
	.align		4
.L_1248:
        /*0018*/ 	.byte	0x04, 0x17
        /*001a*/ 	.short	(.L_1250 - .L_1249)
.L_1249:
        /*001c*/ 	.word	0x00000000
        /*0020*/ 	.short	0x0001
        /*0022*/ 	.short	0x0008
        /*0024*/ 	.byte	0x00, 0xf5, 0x21, 0x00


	//----- nvinfo : EIATTR_KPARAM_INFO
	.align		4
.L_1250:
        /*0028*/ 	.byte	0x04, 0x17
        /*002a*/ 	.short	(.L_1252 - .L_1251)
.L_1251:
        /*002c*/ 	.word	0x00000000
        /*0030*/ 	.short	0x0000
        /*0032*/ 	.short	0x0000
        /*0034*/ 	.byte	0x00, 0xf5, 0x21, 0x00


	//----- nvinfo : EIATTR_SPARSE_MMA_MASK
	.align		4
.L_1252:
        /*0038*/ 	.byte	0x03, 0x50
        /*003a*/ 	.short	0x0000


	//----- nvinfo : EIATTR_MAXREG_COUNT
	.align		4
        /*003c*/ 	.byte	0x03, 0x1b
        /*003e*/ 	.short	0x00ff


	//----- nvinfo : EIATTR_MERCURY_ISA_VERSION
	.align		4
        /*0040*/ 	.byte	0x03, 0x5f
        /*0042*/ 	.short	0x0101


	//----- nvinfo : EIATTR_VRC_CTA_INIT_COUNT
	.align		4
        /*0044*/ 	.byte	0x02, 0x4a
	.zero		1
	.zero		1


	//----- nvinfo : EIATTR_EXIT_INSTR_OFFSETS
	.align		4
        /*0048*/ 	.byte	0x04, 0x1c
        /*004a*/ 	.short	(.L_1254 - .L_1253)


	//   ....[0]....
.L_1253:
        /*004c*/ 	.word	0x00000070


	//   ....[1]....
        /*0050*/ 	.word	0x00000100


	//----- nvinfo : EIATTR_CBANK_PARAM_SIZE
	.align		4
.L_1254:
        /*0054*/ 	.byte	0x03, 0x19
        /*0056*/ 	.short	0x0014


	//----- nvinfo : EIATTR_PARAM_CBANK
	.align		4
        /*0058*/ 	.byte	0x04, 0x0a
        /*005a*/ 	.short	(.L_1256 - .L_1255)
	.align		4
.L_1255:
        /*005c*/ 	.word	index@(.nv.constant0.matrix_abs_f)
        /*0060*/ 	.short	0x0380
        /*0062*/ 	.short	0x0014


	//----- nvinfo : EIATTR_SW_WAR
	.align		4
.L_1256:
        /*0064*/ 	.byte	0x04, 0x36
        /*0066*/ 	.short	(.L_1258 - .L_1257)
.L_1257:
        /*0068*/ 	.word	0x00000008
.L_1258:


//--------------------- .nv.info.matrix_abs_d     --------------------------
	.section	.nv.info.matrix_abs_d,"",@"SHT_CUDA_INFO"
	.sectionflags	@""
	.align	4


	//----- nvinfo : EIATTR_CUDA_API_VERSION
	.align		4
        /*0000*/ 	.byte	0x04, 0x37
        /*0002*/ 	.short	(.L_1260 - .L_1259)
.L_1259:
        /*0004*/ 	.word	0x00000082


	//----- nvinfo : EIATTR_KPARAM_INFO
	.align		4
.L_1260:
        /*0008*/ 	.byte	0x04, 0x17
        /*000a*/ 	.short	(.L_1262 - .L_1261)
.L_1261:
        /*000c*/ 	.word	0x00000000
        /*0010*/ 	.short	0x0002
        /*0012*/ 	.short	0x0010
        /*0014*/ 	.byte	0x00, 0xf0, 0x11, 0x00


	//----- nvinfo : EIATTR_KPARAM_INFO
	.align		4
.L_1262:
        /*0018*/ 	.byte	0x04, 0x17
        /*001a*/ 	.short	(.L_1264 - .L_1263)
.L_1263:
        /*001c*/ 	.word	0x00000000
        /*0020*/ 	.short	0x0001
        /*0022*/ 	.short	0x0008
        /*0024*/ 	.byte	0x00, 0xf5, 0x21, 0x00


	//----- nvinfo : EIATTR_KPARAM_INFO
	.align		4
.L_1264:
        /*0028*/ 	.byte	0x04, 0x17
        /*002a*/ 	.short	(.L_1266 - .L_1265)
.L_1265:
        /*002c*/ 	.word	0x00000000
        /*0030*/ 	.short	0x0000
        /*0032*/ 	.short	0x0000
        /*0034*/ 	.byte	0x00, 0xf5, 0x21, 0x00


	//----- nvinfo : EIATTR_SPARSE_MMA_MASK
	.align		4
.L_1266:
        /*0038*/ 	.byte	0x03, 0x50
        /*003a*/ 	.short	0x0000


	//----- nvinfo : EIATTR_MAXREG_COUNT
	.align		4
        /*003c*/ 	.byte	0x03, 0x1b
        /*003e*/ 	.short	0x00ff


	//----- nvinfo : EIATTR_MERCURY_ISA_VERSION
	.align		4
        /*0040*/ 	.byte	0x03, 0x5f
        /*0042*/ 	.short	0x0101


	//----- nvinfo : EIATTR_VRC_CTA_INIT_COUNT
	.align		4
        /*0044*/ 	.byte	0x02, 0x4a
	.zero		1
	.zero		1


	//----- nvinfo : EIATTR_EXIT_INSTR_OFFSETS
	.align		4
        /*0048*/ 	.byte	0x04, 0x1c
        /*004a*/ 	.short	(.L_1268 - .L_1267)


	//   ....[0]....
.L_1267:
        /*004c*/ 	.word	0x00000070


	//   ....[1]....
        /*0050*/ 	.word	0x00000100


	//----- nvinfo : EIATTR_CBANK_PARAM_SIZE
	.align		4
.L_1268:
        /*0054*/ 	.byte	0x03, 0x19
        /*0056*/ 	.short	0x0014


	//----- nvinfo : EIATTR_PARAM_CBANK
	.align		4
        /*0058*/ 	.byte	0x04, 0x0a
        /*005a*/ 	.short	(.L_1270 - .L_1269)
	.align		4
.L_1269:
        /*005c*/ 	.word	index@(.nv.constant0.matrix_abs_d)
        /*0060*/ 	.short	0x0380
        /*0062*/ 	.short	0x0014


	//----- nvinfo : EIATTR_SW_WAR
	.align		4
.L_1270:
        /*0064*/ 	.byte	0x04, 0x36
        /*0066*/ 	.short	(.L_1272 - .L_1271)
.L_1271:
        /*0068*/ 	.word	0x00000008
.L_1272:


//--------------------- .nv.info.matrix_round_f   --------------------------
	.section	.nv.info.matrix_round_f,"",@"SHT_CUDA_INFO"
	.sectionflags	@""
	.align	4


	//----- nvinfo : EIATTR_CUDA_API_VERSION
	.align		4
        /*0000*/ 	.byte	0x04, 0x37
        /*0002*/ 	.short	(.L_1274 - .L_1273)
.L_1273:
        /*0004*/ 	.word	0x00000082


	//----- nvinfo : EIATTR_KPARAM_INFO
	.align		4
.L_1274:
        /*0008*/ 	.byte	0x04, 0x17
        /*000a*/ 	.short	(.L_1276 - .L_1275)
.L_1275:
        /*000c*/ 	.word	0x00000000
        /*0010*/ 	.short	0x0002
        /*0012*/ 	.short	0x0010
        /*0014*/ 	.byte	0x00, 0xf0, 0x11, 0x00


	//----- nvinfo : EIATTR_KPARAM_INFO
	.align		4
.L_1276:
        /*0018*/ 	.byte	0x04, 0x17
        /*001a*/ 	.short	(.L_1278 - .L_1277)
.L_1277:
        /*001c*/ 	.word	0x00000000
        /*0020*/ 	.short	0x0001
        /*0022*/ 	.short	0x0008
        /*0024*/ 	.byte	0x00, 0xf5, 0x21, 0x00


	//----- nvinfo : EIATTR_KPARAM_INFO
	.align		4
.L_1278:
        /*0028*/ 	.byte	0x04, 0x17
        /*002a*/ 	.short	(.L_1280 - .L_1279)
.L_1279:
        /*002c*/ 	.word	0x00000000
        /*0030*/ 	.short	0x0000
        /*0032*/ 	.short	0x0000
        /*0034*/ 	.byte	0x00, 0xf5, 0x21, 0x00


	//----- nvinfo : EIATTR_SPARSE_MMA_MASK
	.align		4
.L_1280:
        /*0038*/ 	.byte	0x03, 0x50
        /*003a*/ 	.short	0x0000


	//----- nvinfo : EIATTR_MAXREG_COUNT
	.align		4
        /*003c*/ 	.byte	0x03, 0x1b
        /*003e*/ 	.short	0x00ff


	//----- nvinfo : EIATTR_MERCURY_ISA_VERSION
	.align		4
        /*0040*/ 	.byte	0x03, 0x5f
        /*0042*/ 	.short	0x0101


	//----- nvinfo : EIATTR_VRC_CTA_INIT_COUNT
	.align		4
        /*0044*/ 	.byte	0x02, 0x4a
	.zero		1
	.zero		1


	//----- nvinfo : EIATTR_EXIT_INSTR_OFFSETS
	.align		4
        /*0048*/ 	.byte	0x04, 0x1c
        /*004a*/ 	.short	(.L_1282 - .L_1281)


	//   ....[0]....
.L_1281:
        /*004c*/ 	.word	0x00000070


	//   ....[1]....
        /*0050*/ 	.word	0x00000350


	//----- nvinfo : EIATTR_CRS_STACK_SIZE
	.align		4
.L_1282:
        /*0054*/ 	.byte	0x04, 0x1e
        /*0056*/ 	.short	(.L_1284 - .L_1283)
.L_1283:
        /*0058*/ 	.word	0x00000000


	//----- nvinfo : EIATTR_CBANK_PARAM_SIZE
	.align		4
.L_1284:
        /*005c*/ 	.byte	0x03, 0x19
        /*005e*/ 	.short	0x0014


	//----- nvinfo : EIATTR_PARAM_CBANK
	.align		4
        /*0060*/ 	.byte	0x04, 0x0a
        /*0062*/ 	.short	(.L_1286 - .L_1285)
	.align		4
.L_1285:
        /*0064*/ 	.word	index@(.nv.constant0.matrix_round_f)
        /*0068*/ 	.short	0x0380
        /*006a*/ 	.short	0x0014


	//----- nvinfo : EIATTR_SW_WAR
	.align		4
.L_1286:
        /*006c*/ 	.byte	0x04, 0x36
        /*006e*/ 	.short	(.L_1288 - .L_1287)
.L_1287:
        /*0070*/ 	.word	0x00000008
.L_1288:


//--------------------- .nv.info.matrix_round_d   --------------------------
	.section	.nv.info.matrix_round_d,"",@"SHT_CUDA_INFO"
	.sectionflags	@""
	.align	4


	//----- nvinfo : EIATTR_CUDA_API_VERSION
	.align		4
        /*0000*/ 	.byte	0x04, 0x37
        /*0002*/ 	.short	(.L_1290 - .L_1289)
.L_1289:
        /*0004*/ 	.word	0x00000082


	//----- nvinfo : EIATTR_KPARAM_INFO
	.align		4
.L_1290:
        /*0008*/ 	.byte	0x04, 0x17
        /*000a*/ 	.short	(.L_1292 - .L_1291)
.L_1291:
        /*000c*/ 	.word	0x00000000
        /*0010*/ 	.short	0x0002
        /*0012*/ 	.short	0x0010
        /*0014*/ 	.byte	0x00, 0xf0, 0x11, 0x00


	//----- nvinfo : EIATTR_KPARAM_INFO
	.align		4
.L_1292:
        /*0018*/ 	.byte	0x04, 0x17
        /*001a*/ 	.short	(.L_1294 - .L_1293)
.L_1293:
        /*001c*/ 	.word	0x00000000
        /*0020*/ 	.short	0x0001
        /*0022*/ 	.short	0x0008
        /*0024*/ 	.byte	0x00, 0xf5, 0x21, 0x00


	//----- nvinfo : EIATTR_KPARAM_INFO
	.align		4
.L_1294:
        /*0028*/ 	.byte	0x04, 0x17
        /*002a*/ 	.short	(.L_1296 - .L_1295)
.L_1295:
        /*002c*/ 	.word	0x00000000
        /*0030*/ 	.short	0x0000
        /*0032*/ 	.short	0x0000
        /*0034*/ 	.byte	0x00, 0xf5, 0x21, 0x00


	//----- nvinfo : EIATTR_SPARSE_MMA_MASK
	.align		4
.L_1296:
        /*0038*/ 	.byte	0x03, 0x50
        /*003a*/ 	.short	0x0000


	//----- nvinfo : EIATTR_MAXREG_COUNT
	.align		4
        /*003c*/ 	.byte	0x03, 0x1b
        /*003e*/ 	.short	0x00ff


	//----- nvinfo : EIATTR_MERCURY_ISA_VERSION
	.align		4
        /*0040*/ 	.byte	0x03, 0x5f
        /*0042*/ 	.short	0x0101


	//----- nvinfo : EIATTR_VRC_CTA_INIT_COUNT
	.align		4
        /*0044*/ 	.byte	0x02, 0x4a
	.zero		1
	.zero		1


	//----- nvinfo : EIATTR_EXIT_INSTR_OFFSETS
	.align		4
        /*0048*/ 	.byte	0x04, 0x1c
        /*004a*/ 	.short	(.L_1298 - .L_1297)


	//   ....[0]....
.L_1297:
        /*004c*/ 	.word	0x00000070


	//   ....[1]....
        /*0050*/ 	.word	0x00000150


	//----- nvinfo : EIATTR_CBANK_PARAM_SIZE
	.align		4
.L_1298:
        /*0054*/ 	.byte	0x03, 0x19
        /*0056*/ 	.short	0x0014


	//----- nvinfo : EIATTR_PARAM_CBANK
	.align		4
        /*0058*/ 	.byte	0x04, 0x0a
        /*005a*/ 	.short	(.L_1300 - .L_1299)
	.align		4
.L_1299:
        /*005c*/ 	.word	index@(.nv.constant0.matrix_round_d)
        /*0060*/ 	.short	0x0380
        /*0062*/ 	.short	0x0014


	//----- nvinfo : EIATTR_SW_WAR
	.align		4
.L_1300:
        /*0064*/ 	.byte	0x04, 0x36
        /*0066*/ 	.short	(.L_1302 - .L_1301)
.L_1301:
        /*0068*/ 	.word	0x00000008
.L_1302:


//--------------------- .nv.info.matrix_sqrt_f    --------------------------
	.section	.nv.info.matrix_sqrt_f,"",@"SHT_CUDA_INFO"
	.sectionflags	@""
	.align	4


	//----- nvinfo : EIATTR_CUDA_API_VERSION
	.align		4
        /*0000*/ 	.byte	0x04, 0x37
        /*0002*/ 	.short	(.L_1304 - .L_1303)
.L_1303:
        /*0004*/ 	.word	0x00000082


	//----- nvinfo : EIATTR_KPARAM_INFO
	.align		4
.L_1304:
        /*0008*/ 	.byte	0x04, 0x17
        /*000a*/ 	.short	(.L_1306 - .L_1305)
.L_1305:
        /*000c*/ 	.word	0x00000000
        /*0010*/ 	.short	0x0002
        /*0012*/ 	.short	0x0010
        /*0014*/ 	.byte	0x00, 0xf0, 0x11, 0x00


	//----- nvinfo : EIATTR_KPARAM_INFO
	.align		4
.L_1306:
        /*0018*/ 	.byte	0x04, 0x17
        /*001a*/ 	.short	(.L_1308 - .L_1307)
.L_1307:
        /*001c*/ 	.word	0x00000000
        /*0020*/ 	.short	0x0001
        /*0022*/ 	.short	0x0008
        /*0024*/ 	.byte	0x00, 0xf5, 0x21, 0x00


	//----- nvinfo : EIATTR_KPARAM_INFO
	.align		4
.L_1308:
        /*0028*/ 	.byte	0x04, 0x17
        /*002a*/ 	.short	(.L_1310 - .L_1309)
.L_1309:
        /*002c*/ 	.word	0x00000000
        /*0030*/ 	.short	0x0000
        /*0032*/ 	.short	0x0000
        /*0034*/ 	.byte	0x00, 0xf5, 0x21, 0x00


	//----- nvinfo : EIATTR_SPARSE_MMA_MASK
	.align		4
.L_1310:
        /*0038*/ 	.byte	0x03, 0x50
        /*003a*/ 	.short	0x0000


	//----- nvinfo : EIATTR_MAXREG_COUNT
	.align		4
        /*003c*/ 	.byte	0x03, 0x1b
        /*003e*/ 	.short	0x00ff


	//----- nvinfo : EIATTR_MERCURY_ISA_VERSION
	.align		4
        /*0040*/ 	.byte	0x03, 0x5f
        /*0042*/ 	.short	0x0101


	//----- nvinfo : EIATTR_VRC_CTA_INIT_COUNT
	.align		4
        /*0044*/ 	.byte	0x02, 0x4a
	.zero		1
	.zero		1


	//----- nvinfo : EIATTR_EXIT_INSTR_OFFSETS
	.align		4
        /*0048*/ 	.byte	0x04, 0x1c
        /*004a*/ 	.short	(.L_1312 - .L_1311)


	//   ....[0]....
.L_1311:
        /*004c*/ 	.word	0x00000070


	//   ....[1]....
        /*0050*/ 	.word	0x000001c0


	//----- nvinfo : EIATTR_CRS_STACK_SIZE
	.align		4
.L_1312:
        /*0054*/ 	.byte	0x04, 0x1e
        /*0056*/ 	.short	(.L_1314 - .L_1313)
.L_1313:
        /*0058*/ 	.word	0x00000000


	//----- nvinfo : EIATTR_CBANK_PARAM_SIZE
	.align		4
.L_1314:
        /*005c*/ 	.byte	0x03, 0x19
        /*005e*/ 	.short	0x0014


	//----- nvinfo : EIATTR_PARAM_CBANK
	.align		4
        /*0060*/ 	.byte	0x04, 0x0a
        /*0062*/ 	.short	(.L_1316 - .L_1315)
	.align		4
.L_1315:
        /*0064*/ 	.word	index@(.nv.constant0.matrix_sqrt_f)
        /*0068*/ 	.short	0x0380
        /*006a*/ 	.short	0x0014


	//----- nvinfo : EIATTR_SW_WAR
	.align		4
.L_1316:
        /*006c*/ 	.byte	0x04, 0x36
        /*006e*/ 	.short	(.L_1318 - .L_1317)
.L_1317:
        /*0070*/ 	.word	0x00000008
.L_1318:


//--------------------- .nv.info.matrix_sqrt_d    --------------------------
	.section	.nv.info.matrix_sqrt_d,"",@"SHT_CUDA_INFO"
	.sectionflags	@""
	.align	4


	//----- nvinfo : EIATTR_CUDA_API_VERSION
	.align		4
        /*0000*/ 	.byte	0x04, 0x37
        /*0002*/ 	.short	(.L_1320 - .L_1319)
.L_1319:
        /*0004*/ 	.word	0x00000082


	//----- nvinfo : EIATTR_KPARAM_INFO
	.align		4
.L_1320:
        /*0008*/ 	.byte	0x04, 0x17
        /*000a*/ 	.short	(.L_1322 - .L_1321)
.L_1321:
        /*000c*/ 	.word	0x00000000
        /*0010*/ 	.short	0x0002
        /*0012*/ 	.short	0x0010
        /*0014*/ 	.byte	0x00, 0xf0, 0x11, 0x00


	//----- nvinfo : EIATTR_KPARAM_INFO
	.align		4
.L_1322:
        /*0018*/ 	.byte	0x04, 0x17
        /*001a*/ 	.short	(.L_1324 - .L_1323)
.L_1323:
        /*001c*/ 	.word	0x00000000
        /*0020*/ 	.short	0x0001
        /*0022*/ 	.short	0x0008
        /*0024*/ 	.byte	0x00, 0xf5, 0x21, 0x00


	//----- nvinfo : EIATTR_KPARAM_INFO
	.align		4
.L_1324:
        /*0028*/ 	.byte	0x04, 0x17
        /*002a*/ 	.short	(.L_1326 - .L_1325)
.L_1325:
        /*002c*/ 	.word	0x00000000
        /*0030*/ 	.short	0x0000
        /*0032*/ 	.short	0x0000
        /*0034*/ 	.byte	0x00, 0xf5, 0x21, 0x00


	//----- nvinfo : EIATTR_SPARSE_MMA_MASK
	.align		4
.L_1326:
        /*0038*/ 	.byte	0x03, 0x50
        /*003a*/ 	.short	0x0000


	//----- nvinfo : EIATTR_MAXREG_COUNT
	.align		4
        /*003c*/ 	.byte	0x03, 0x1b
        /*003e*/ 	.short	0x00ff


	//----- nvinfo : EIATTR_MERCURY_ISA_VERSION
	.align		4
        /*0040*/ 	.byte	0x03, 0x5f
        /*0042*/ 	.short	0x0101


	//----- nvinfo : EIATTR_VRC_CTA_INIT_COUNT
	.align		4
        /*0044*/ 	.byte	0x02, 0x4a
	.zero		1
	.zero		1


	//----- nvinfo : EIATTR_EXIT_INSTR_OFFSETS
	.align		4
        /*0048*/ 	.byte	0x04, 0x1c
        /*004a*/ 	.short	(.L_1328 - .L_1327)


	//   ....[0]....
.L_1327:
        /*004c*/ 	.word	0x00000070


	//   ....[1]....
        /*0050*/ 	.word	0x00000250


	//----- nvinfo : EIATTR_CRS_STACK_SIZE
	.align		4
.L_1328:
        /*0054*/ 	.byte	0x04, 0x1e
        /*0056*/ 	.short	(.L_1330 - .L_1329)
.L_1329:
        /*0058*/ 	.word	0x00000000


	//----- nvinfo : EIATTR_CBANK_PARAM_SIZE
	.align		4
.L_1330:
        /*005c*/ 	.byte	0x03, 0x19
        /*005e*/ 	.short	0x0014


	//----- nvinfo : EIATTR_PARAM_CBANK
	.align		4
        /*0060*/ 	.byte	0x04, 0x0a
        /*0062*/ 	.short	(.L_1332 - .L_1331)
	.align		4
.L_1331:
        /*0064*/ 	.word	index@(.nv.constant0.matrix_sqrt_d)
        /*0068*/ 	.short	0x0380
        /*006a*/ 	.short	0x0014


	//----- nvinfo : EIATTR_SW_WAR
	.align		4
.L_1332:
        /*006c*/ 	.byte	0x04, 0x36
        /*006e*/ 	.short	(.L_1334 - .L_1333)
.L_1333:
        /*0070*/ 	.word	0x00000008
.L_1334:


//--------------------- .nv.info.matrix_exp_f     --------------------------
	.section	.nv.info.matrix_exp_f,"",@"SHT_CUDA_INFO"
	.sectionflags	@""
	.align	4


	//----- nvinfo : EIATTR_CUDA_API_VERSION
	.align		4
        /*0000*/ 	.byte	0x04, 0x37
        /*0002*/ 	.short	(.L_1336 - .L_1335)
.L_1335:
        /*0004*/ 	.word	0x00000082


	//----- nvinfo : EIATTR_KPARAM_INFO
	.align		4
.L_1336:
        /*0008*/ 	.byte	0x04, 0x17
        /*000a*/ 	.short	(.L_1338 - .L_1337)
.L_1337:
        /*000c*/ 	.word	0x00000000
        /*0010*/ 	.short	0x0002
        /*0012*/ 	.short	0x0010
        /*0014*/ 	.byte	0x00, 0xf0, 0x11, 0x00


	//----- nvinfo : EIATTR_KPARAM_INFO
	.align		4
.L_1338:
        /*0018*/ 	.byte	0x04, 0x17
        /*001a*/ 	.short	(.L_1340 - .L_1339)
.L_1339:
        /*001c*/ 	.word	0x00000000
        /*0020*/ 	.short	0x0001
        /*0022*/ 	.short	0x0008
        /*0024*/ 	.byte	0x00, 0xf5, 0x21, 0x00


	//----- nvinfo : EIATTR_KPARAM_INFO
	.align		4
.L_1340:
        /*0028*/ 	.byte	0x04, 0x17
        /*002a*/ 	.short	(.L_1342 - .L_1341)
.L_1341:
        /*002c*/ 	.word	0x00000000
        /*0030*/ 	.short	0x0000
        /*0032*/ 	.short	0x0000
        /*0034*/ 	.byte	0x00, 0xf5, 0x21, 0x00


	//----- nvinfo : EIATTR_SPARSE_MMA_MASK
	.align		4
.L_1342:
        /*0038*/ 	.byte	0x03, 0x50
        /*003a*/ 	.short	0x0000


	//----- nvinfo : EIATTR_MAXREG_COUNT
	.align		4
        /*003c*/ 	.byte	0x03, 0x1b
        /*003e*/ 	.short	0x00ff


	//----- nvinfo : EIATTR_MERCURY_ISA_VERSION
	.align		4
        /*0040*/ 	.byte	0x03, 0x5f
        /*0042*/ 	.short	0x0101


	//----- nvinfo : EIATTR_VRC_CTA_INIT_COUNT
	.align		4
        /*0044*/ 	.byte	0x02, 0x4a
	.zero		1
	.zero		1


	//----- nvinfo : EIATTR_EXIT_INSTR_OFFSETS
	.align		4
        /*0048*/ 	.byte	0x04, 0x1c
        /*004a*/ 	.short	(.L_1344 - .L_1343)


	//   ....[0]....
.L_1343:
        /*004c*/ 	.word	0x00000070


	//   ....[1]....
        /*0050*/ 	.word	0x00000190


	//----- nvinfo : EIATTR_CBANK_PARAM_SIZE
	.align		4
.L_1344:
        /*0054*/ 	.byte	0x03, 0x19
        /*0056*/ 	.short	0x0014


	//----- nvinfo : EIATTR_PARAM_CBANK
	.align		4
        /*0058*/ 	.byte	0x04, 0x0a
        /*005a*/ 	.short	(.L_1346 - .L_1345)
	.align		4
.L_1345:
        /*005c*/ 	.word	index@(.nv.constant0.matrix_exp_f)
        /*0060*/ 	.short	0x0380
        /*0062*/ 	.short	0x0014


	//----- nvinfo : EIATTR_SW_WAR
	.align		4
.L_1346:
        /*0064*/ 	.byte	0x04, 0x36
        /*0066*/ 	.short	(.L_1348 - .L_1347)
.L_1347:
        /*0068*/ 	.word	0x00000008
.L_1348:


//--------------------- .nv.info.matrix_exp_d     --------------------------
	.section	.nv.info.matrix_exp_d,"",@"SHT_CUDA_INFO"
	.sectionflags	@""
	.align	4


	//----- nvinfo : EIATTR_CUDA_API_VERSION
	.align		4
        /*0000*/ 	.byte	0x04, 0x37
        /*0002*/ 	.short	(.L_1350 - .L_1349)
.L_1349:
        /*0004*/ 	.word	0x00000082


	//----- nvinfo : EIATTR_KPARAM_INFO
	.align		4
.L_1350:
        /*0008*/ 	.byte	0x04, 0x17
        /*000a*/ 	.short	(.L_1352 - .L_1351)
.L_1351:
        /*000c*/ 	.word	0x00000000
        /*0010*/ 	.short	0x0002
        /*0012*/ 	.short	0x0010
        /*0014*/ 	.byte	0x00, 0xf0, 0x11, 0x00


	//----- nvinfo : EIATTR_KPARAM_INFO
	.align		4
.L_1352:
        /*0018*/ 	.byte	0x04, 0x17
        /*001a*/ 	.short	(.L_1354 - .L_1353)
.L_1353:
        /*001c*/ 	.word	0x00000000
        /*0020*/ 	.short	0x0001
        /*0022*/ 	.short	0x0008
        /*0024*/ 	.byte	0x00, 0xf5, 0x21, 0x00


	//----- nvinfo : EIATTR_KPARAM_INFO
	.align		4
.L_1354:
        /*0028*/ 	.byte	0x04, 0x17
        /*002a*/ 	.short	(.L_1356 - .L_1355)
.L_1355:
        /*002c*/ 	.word	0x00000000
        /*0030*/ 	.short	0x0000
        /*0032*/ 	.short	0x0000
        /*0034*/ 	.byte	0x00, 0xf5, 0x21, 0x00


	//----- nvinfo : EIATTR_SPARSE_MMA_MASK
	.align		4
.L_1356:
        /*0038*/ 	.byte	0x03, 0x50
        /*003a*/ 	.short	0x0000


	//----- nvinfo : EIATTR_MAXREG_COUNT
	.align		4
        /*003c*/ 	.byte	0x03, 0x1b
        /*003e*/ 	.short	0x00ff


	//----- nvinfo : EIATTR_MERCURY_ISA_VERSION
	.align		4
        /*0040*/ 	.byte	0x03, 0x5f
        /*0042*/ 	.short	0x0101


	//----- nvinfo : EIATTR_VRC_CTA_INIT_COUNT
	.align		4
        /*0044*/ 	.byte	0x02, 0x4a
	.zero		1
	.zero		1


	//----- nvinfo : EIATTR_EXIT_INSTR_OFFSETS
	.align		4
        /*0048*/ 	.byte	0x04, 0x1c
        /*004a*/ 	.short	(.L_1358 - .L_1357)


	//   ....[0]....
.L_1357:
        /*004c*/ 	.word	0x00000070


	//   ....[1]....
        /*0050*/ 	.word	0x000004a0


	//----- nvinfo : EIATTR_CRS_STACK_SIZE
	.align		4
.L_1358:
        /*0054*/ 	.byte	0x04, 0x1e
        /*0056*/ 	.short	(.L_1360 - .L_1359)
.L_1359:
        /*0058*/ 	.word	0x00000000


	//----- nvinfo : EIATTR_CBANK_PARAM_SIZE
	.align		4
.L_1360:
        /*005c*/ 	.byte	0x03, 0x19
        /*005e*/ 	.short	0x0014


	//----- nvinfo : EIATTR_PARAM_CBANK
	.align		4
        /*0060*/ 	.byte	0x04, 0x0a
        /*0062*/ 	.short	(.L_1362 - .L_1361)
	.align		4
.L_1361:
        /*0064*/ 	.word	index@(.nv.constant0.matrix_exp_d)
        /*0068*/ 	.short	0x0380
        /*006a*/ 	.short	0x0014


	//----- nvinfo : EIATTR_SW_WAR
	.align		4
.L_1362:
        /*006c*/ 	.byte	0x04, 0x36
        /*006e*/ 	.short	(.L_1364 - .L_1363)
.L_1363:
        /*0070*/ 	.word	0x00000008
.L_1364:


//--------------------- .nv.info.reduce_col_mean_f --------------------------
	.section	.nv.info.reduce_col_mean_f,"",@"SHT_CUDA_INFO"
	.sectionflags	@""
	.align	4


	//----- nvinfo : EIATTR_CUDA_API_VERSION
	.align		4
        /*0000*/ 	.byte	0x04, 0x37
        /*0002*/ 	.short	(.L_1366 - .L_1365)
.L_1365:
        /*0004*/ 	.word	0x00000082


	//----- nvinfo : EIATTR_KPARAM_INFO
	.align		4
.L_1366:
        /*0008*/ 	.byte	0x04, 0x17
        /*000a*/ 	.short	(.L_1368 - .L_1367)
.L_1367:
        /*000c*/ 	.word	0x00000000
        /*0010*/ 	.short	0x0003
        /*0012*/ 	.short	0x0014
        /*0014*/ 	.byte	0x00, 0xf0, 0x11, 0x00


	//----- nvinfo : EIATTR_KPARAM_INFO
	.align		4
.L_1368:
        /*0018*/ 	.byte	0x04, 0x17
        /*001a*/ 	.short	(.L_1370 - .L_1369)
.L_1369:
        /*001c*/ 	.word	0x00000000
        /*0020*/ 	.short	0x0002
        /*0022*/ 	.short	0x0010
        /*0024*/ 	.byte	0x00, 0xf0, 0x11, 0x00


	//----- nvinfo : EIATTR_KPARAM_INFO
	.align		4
.L_1370:
        /*0028*/ 	.byte	0x04, 0x17
        /*002a*/ 	.short	(.L_1372 - .L_1371)
.L_1371:
        /*002c*/ 	.word	0x00000000
        /*0030*/ 	.short	0x0001
        /*0032*/ 	.short	0x0008
        /*0034*/ 	.byte	0x00, 0xf5, 0x21, 0x00


	//----- nvinfo : EIATTR_KPARAM_INFO
	.align		4
.L_1372:
        /*0038*/ 	.byte	0x04, 0x17
        /*003a*/ 	.short	(.L_1374 - .L_1373)
.L_1373:
        /*003c*/ 	.word	0x00000000
        /*0040*/ 	.short	0x0000
        /*0042*/ 	.short	0x0000
        /*0044*/ 	.byte	0x00, 0xf5, 0x21, 0x00


	//----- nvinfo : EIATTR_SPARSE_MMA_MASK
	.align		4
.L_1374:
        /*0048*/ 	.byte	0x03, 0x50
        /*004a*/ 	.short	0x0000


	//----- nvinfo : EIATTR_MAXREG_COUNT
	.align		4
        /*004c*/ 	.byte	0x03, 0x1b
        /*004e*/ 	.short	0x00ff


	//----- nvinfo : EIATTR_MERCURY_ISA_VERSION
	.align		4
        /*0050*/ 	.byte	0x03, 0x5f
        /*0052*/ 	.short	0x0101


	//----- nvinfo : EIATTR_VRC_CTA_INIT_COUNT
	.align		4
        /*0054*/ 	.byte	0x02, 0x4a
	.zero		1
	.zero		1


	//----- nvinfo : EIATTR_EXIT_INSTR_OFFSETS
	.align		4
        /*0058*/ 	.byte	0x04, 0x1c
        /*005a*/ 	.short	(.L_1376 - .L_1375)


	//   ....[0]....
.L_1375:
        /*005c*/ 	.word	0x00000070


	//   ....[1]....
        /*0060*/ 	.word	0x000002a0


	//----- nvinfo : EIATTR_CRS_STACK_SIZE
	.align		4
.L_1376:
        /*0064*/ 	.byte	0x04, 0x1e
        /*0066*/ 	.short	(.L_1378 - .L_1377)
.L_1377:
        /*0068*/ 	.word	0x00000000


	//----- nvinfo : EIATTR_CBANK_PARAM_SIZE
	.align		4
.L_1378:
        /*006c*/ 	.byte	0x03, 0x19
        /*006e*/ 	.short	0x0018


	//----- nvinfo : EIATTR_PARAM_CBANK
	.align		4
        /*0070*/ 	.byte	0x04, 0x0a
        /*0072*/ 	.short	(.L_1380 - .L_1379)
	.align		4
.L_1379:
        /*0074*/ 	.word	index@(.nv.constant0.reduce_col_mean_f)
        /*0078*/ 	.short	0x0380
        /*007a*/ 	.short	0x0018


	//----- nvinfo : EIATTR_SW_WAR
	.align		4
.L_1380:
        /*007c*/ 	.byte	0x04, 0x36
        /*007e*/ 	.short	(.L_1382 - .L_1381)
.L_1381:
        /*0080*/ 	.word	0x00000008
.L_1382:


//--------------------- .nv.info.reduce_col_mean_d --------------------------
	.section	.nv.info.reduce_col_mean_d,"",@"SHT_CUDA_INFO"
	.sectionflags	@""
	.align	4


	//----- nvinfo : EIATTR_CUDA_API_VERSION
	.align		4
        /*0000*/ 	.byte	0x04, 0x37
        /*0002*/ 	.short	(.L_1384 - .L_1383)
.L_1383:
        /*0004*/ 	.word	0x00000082


	//----- nvinfo : EIATTR_KPARAM_INFO
	.align		4
.L_1384:
        /*0008*/ 	.byte	0x04, 0x17
        /*000a*/ 	.short	(.L_1386 - .L_1385)
.L_1385:
        /*000c*/ 	.word	0x00000000
        /*0010*/ 	.short	0x0003
        /*0012*/ 	.short	0x0014
        /*0014*/ 	.byte	0x00, 0xf0, 0x11, 0x00


	//----- nvinfo : EIATTR_KPARAM_INFO
	.align		4
.L_1386:
        /*0018*/ 	.byte	0x04, 0x17
        /*001a*/ 	.short	(.L_1388 - .L_1387)
.L_1387:
        /*001c*/ 	.word	0x00000000
        /*0020*/ 	.short	0x0002
        /*0022*/ 	.short	0x0010
        /*0024*/ 	.byte	0x00, 0xf0, 0x11, 0x00


	//----- nvinfo : EIATTR_KPARAM_INFO
	.align		4
.L_1388:
        /*0028*/ 	.byte	0x04, 0x17
        /*002a*/ 	.short	(.L_1390 - .L_1389)
.L_1389:
        /*002c*/ 	.word	0x00000000
        /*0030*/ 	.short	0x0001
        /*0032*/ 	.short	0x0008
        /*0034*/ 	.byte	0x00, 0xf5, 0x21, 0x00


	//----- nvinfo : EIATTR_KPARAM_INFO
	.align		4
.L_1390:
        /*0038*/ 	.byte	0x04, 0x17
        /*003a*/ 	.short	(.L_1392 - .L_1391)
.L_1391:
        /*003c*/ 	.word	0x00000000
        /*0040*/ 	.short	0x0000
        /*0042*/ 	.short	0x0000
        /*0044*/ 	.byte	0x00, 0xf5, 0x21, 0x00


	//----- nvinfo : EIATTR_SPARSE_MMA_MASK
	.align		4
.L_1392:
        /*0048*/ 	.byte	0x03, 0x50
        /*004a*/ 	.short	0x0000


	//----- nvinfo : EIATTR_MAXREG_COUNT
	.align		4
        /*004c*/ 	.byte	0x03, 0x1b
        /*004e*/ 	.short	0x00ff


	//----- nvinfo : EIATTR_MERCURY_ISA_VERSION
	.align		4
        /*0050*/ 	.byte	0x03, 0x5f
        /*0052*/ 	.short	0x0101


	//----- nvinfo : EIATTR_VRC_CTA_INIT_COUNT
	.align		4
        /*0054*/ 	.byte	0x02, 0x4a
	.zero		1
	.zero		1


	//----- nvinfo : EIATTR_EXIT_INSTR_OFFSETS
	.align		4
        /*0058*/ 	.byte	0x04, 0x1c
        /*005a*/ 	.short	(.L_1394 - .L_1393)


	//   ....[0]....
.L_1393:
        /*005c*/ 	.word	0x00000070


	//   ....[1]....
        /*0060*/ 	.word	0x000002f0


	//----- nvinfo : EIATTR_CRS_STACK_SIZE
	.align		4
.L_1394:
        /*0064*/ 	.byte	0x04, 0x1e
        /*0066*/ 	.short	(.L_1396 - .L_1395)
.L_1395:
        /*0068*/ 	.word	0x00000000


	//----- nvinfo : EIATTR_CBANK_PARAM_SIZE
	.align		4
.L_1396:
        /*006c*/ 	.byte	0x03, 0x19
        /*006e*/ 	.short	0x0018


	//----- nvinfo : EIATTR_PARAM_CBANK
	.align		4
        /*0070*/ 	.byte	0x04, 0x0a
        /*0072*/ 	.short	(.L_1398 - .L_1397)
	.align		4
.L_1397:
        /*0074*/ 	.word	index@(.nv.constant0.reduce_col_mean_d)
        /*0078*/ 	.short	0x0380
        /*007a*/ 	.short	0x0018


	//----- nvinfo : EIATTR_SW_WAR
	.align		4
.L_1398:
        /*007c*/ 	.byte	0x04, 0x36
        /*007e*/ 	.short	(.L_1400 - .L_1399)
.L_1399:
        /*0080*/ 	.word	0x00000008
.L_1400:


//--------------------- .nv.info.reduce_row_mean_f --------------------------
	.section	.nv.info.reduce_row_mean_f,"",@"SHT_CUDA_INFO"
	.sectionflags	@""
	.align	4


	//----- nvinfo : EIATTR_CUDA_API_VERSION
	.align		4
        /*0000*/ 	.byte	0x04, 0x37
        /*0002*/ 	.short	(.L_1402 - .L_1401)
.L_1401:
        /*0004*/ 	.word	0x00000082


	//----- nvinfo : EIATTR_KPARAM_INFO
	.align		4
.L_1402:
        /*0008*/ 	.byte	0x04, 0x17
        /*000a*/ 	.short	(.L_1404 - .L_1403)
.L_1403:
        /*000c*/ 	.word	0x00000000
        /*0010*/ 	.short	0x0003
        /*0012*/ 	.short	0x0014
        /*0014*/ 	.byte	0x00, 0xf0, 0x11, 0x00


	//----- nvinfo : EIATTR_KPARAM_INFO
	.align		4
.L_1404:
        /*0018*/ 	.byte	0x04, 0x17
        /*001a*/ 	.short	(.L_1406 - .L_1405)
.L_1405:
        /*001c*/ 	.word	0x00000000
        /*0020*/ 	.short	0x0002
        /*0022*/ 	.short	0x0010
        /*0024*/ 	.byte	0x00, 0xf0, 0x11, 0x00


	//----- nvinfo : EIATTR_KPARAM_INFO
	.align		4
.L_1406:
        /*0028*/ 	.byte	0x04, 0x17
        /*002a*/ 	.short	(.L_1408 - .L_1407)
.L_1407:
        /*002c*/ 	.word	0x00000000
        /*0030*/ 	.short	0x0001
        /*0032*/ 	.short	0x0008
        /*0034*/ 	.byte	0x00, 0xf5, 0x21, 0x00


	//----- nvinfo : EIATTR_KPARAM_INFO
	.align		4
.L_1408:
        /*0038*/ 	.byte	0x04, 0x17
        /*003a*/ 	.short	(.L_1410 - .L_1409)
.L_1409:
        /*003c*/ 	.word	0x00000000
        /*0040*/ 	.short	0x0000
        /*0042*/ 	.short	0x0000
        /*0044*/ 	.byte	0x00, 0xf5, 0x21, 0x00


	//----- nvinfo : EIATTR_SPARSE_MMA_MASK
	.align		4
.L_1410:
        /*0048*/ 	.byte	0x03, 0x50
        /*004a*/ 	.short	0x0000


	//----- nvinfo : EIATTR_MAXREG_COUNT
	.align		4
        /*004c*/ 	.byte	0x03, 0x1b
        /*004e*/ 	.short	0x00ff


	//----- nvinfo : EIATTR_NUM_BARRIERS
	.align		4
        /*0050*/ 	.byte	0x02, 0x4c
        /*0052*/ 	.byte	0x01
	.zero		1


	//----- nvinfo : EIATTR_MERCURY_ISA_VERSION
	.align		4
        /*0054*/ 	.byte	0x03, 0x5f
        /*0056*/ 	.short	0x0101


	//----- nvinfo : EIATTR_VRC_CTA_INIT_COUNT
	.align		4
        /*0058*/ 	.byte	0x02, 0x4a
	.zero		1
	.zero		1


	//----- nvinfo : EIATTR_EXIT_INSTR_OFFSETS
	.align		4
        /*005c*/ 	.byte	0x04, 0x1c
        /*005e*/ 	.short	(.L_1412 - .L_1411)


	//   ....[0]....
.L_1411:
        /*0060*/ 	.word	0x00000040


	//   ....[1]....
        /*0064*/ 	.word	0x000003f0


	//   ....[2]....
        /*0068*/ 	.word	0x00000630


	//   ....[3]....
        /*006c*/ 	.word	0x00000740


	//----- nvinfo : EIATTR_CRS_STACK_SIZE
	.align		4
.L_1412:
        /*0070*/ 	.byte	0x04, 0x1e
        /*0072*/ 	.short	(.L_1414 - .L_1413)
.L_1413:
        /*0074*/ 	.word	0x00000000


	//----- nvinfo : EIATTR_CBANK_PARAM_SIZE
	.align		4
.L_1414:
        /*0078*/ 	.byte	0x03, 0x19
        /*007a*/ 	.short	0x0018


	//----- nvinfo : EIATTR_PARAM_CBANK
	.align		4
        /*007c*/ 	.byte	0x04, 0x0a
        /*007e*/ 	.short	(.L_1416 - .L_1415)
	.align		4
.L_1415:
        /*0080*/ 	.word	index@(.nv.constant0.reduce_row_mean_f)
        /*0084*/ 	.short	0x0380
        /*0086*/ 	.short	0x0018


	//----- nvinfo : EIATTR_SW_WAR
	.align		4
.L_1416:
        /*0088*/ 	.byte	0x04, 0x36
        /*008a*/ 	.short	(.L_1418 - .L_1417)
.L_1417:
        /*008c*/ 	.word	0x00000008
.L_1418:


//--------------------- .nv.info.reduce_row_mean_d --------------------------
	.section	.nv.info.reduce_row_mean_d,"",@"SHT_CUDA_INFO"
	.sectionflags	@""
	.align	4


	//----- nvinfo : EIATTR_CUDA_API_VERSION
	.align		4
        /*0000*/ 	.byte	0x04, 0x37
        /*0002*/ 	.short	(.L_1420 - .L_1419)
.L_1419:
        /*0004*/ 	.word	0x00000082


	//----- nvinfo : EIATTR_KPARAM_INFO
	.align		4
.L_1420:
        /*0008*/ 	.byte	0x04, 0x17
        /*000a*/ 	.short	(.L_1422 - .L_1421)
.L_1421:
        /*000c*/ 	.word	0x00000000
        /*0010*/ 	.short	0x0003
        /*0012*/ 	.short	0x0014
        /*0014*/ 	.byte	0x00, 0xf0, 0x11, 0x00


	//----- nvinfo : EIATTR_KPARAM_INFO
	.align		4
.L_1422:
        /*0018*/ 	.byte	0x04, 0x17
        /*001a*/ 	.short	(.L_1424 - .L_1423)
.L_1423:
        /*001c*/ 	.word	0x00000000
        /*0020*/ 	.short	0x0002
        /*0022*/ 	.short	0x0010
        /*0024*/ 	.byte	0x00, 0xf0, 0x11, 0x00


	//----- nvinfo : EIATTR_KPARAM_INFO
	.align		4
.L_1424:
        /*0028*/ 	.byte	0x04, 0x17
        /*002a*/ 	.short	(.L_1426 - .L_1425)
.L_1425:
        /*002c*/ 	.word	0x00000000
        /*0030*/ 	.short	0x0001
        /*0032*/ 	.short	0x0008
        /*0034*/ 	.byte	0x00, 0xf5, 0x21, 0x00


	//----- nvinfo : EIATTR_KPARAM_INFO
	.align		4
.L_1426:
        /*0038*/ 	.byte	0x04, 0x17
        /*003a*/ 	.short	(.L_1428 - .L_1427)
.L_1427:
        /*003c*/ 	.word	0x00000000
        /*0040*/ 	.short	0x0000
        /*0042*/ 	.short	0x0000
        /*0044*/ 	.byte	0x00, 0xf5, 0x21, 0x00


	//----- nvinfo : EIATTR_SPARSE_MMA_MASK
	.align		4
.L_1428:
        /*0048*/ 	.byte	0x03, 0x50
        /*004a*/ 	.short	0x0000


	//----- nvinfo : EIATTR_MAXREG_COUNT
	.align		4
        /*004c*/ 	.byte	0x03, 0x1b
        /*004e*/ 	.short	0x00ff


	//----- nvinfo : EIATTR_NUM_BARRIERS
	.align		4
        /*0050*/ 	.byte	0x02, 0x4c
        /*0052*/ 	.byte	0x01
	.zero		1


	//----- nvinfo : EIATTR_MERCURY_ISA_VERSION
	.align		4
        /*0054*/ 	.byte	0x03, 0x5f
        /*0056*/ 	.short	0x0101


	//----- nvinfo : EIATTR_VRC_CTA_INIT_COUNT
	.align		4
        /*0058*/ 	.byte	0x02, 0x4a
	.zero		1
	.zero		1


	//----- nvinfo : EIATTR_EXIT_INSTR_OFFSETS
	.align		4
        /*005c*/ 	.byte	0x04, 0x1c
        /*005e*/ 	.short	(.L_1430 - .L_1429)


	//   ....[0]....
.L_1429:
        /*0060*/ 	.word	0x00000040


	//   ....[1]....
        /*0064*/ 	.word	0x000003f0


	//   ....[2]....
        /*0068*/ 	.word	0x00000630


	//   ....[3]....
        /*006c*/ 	.word	0x00000790


	//----- nvinfo : EIATTR_CRS_STACK_SIZE
	.align		4
.L_1430:
        /*0070*/ 	.byte	0x04, 0x1e
        /*0072*/ 	.short	(.L_1432 - .L_1431)
.L_1431:
        /*0074*/ 	.word	0x00000000


	//----- nvinfo : EIATTR_CBANK_PARAM_SIZE
	.align		4
.L_1432:
        /*0078*/ 	.byte	0x03, 0x19
        /*007a*/ 	.short	0x0018


	//----- nvinfo : EIATTR_PARAM_CBANK
	.align		4
        /*007c*/ 	.byte	0x04, 0x0a
        /*007e*/ 	.short	(.L_1434 - .L_1433)
	.align		4
.L_1433:
        /*0080*/ 	.word	index@(.nv.constant0.reduce_row_mean_d)
        /*0084*/ 	.short	0x0380
        /*0086*/ 	.short	0x0018


	//----- nvinfo : EIATTR_SW_WAR
	.align		4
.L_1434:
        /*0088*/ 	.byte	0x04, 0x36
        /*008a*/ 	.short	(.L_1436 - .L_1435)
.L_1435:
        /*008c*/ 	.word	0x00000008
.L_1436:


//--------------------- .nv.info.reduce_prod_f    --------------------------
	.section	.nv.info.reduce_prod_f,"",@"SHT_CUDA_INFO"
	.sectionflags	@""
	.align	4


	//----- nvinfo : EIATTR_CUDA_API_VERSION
	.align		4
        /*0000*/ 	.byte	0x04, 0x37
        /*0002*/ 	.short	(.L_1438 - .L_1437)
.L_1437:
        /*0004*/ 	.word	0x00000082


	//----- nvinfo : EIATTR_KPARAM_INFO
	.align		4
.L_1438:
        /*0008*/ 	.byte	0x04, 0x17
        /*000a*/ 	.short	(.L_1440 - .L_1439)
.L_1439:
        /*000c*/ 	.word	0x00000000
        /*0010*/ 	.short	0x0002
        /*0012*/ 	.short	0x0010
        /*0014*/ 	.byte	0x00, 0xf0, 0x11, 0x00


	//----- nvinfo : EIATTR_KPARAM_INFO
	.align		4
.L_1440:
        /*0018*/ 	.byte	0x04, 0x17
        /*001a*/ 	.short	(.L_1442 - .L_1441)
.L_1441:
        /*001c*/ 	.word	0x00000000
        /*0020*/ 	.short	0x0001
        /*0022*/ 	.short	0x0008
        /*0024*/ 	.byte	0x00, 0xf5, 0x21, 0x00


	//----- nvinfo : EIATTR_KPARAM_INFO
	.align		4
.L_1442:
        /*0028*/ 	.byte	0x04, 0x17
        /*002a*/ 	.short	(.L_1444 - .L_1443)
.L_1443:
        /*002c*/ 	.word	0x00000000
        /*0030*/ 	.short	0x0000
        /*0032*/ 	.short	0x0000
        /*0034*/ 	.byte	0x00, 0xf5, 0x21, 0x00


	//----- nvinfo : EIATTR_SPARSE_MMA_MASK
	.align		4
.L_1444:
        /*0038*/ 	.byte	0x03, 0x50
        /*003a*/ 	.short	0x0000


	//----- nvinfo : EIATTR_MAXREG_COUNT
	.align		4
        /*003c*/ 	.byte	0x03, 0x1b
        /*003e*/ 	.short	0x00ff


	//----- nvinfo : EIATTR_NUM_BARRIERS
	.align		4
        /*0040*/ 	.byte	0x02, 0x4c
        /*0042*/ 	.byte	0x01
	.zero		1


	//----- nvinfo : EIATTR_MERCURY_ISA_VERSION
	.align		4
        /*0044*/ 	.byte	0x03, 0x5f
        /*0046*/ 	.short	0x0101


	//----- nvinfo : EIATTR_VRC_CTA_INIT_COUNT
	.align		4
        /*0048*/ 	.byte	0x02, 0x4a
	.zero		1
	.zero		1


	//----- nvinfo : EIATTR_EXIT_INSTR_OFFSETS
	.align		4
        /*004c*/ 	.byte	0x04, 0x1c
        /*004e*/ 	.short	(.L_1446 - .L_1445)


	//   ....[0]....
.L_1445:
        /*0050*/ 	.word	0x00000440


	//   ....[1]....
        /*0054*/ 	.word	0x00000680


	//   ....[2]....
        /*0058*/ 	.word	0x000006d0


	//----- nvinfo : EIATTR_CRS_STACK_SIZE
	.align		4
.L_1446:
        /*005c*/ 	.byte	0x04, 0x1e
        /*005e*/ 	.short	(.L_1448 - .L_1447)
.L_1447:
        /*0060*/ 	.word	0x00000000


	//----- nvinfo : EIATTR_CBANK_PARAM_SIZE
	.align		4
.L_1448:
        /*0064*/ 	.byte	0x03, 0x19
        /*0066*/ 	.short	0x0014


	//----- nvinfo : EIATTR_PARAM_CBANK
	.align		4
        /*0068*/ 	.byte	0x04, 0x0a
        /*006a*/ 	.short	(.L_1450 - .L_1449)
	.align		4
.L_1449:
        /*006c*/ 	.word	index@(.nv.constant0.reduce_prod_f)
        /*0070*/ 	.short	0x0380
        /*0072*/ 	.short	0x0014


	//----- nvinfo : EIATTR_SW_WAR
	.align		4
.L_1450:
        /*0074*/ 	.byte	0x04, 0x36
        /*0076*/ 	.short	(.L_1452 - .L_1451)
.L_1451:
        /*0078*/ 	.word	0x00000008
.L_1452:


//--------------------- .nv.info.reduce_prod_d    --------------------------
	.section	.nv.info.reduce_prod_d,"",@"SHT_CUDA_INFO"
	.sectionflags	@""
	.align	4


	//----- nvinfo : EIATTR_CUDA_API_VERSION
	.align		4
        /*0000*/ 	.byte	0x04, 0x37
        /*0002*/ 	.short	(.L_1454 - .L_1453)
.L_1453:
        /*0004*/ 	.word	0x00000082


	//----- nvinfo : EIATTR_KPARAM_INFO
	.align		4
.L_1454:
        /*0008*/ 	.byte	0x04, 0x17
        /*000a*/ 	.short	(.L_1456 - .L_1455)
.L_1455:
        /*000c*/ 	.word	0x00000000
        /*0010*/ 	.short	0x0002
        /*0012*/ 	.short	0x0010
        /*0014*/ 	.byte	0x00, 0xf0, 0x11, 0x00


	//----- nvinfo : EIATTR_KPARAM_INFO
	.align		4
.L_1456:
        /*0018*/ 	.byte	0x04, 0x17
        /*001a*/ 	.short	(.L_1458 - .L_1457)
.L_1457:
        /*001c*/ 	.word	0x00000000
        /*0020*/ 	.short	0x0001
        /*0022*/ 	.short	0x0008
        /*0024*/ 	.byte	0x00, 0xf5, 0x21, 0x00


	//----- nvinfo : EIATTR_KPARAM_INFO
	.align		4
.L_1458:
        /*0028*/ 	.byte	0x04, 0x17
        /*002a*/ 	.short	(.L_1460 - .L_1459)
.L_1459:
        /*002c*/ 	.word	0x00000000
        /*0030*/ 	.short	0x0000
        /*0032*/ 	.short	0x0000
        /*0034*/ 	.byte	0x00, 0xf5, 0x21, 0x00


	//----- nvinfo : EIATTR_SPARSE_MMA_MASK
	.align		4
.L_1460:
        /*0038*/ 	.byte	0x03, 0x50
        /*003a*/ 	.short	0x0000


	//----- nvinfo : EIATTR_MAXREG_COUNT
	.align		4
        /*003c*/ 	.byte	0x03, 0x1b
        /*003e*/ 	.short	0x00ff


	//----- nvinfo : EIATTR_NUM_BARRIERS
	.align		4
        /*0040*/ 	.byte	0x02, 0x4c
        /*0042*/ 	.byte	0x01
	.zero		1


	//----- nvinfo : EIATTR_MERCURY_ISA_VERSION
	.align		4
        /*0044*/ 	.byte	0x03, 0x5f
        /*0046*/ 	.short	0x0101


	//----- nvinfo : EIATTR_VRC_CTA_INIT_COUNT
	.align		4
        /*0048*/ 	.byte	0x02, 0x4a
	.zero		1
	.zero		1


	//----- nvinfo : EIATTR_EXIT_INSTR_OFFSETS
	.align		4
        /*004c*/ 	.byte	0x04, 0x1c
        /*004e*/ 	.short	(.L_1462 - .L_1461)


	//   ....[0]....
.L_1461:
        /*0050*/ 	.word	0x00000460


	//   ....[1]....
        /*0054*/ 	.word	0x000006a0


	//   ....[2]....
        /*0058*/ 	.word	0x000006f0


	//----- nvinfo : EIATTR_CRS_STACK_SIZE
	.align		4
.L_1462:
        /*005c*/ 	.byte	0x04, 0x1e
        /*005e*/ 	.short	(.L_1464 - .L_1463)
.L_1463:
        /*0060*/ 	.word	0x00000000


	//----- nvinfo : EIATTR_CBANK_PARAM_SIZE
	.align		4
.L_1464:
        /*0064*/ 	.byte	0x03, 0x19
        /*0066*/ 	.short	0x0014


	//----- nvinfo : EIATTR_PARAM_CBANK
	.align		4
        /*0068*/ 	.byte	0x04, 0x0a
        /*006a*/ 	.short	(.L_1466 - .L_1465)
	.align		4
.L_1465:
        /*006c*/ 	.word	index@(.nv.constant0.reduce_prod_d)
        /*0070*/ 	.short	0x0380
        /*0072*/ 	.short	0x0014


	//----- nvinfo : EIATTR_SW_WAR
	.align		4
.L_1466:
        /*0074*/ 	.byte	0x04, 0x36
        /*0076*/ 	.short	(.L_1468 - .L_1467)
.L_1467:
        /*0078*/ 	.word	0x00000008
.L_1468:


//--------------------- .nv.info.reduce_col_min_f --------------------------
	.section	.nv.info.reduce_col_min_f,"",@"SHT_CUDA_INFO"
	.sectionflags	@""
	.align	4


	//----- nvinfo : EIATTR_CUDA_API_VERSION
	.align		4
        /*0000*/ 	.byte	0x04, 0x37
        /*0002*/ 	.short	(.L_1470 - .L_1469)
.L_1469:
        /*0004*/ 	.word	0x00000082


	//----- nvinfo : EIATTR_KPARAM_INFO
	.align		4
.L_1470:
        /*0008*/ 	.byte	0x04, 0x17
        /*000a*/ 	.short	(.L_1472 - .L_1471)
.L_1471:
        /*000c*/ 	.word	0x00000000
        /*0010*/ 	.short	0x0003
        /*0012*/ 	.short	0x0014
        /*0014*/ 	.byte	0x00, 0xf0, 0x11, 0x00


	//----- nvinfo : EIATTR_KPARAM_INFO
	.align		4
.L_1472:
        /*0018*/ 	.byte	0x04, 0x17
        /*001a*/ 	.short	(.L_1474 - .L_1473)
.L_1473:
        /*001c*/ 	.word	0x00000000
        /*0020*/ 	.short	0x0002
        /*0022*/ 	.short	0x0010
        /*0024*/ 	.byte	0x00, 0xf0, 0x11, 0x00


	//----- nvinfo : EIATTR_KPARAM_INFO
	.align		4
.L_1474:
        /*0028*/ 	.byte	0x04, 0x17
        /*002a*/ 	.short	(.L_1476 - .L_1475)
.L_1475:
        /*002c*/ 	.word	0x00000000
        /*0030*/ 	.short	0x0001
        /*0032*/ 	.short	0x0008
        /*0034*/ 	.byte	0x00, 0xf5, 0x21, 0x00


	//----- nvinfo : EIATTR_KPARAM_INFO
	.align		4
.L_1476:
        /*0038*/ 	.byte	0x04, 0x17
        /*003a*/ 	.short	(.L_1478 - .L_1477)
.L_1477:
        /*003c*/ 	.word	0x00000000
        /*0040*/ 	.short	0x0000
        /*0042*/ 	.short	0x0000
        /*0044*/ 	.byte	0x00, 0xf5, 0x21, 0x00


	//----- nvinfo : EIATTR_SPARSE_MMA_MASK
	.align		4
.L_1478:
        /*0048*/ 	.byte	0x03, 0x50
        /*004a*/ 	.short	0x0000


	//----- nvinfo : EIATTR_MAXREG_COUNT
	.align		4
        /*004c*/ 	.byte	0x03, 0x1b
        /*004e*/ 	.short	0x00ff


	//----- nvinfo : EIATTR_MERCURY_ISA_VERSION
	.align		4
        /*0050*/ 	.byte	0x03, 0x5f
        /*0052*/ 	.short	0x0101


	//----- nvinfo : EIATTR_VRC_CTA_INIT_COUNT
	.align		4
        /*0054*/ 	.byte	0x02, 0x4a
	.zero		1
	.zero		1


	//----- nvinfo : EIATTR_EXIT_INSTR_OFFSETS
	.align		4
        /*0058*/ 	.byte	0x04, 0x1c
        /*005a*/ 	.short	(.L_1480 - .L_1479)


	//   ....[0]....
.L_1479:
        /*005c*/ 	.word	0x00000070


	//   ....[1]....
        /*0060*/ 	.word	0x000001c0


	//----- nvinfo : EIATTR_CRS_STACK_SIZE
	.align		4
.L_1480:
        /*0064*/ 	.byte	0x04, 0x1e
        /*0066*/ 	.short	(.L_1482 - .L_1481)
.L_1481:
        /*0068*/ 	.word	0x00000000


	//----- nvinfo : EIATTR_CBANK_PARAM_SIZE
	.align		4
.L_1482:
        /*006c*/ 	.byte	0x03, 0x19
        /*006e*/ 	.short	0x0018


	//----- nvinfo : EIATTR_PARAM_CBANK
	.align		4
        /*0070*/ 	.byte	0x04, 0x0a
        /*0072*/ 	.short	(.L_1484 - .L_1483)
	.align		4
.L_1483:
        /*0074*/ 	.word	index@(.nv.constant0.reduce_col_min_f)
        /*0078*/ 	.short	0x0380
        /*007a*/ 	.short	0x0018


	//----- nvinfo : EIATTR_SW_WAR
	.align		4
.L_1484:
        /*007c*/ 	.byte	0x04, 0x36
        /*007e*/ 	.short	(.L_1486 - .L_1485)
.L_1485:
        /*0080*/ 	.word	0x00000008
.L_1486:


//--------------------- .nv.info.reduce_col_min_d --------------------------
	.section	.nv.info.reduce_col_min_d,"",@"SHT_CUDA_INFO"
	.sectionflags	@""
	.align	4


	//----- nvinfo : EIATTR_CUDA_API_VERSION
	.align		4
        /*0000*/ 	.byte	0x04, 0x37
        /*0002*/ 	.short	(.L_1488 - .L_1487)
.L_1487:
        /*0004*/ 	.word	0x00000082


	//----- nvinfo : EIATTR_KPARAM_INFO
	.align		4
.L_1488:
        /*0008*/ 	.byte	0x04, 0x17
        /*000a*/ 	.short	(.L_1490 - .L_1489)
.L_1489:
        /*000c*/ 	.word	0x00000000
        /*0010*/ 	.short	0x0003
        /*0012*/ 	.short	0x0014
        /*0014*/ 	.byte	0x00, 0xf0, 0x11, 0x00


	//----- nvinfo : EIATTR_KPARAM_INFO
	.align		4
.L_1490:
        /*0018*/ 	.byte	0x04, 0x17
        /*001a*/ 	.short	(.L_1492 - .L_1491)
.L_1491:
        /*001c*/ 	.word	0x00000000
        /*0020*/ 	.short	0x0002
        /*0022*/ 	.short	0x0010
        /*0024*/ 	.byte	0x00, 0xf0, 0x11, 0x00


	//----- nvinfo : EIATTR_KPARAM_INFO
	.align		4
.L_1492:
        /*0028*/ 	.byte	0x04, 0x17
        /*002a*/ 	.short	(.L_1494 - .L_1493)
.L_1493:
        /*002c*/ 	.word	0x00000000
        /*0030*/ 	.short	0x0001
        /*0032*/ 	.short	0x0008
        /*0034*/ 	.byte	0x00, 0xf5, 0x21, 0x00


	//----- nvinfo : EIATTR_KPARAM_INFO
	.align		4
.L_1494:
        /*0038*/ 	.byte	0x04, 0x17
        /*003a*/ 	.short	(.L_1496 - .L_1495)
.L_1495:
        /*003c*/ 	.word	0x00000000
        /*0040*/ 	.short	0x0000
        /*0042*/ 	.short	0x0000
        /*0044*/ 	.byte	0x00, 0xf5, 0x21, 0x00


	//----- nvinfo : EIATTR_SPARSE_MMA_MASK
	.align		4
.L_1496:
        /*0048*/ 	.byte	0x03, 0x50
        /*004a*/ 	.short	0x0000


	//----- nvinfo : EIATTR_MAXREG_COUNT
	.align		4
        /*004c*/ 	.byte	0x03, 0x1b
        /*004e*/ 	.short	0x00ff


	//----- nvinfo : EIATTR_MERCURY_ISA_VERSION
	.align		4
        /*0050*/ 	.byte	0x03, 0x5f
        /*0052*/ 	.short	0x0101


	//----- nvinfo : EIATTR_VRC_CTA_INIT_COUNT
	.align		4
        /*0054*/ 	.byte	0x02, 0x4a
	.zero		1
	.zero		1


	//----- nvinfo : EIATTR_EXIT_INSTR_OFFSETS
	.align		4
        /*0058*/ 	.byte	0x04, 0x1c
        /*005a*/ 	.short	(.L_1498 - .L_1497)


	//   ....[0]....
.L_1497:
        /*005c*/ 	.word	0x00000070


	//   ....[1]....
        /*0060*/ 	.word	0x00000250


	//----- nvinfo : EIATTR_CRS_STACK_SIZE
	.align		4
.L_1498:
        /*0064*/ 	.byte	0x04, 0x1e
        /*0066*/ 	.short	(.L_1500 - .L_1499)
.L_1499:
        /*0068*/ 	.word	0x00000000


	//----- nvinfo : EIATTR_CBANK_PARAM_SIZE
	.align		4
.L_1500:
        /*006c*/ 	.byte	0x03, 0x19
        /*006e*/ 	.short	0x0018


	//----- nvinfo : EIATTR_PARAM_CBANK
	.align		4
        /*0070*/ 	.byte	0x04, 0x0a
        /*0072*/ 	.short	(.L_1502 - .L_1501)
	.align		4
.L_1501:
        /*0074*/ 	.word	index@(.nv.constant0.reduce_col_min_d)
        /*0078*/ 	.short	0x0380
        /*007a*/ 	.short	0x0018


	//----- nvinfo : EIATTR_SW_WAR
	.align		4
.L_1502:
        /*007c*/ 	.byte	0x04, 0x36
        /*007e*/ 	.short	(.L_1504 - .L_1503)
.L_1503:
        /*0080*/ 	.word	0x00000008
.L_1504:


//--------------------- .nv.info.reduce_row_min_f --------------------------
	.section	.nv.info.reduce_row_min_f,"",@"SHT_CUDA_INFO"
	.sectionflags	@""
	.align	4


	//----- nvinfo : EIATTR_CUDA_API_VERSION
	.align		4
        /*0000*/ 	.byte	0x04, 0x37
        /*0002*/ 	.short	(.L_1506 - .L_1505)
.L_1505:
        /*0004*/ 	.word	0x00000082


	//----- nvinfo : EIATTR_KPARAM_INFO
	.align		4
.L_1506:
        /*0008*/ 	.byte	0x04, 0x17
        /*000a*/ 	.short	(.L_1508 - .L_1507)
.L_1507:
        /*000c*/ 	.word	0x00000000
        /*0010*/ 	.short	0x0003
        /*0012*/ 	.short	0x0014
        /*0014*/ 	.byte	0x00, 0xf0, 0x11, 0x00


	//----- nvinfo : EIATTR_KPARAM_INFO
	.align		4
.L_1508:
        /*0018*/ 	.byte	0x04, 0x17
        /*001a*/ 	.short	(.L_1510 - .L_1509)
.L_1509:
        /*001c*/ 	.word	0x00000000
        /*0020*/ 	.short	0x0002
        /*0022*/ 	.short	0x0010
        /*0024*/ 	.byte	0x00, 0xf0, 0x11, 0x00


	//----- nvinfo : EIATTR_KPARAM_INFO
	.align		4
.L_1510:
        /*0028*/ 	.byte	0x04, 0x17
        /*002a*/ 	.short	(.L_1512 - .L_1511)
.L_1511:
        /*002c*/ 	.word	0x00000000
        /*0030*/ 	.short	0x0001
        /*0032*/ 	.short	0x0008
        /*0034*/ 	.byte	0x00, 0xf5, 0x21, 0x00


	//----- nvinfo : EIATTR_KPARAM_INFO
	.align		4
.L_1512:
        /*0038*/ 	.byte	0x04, 0x17
        /*003a*/ 	.short	(.L_1514 - .L_1513)
.L_1513:
        /*003c*/ 	.word	0x00000000
        /*0040*/ 	.short	0x0000
        /*0042*/ 	.short	0x0000
        /*0044*/ 	.byte	0x00, 0xf5, 0x21, 0x00


	//----- nvinfo : EIATTR_SPARSE_MMA_MASK
	.align		4
.L_1514:
        /*0048*/ 	.byte	0x03, 0x50
        /*004a*/ 	.short	0x0000


	//----- nvinfo : EIATTR_MAXREG_COUNT
	.align		4
        /*004c*/ 	.byte	0x03, 0x1b
        /*004e*/ 	.short	0x00ff


	//----- nvinfo : EIATTR_NUM_BARRIERS
	.align		4
        /*0050*/ 	.byte	0x02, 0x4c
        /*0052*/ 	.byte	0x01
	.zero		1


	//----- nvinfo : EIATTR_MERCURY_ISA_VERSION
	.align		4
        /*0054*/ 	.byte	0x03, 0x5f
        /*0056*/ 	.short	0x0101


	//----- nvinfo : EIATTR_VRC_CTA_INIT_COUNT
	.align		4
        /*0058*/ 	.byte	0x02, 0x4a
	.zero		1
	.zero		1


	//----- nvinfo : EIATTR_EXIT_INSTR_OFFSETS
	.align		4
        /*005c*/ 	.byte	0x04, 0x1c
        /*005e*/ 	.short	(.L_1516 - .L_1515)


	//   ....[0]....
.L_1515:
        /*0060*/ 	.word	0x00000040


	//   ....[1]....
        /*0064*/ 	.word	0x000003f0


	//   ....[2]....
        /*0068*/ 	.word	0x00000630


	//   ....[3]....
        /*006c*/ 	.word	0x00000680


	//----- nvinfo : EIATTR_CRS_STACK_SIZE
	.align		4
.L_1516:
        /*0070*/ 	.byte	0x04, 0x1e
        /*0072*/ 	.short	(.L_1518 - .L_1517)
.L_1517:
        /*0074*/ 	.word	0x00000000


	//----- nvinfo : EIATTR_CBANK_PARAM_SIZE
	.align		4
.L_1518:
        /*0078*/ 	.byte	0x03, 0x19
        /*007a*/ 	.short	0x0018


	//----- nvinfo : EIATTR_PARAM_CBANK
	.align		4
        /*007c*/ 	.byte	0x04, 0x0a
        /*007e*/ 	.short	(.L_1520 - .L_1519)
	.align		4
.L_1519:
        /*0080*/ 	.word	index@(.nv.constant0.reduce_row_min_f)
        /*0084*/ 	.short	0x0380
        /*0086*/ 	.short	0x0018


	//----- nvinfo : EIATTR_SW_WAR
	.align		4
.L_1520:
        /*0088*/ 	.byte	0x04, 0x36
        /*008a*/ 	.short	(.L_1522 - .L_1521)
.L_1521:
        /*008c*/ 	.word	0x00000008
.L_1522:


//--------------------- .nv.info.reduce_row_min_d --------------------------
	.section	.nv.info.reduce_row_min_d,"",@"SHT_CUDA_INFO"
	.sectionflags	@""
	.align	4


	//----- nvinfo : EIATTR_CUDA_API_VERSION
	.align		4
        /*0000*/ 	.byte	0x04, 0x37
        /*0002*/ 	.short	(.L_1524 - .L_1523)
.L_1523:
        /*0004*/ 	.word	0x00000082


	//----- nvinfo : EIATTR_KPARAM_INFO
	.align		4
.L_1524:
        /*0008*/ 	.byte	0x04, 0x17
        /*000a*/ 	.short	(.L_1526 - .L_1525)
.L_1525:
        /*000c*/ 	.word	0x00000000
        /*0010*/ 	.short	0x0003
        /*0012*/ 	.short	0x0014
        /*0014*/ 	.byte	0x00, 0xf0, 0x11, 0x00


	//----- nvinfo : EIATTR_KPARAM_INFO
	.align		4
.L_1526:
        /*0018*/ 	.byte	0x04, 0x17
        /*001a*/ 	.short	(.L_1528 - .L_1527)
.L_1527:
        /*001c*/ 	.word	0x00000000
        /*0020*/ 	.short	0x0002
        /*0022*/ 	.short	0x0010
        /*0024*/ 	.byte	0x00, 0xf0, 0x11, 0x00


	//----- nvinfo : EIATTR_KPARAM_INFO
	.align		4
.L_1528:
        /*0028*/ 	.byte	0x04, 0x17
        /*002a*/ 	.short	(.L_1530 - .L_1529)
.L_1529:
        /*002c*/ 	.word	0x00000000
        /*0030*/ 	.short	0x0001
        /*0032*/ 	.short	0x0008
        /*0034*/ 	.byte	0x00, 0xf5, 0x21, 0x00


	//----- nvinfo : EIATTR_KPARAM_INFO
	.align		4
.L_1530:
        /*0038*/ 	.byte	0x04, 0x17
        /*003a*/ 	.short	(.L_1532 - .L_1531)
.L_1531:
        /*003c*/ 	.word	0x00000000
        /*0040*/ 	.short	0x0000
        /*0042*/ 	.short	0x0000
        /*0044*/ 	.byte	0x00, 0xf5, 0x21, 0x00


	//----- nvinfo : EIATTR_SPARSE_MMA_MASK
	.align		4
.L_1532:
        /*0048*/ 	.byte	0x03, 0x50
        /*004a*/ 	.short	0x0000


	//----- nvinfo : EIATTR_MAXREG_COUNT
	.align		4
        /*004c*/ 	.byte	0x03, 0x1b
        /*004e*/ 	.short	0x00ff


	//----- nvinfo : EIATTR_NUM_BARRIERS
	.align		4
        /*0050*/ 	.byte	0x02, 0x4c
        /*0052*/ 	.byte	0x01
	.zero		1


	//----- nvinfo : EIATTR_MERCURY_ISA_VERSION
	.align		4
        /*0054*/ 	.byte	0x03, 0x5f
        /*0056*/ 	.short	0x0101


	//----- nvinfo : EIATTR_VRC_CTA_INIT_COUNT
	.align		4
        /*0058*/ 	.byte	0x02, 0x4a
	.zero		1
	.zero		1


	//----- nvinfo : EIATTR_EXIT_INSTR_OFFSETS
	.align		4
        /*005c*/ 	.byte	0x04, 0x1c
        /*005e*/ 	.short	(.L_1534 - .L_1533)


	//   ....[0]....
.L_1533:
        /*0060*/ 	.word	0x00000040


	//   ....[1]....
        /*0064*/ 	.word	0x00000680


	//   ....[2]....
        /*0068*/ 	.word	0x00000b20


	//   ....[3]....
        /*006c*/ 	.word	0x00000b70


	//----- nvinfo : EIATTR_CRS_STACK_SIZE
	.align		4
.L_1534:
        /*0070*/ 	.byte	0x04, 0x1e
        /*0072*/ 	.short	(.L_1536 - .L_1535)
.L_1535:
        /*0074*/ 	.word	0x00000000


	//----- nvinfo : EIATTR_CBANK_PARAM_SIZE
	.align		4
.L_1536:
        /*0078*/ 	.byte	0x03, 0x19
        /*007a*/ 	.short	0x0018


	//----- nvinfo : EIATTR_PARAM_CBANK
	.align		4
        /*007c*/ 	.byte	0x04, 0x0a
        /*007e*/ 	.short	(.L_1538 - .L_1537)
	.align		4
.L_1537:
        /*0080*/ 	.word	index@(.nv.constant0.reduce_row_min_d)
        /*0084*/ 	.short	0x0380
        /*0086*/ 	.short	0x0018


	//----- nvinfo : EIATTR_SW_WAR
	.align		4
.L_1538:
        /*0088*/ 	.byte	0x04, 0x36
        /*008a*/ 	.short	(.L_1540 - .L_1539)
.L_1539:
        /*008c*/ 	.word	0x00000008
.L_1540:


//--------------------- .nv.info.reduce_min_f     --------------------------
	.section	.nv.info.reduce_min_f,"",@"SHT_CUDA_INFO"
	.sectionflags	@""
	.align	4


	//----- nvinfo : EIATTR_CUDA_API_VERSION
	.align		4
        /*0000*/ 	.byte	0x04, 0x37
        /*0002*/ 	.short	(.L_1542 - .L_1541)
.L_1541:
        /*0004*/ 	.word	0x00000082


	//----- nvinfo : EIATTR_KPARAM_INFO
	.align		4
.L_1542:
        /*0008*/ 	.byte	0x04, 0x17
        /*000a*/ 	.short	(.L_1544 - .L_1543)
.L_1543:
        /*000c*/ 	.word	0x00000000
        /*0010*/ 	.short	0x0002
        /*0012*/ 	.short	0x0010
        /*0014*/ 	.byte	0x00, 0xf0, 0x11, 0x00


	//----- nvinfo : EIATTR_KPARAM_INFO
	.align		4
.L_1544:
        /*0018*/ 	.byte	0x04, 0x17
        /*001a*/ 	.short	(.L_1546 - .L_1545)
.L_1545:
        /*001c*/ 	.word	0x00000000
        /*0020*/ 	.short	0x0001
        /*0022*/ 	.short	0x0008
        /*0024*/ 	.byte	0x00, 0xf5, 0x21, 0x00


	//----- nvinfo : EIATTR_KPARAM_INFO
	.align		4
.L_1546:
        /*0028*/ 	.byte	0x04, 0x17
        /*002a*/ 	.short	(.L_1548 - .L_1547)
.L_1547:
        /*002c*/ 	.word	0x00000000
        /*0030*/ 	.short	0x0000
        /*0032*/ 	.short	0x0000
        /*0034*/ 	.byte	0x00, 0xf5, 0x21, 0x00


	//----- nvinfo : EIATTR_SPARSE_MMA_MASK
	.align		4
.L_1548:
        /*0038*/ 	.byte	0x03, 0x50
        /*003a*/ 	.short	0x0000


	//----- nvinfo : EIATTR_MAXREG_COUNT
	.align		4
        /*003c*/ 	.byte	0x03, 0x1b
        /*003e*/ 	.short	0x00ff


	//----- nvinfo : EIATTR_NUM_BARRIERS
	.align		4
        /*0040*/ 	.byte	0x02, 0x4c
        /*0042*/ 	.byte	0x01
	.zero		1


	//----- nvinfo : EIATTR_MERCURY_ISA_VERSION
	.align		4
        /*0044*/ 	.byte	0x03, 0x5f
        /*0046*/ 	.short	0x0101


	//----- nvinfo : EIATTR_VRC_CTA_INIT_COUNT
	.align		4
        /*0048*/ 	.byte	0x02, 0x4a
	.zero		1
	.zero		1


	//----- nvinfo : EIATTR_EXIT_INSTR_OFFSETS
	.align		4
        /*004c*/ 	.byte	0x04, 0x1c
        /*004e*/ 	.short	(.L_1550 - .L_1549)


	//   ....[0]....
.L_1549:
        /*0050*/ 	.word	0x00000440


	//   ....[1]....
        /*0054*/ 	.word	0x00000680


	//   ....[2]....
        /*0058*/ 	.word	0x000006d0


	//----- nvinfo : EIATTR_CRS_STACK_SIZE
	.align		4
.L_1550:
        /*005c*/ 	.byte	0x04, 0x1e
        /*005e*/ 	.short	(.L_1552 - .L_1551)
.L_1551:
        /*0060*/ 	.word	0x00000000


	//----- nvinfo : EIATTR_CBANK_PARAM_SIZE
	.align		4
.L_1552:
        /*0064*/ 	.byte	0x03, 0x19
        /*0066*/ 	.short	0x0014


	//----- nvinfo : EIATTR_PARAM_CBANK
	.align		4
        /*0068*/ 	.byte	0x04, 0x0a
        /*006a*/ 	.short	(.L_1554 - .L_1553)
	.align		4
.L_1553:
        /*006c*/ 	.word	index@(.nv.constant0.reduce_min_f)
        /*0070*/ 	.short	0x0380
        /*0072*/ 	.short	0x0014


	//----- nvinfo : EIATTR_SW_WAR
	.align		4
.L_1554:
        /*0074*/ 	.byte	0x04, 0x36
        /*0076*/ 	.short	(.L_1556 - .L_1555)
.L_1555:
        /*0078*/ 	.word	0x00000008
.L_1556:


//--------------------- .nv.info.reduce_min_d     --------------------------
	.section	.nv.info.reduce_min_d,"",@"SHT_CUDA_INFO"
	.sectionflags	@""
	.align	4


	//----- nvinfo : EIATTR_CUDA_API_VERSION
	.align		4
        /*0000*/ 	.byte	0x04, 0x37
        /*0002*/ 	.short	(.L_1558 - .L_1557)
.L_1557:
        /*0004*/ 	.word	0x00000082


	//----- nvinfo : EIATTR_KPARAM_INFO
	.align		4
.L_1558:
        /*0008*/ 	.byte	0x04, 0x17
        /*000a*/ 	.short	(.L_1560 - .L_1559)
.L_1559:
        /*000c*/ 	.word	0x00000000
        /*0010*/ 	.short	0x0002
        /*0012*/ 	.short	0x0010
        /*0014*/ 	.byte	0x00, 0xf0, 0x11, 0x00


	//----- nvinfo : EIATTR_KPARAM_INFO
	.align		4
.L_1560:
        /*0018*/ 	.byte	0x04, 0x17
        /*001a*/ 	.short	(.L_1562 - .L_1561)
.L_1561:
        /*001c*/ 	.word	0x00000000
        /*0020*/ 	.short	0x0001
        /*0022*/ 	.short	0x0008
        /*0024*/ 	.byte	0x00, 0xf5, 0x21, 0x00


	//----- nvinfo : EIATTR_KPARAM_INFO
	.align		4
.L_1562:
        /*0028*/ 	.byte	0x04, 0x17
        /*002a*/ 	.short	(.L_1564 - .L_1563)
.L_1563:
        /*002c*/ 	.word	0x00000000
        /*0030*/ 	.short	0x0000
        /*0032*/ 	.short	0x0000
        /*0034*/ 	.byte	0x00, 0xf5, 0x21, 0x00


	//----- nvinfo : EIATTR_SPARSE_MMA_MASK
	.align		4
.L_1564:
        /*0038*/ 	.byte	0x03, 0x50
        /*003a*/ 	.short	0x0000


	//----- nvinfo : EIATTR_MAXREG_COUNT
	.align		4
        /*003c*/ 	.byte	0x03, 0x1b
        /*003e*/ 	.short	0x00ff


	//----- nvinfo : EIATTR_NUM_BARRIERS
	.align		4
        /*0040*/ 	.byte	0x02, 0x4c
        /*0042*/ 	.byte	0x01
	.zero		1


	//----- nvinfo : EIATTR_MERCURY_ISA_VERSION
	.align		4
        /*0044*/ 	.byte	0x03, 0x5f
        /*0046*/ 	.short	0x0101


	//----- nvinfo : EIATTR_VRC_CTA_INIT_COUNT
	.align		4
        /*0048*/ 	.byte	0x02, 0x4a
	.zero		1
	.zero		1


	//----- nvinfo : EIATTR_EXIT_INSTR_OFFSETS
	.align		4
        /*004c*/ 	.byte	0x04, 0x1c
        /*004e*/ 	.short	(.L_1566 - .L_1565)


	//   ....[0]....
.L_1565:
        /*0050*/ 	.word	0x00000700


	//   ....[1]....
        /*0054*/ 	.word	0x00000b90


	//   ....[2]....
        /*0058*/ 	.word	0x00000be0


	//----- nvinfo : EIATTR_CRS_STACK_SIZE
	.align		4
.L_1566:
        /*005c*/ 	.byte	0x04, 0x1e
        /*005e*/ 	.short	(.L_1568 - .L_1567)
.L_1567:
        /*0060*/ 	.word	0x00000000


	//----- nvinfo : EIATTR_CBANK_PARAM_SIZE
	.align		4
.L_1568:
        /*0064*/ 	.byte	0x03, 0x19
        /*0066*/ 	.short	0x0014


	//----- nvinfo : EIATTR_PARAM_CBANK
	.align		4
        /*0068*/ 	.byte	0x04, 0x0a
        /*006a*/ 	.short	(.L_1570 - .L_1569)
	.align		4
.L_1569:
        /*006c*/ 	.word	index@(.nv.constant0.reduce_min_d)
        /*0070*/ 	.short	0x0380
        /*0072*/ 	.short	0x0014


	//----- nvinfo : EIATTR_SW_WAR
	.align		4
.L_1570:
        /*0074*/ 	.byte	0x04, 0x36
        /*0076*/ 	.short	(.L_1572 - .L_1571)
.L_1571:
        /*0078*/ 	.word	0x00000008
.L_1572:


//--------------------- .nv.info.reduce_col_max_f --------------------------
	.section	.nv.info.reduce_col_max_f,"",@"SHT_CUDA_INFO"
	.sectionflags	@""
	.align	4


	//----- nvinfo : EIATTR_CUDA_API_VERSION
	.align		4
        /*0000*/ 	.byte	0x04, 0x37
        /*0002*/ 	.short	(.L_1574 - .L_1573)
.L_1573:
        /*0004*/ 	.word	0x00000082


	//----- nvinfo : EIATTR_KPARAM_INFO
	.align		4
.L_1574:
        /*0008*/ 	.byte	0x04, 0x17
        /*000a*/ 	.short	(.L_1576 - .L_1575)
.L_1575:
        /*000c*/ 	.word	0x00000000
        /*0010*/ 	.short	0x0003
        /*0012*/ 	.short	0x0014
        /*0014*/ 	.byte	0x00, 0xf0, 0x11, 0x00


	//----- nvinfo : EIATTR_KPARAM_INFO
	.align		4
.L_1576:
        /*0018*/ 	.byte	0x04, 0x17
        /*001a*/ 	.short	(.L_1578 - .L_1577)
.L_1577:
        /*001c*/ 	.word	0x00000000
        /*0020*/ 	.short	0x0002
        /*0022*/ 	.short	0x0010
        /*0024*/ 	.byte	0x00, 0xf0, 0x11, 0x00


	//----- nvinfo : EIATTR_KPARAM_INFO
	.align		4
.L_1578:
        /*0028*/ 	.byte	0x04, 0x17
        /*002a*/ 	.short	(.L_1580 - .L_1579)
.L_1579:
        /*002c*/ 	.word	0x00000000
        /*0030*/ 	.short	0x0001
        /*0032*/ 	.short	0x0008
        /*0034*/ 	.byte	0x00, 0xf5, 0x21, 0x00


	//----- nvinfo : EIATTR_KPARAM_INFO
	.align		4
.L_1580:
        /*0038*/ 	.byte	0x04, 0x17
        /*003a*/ 	.short	(.L_1582 - .L_1581)
.L_1581:
        /*003c*/ 	.word	0x00000000
        /*0040*/ 	.short	0x0000
        /*0042*/ 	.short	0x0000
        /*0044*/ 	.byte	0x00, 0xf5, 0x21, 0x00


	//----- nvinfo : EIATTR_SPARSE_MMA_MASK
	.align		4
.L_1582:
        /*0048*/ 	.byte	0x03, 0x50
        /*004a*/ 	.short	0x0000


	//----- nvinfo : EIATTR_MAXREG_COUNT
	.align		4
        /*004c*/ 	.byte	0x03, 0x1b
        /*004e*/ 	.short	0x00ff


	//----- nvinfo : EIATTR_MERCURY_ISA_VERSION
	.align		4
        /*0050*/ 	.byte	0x03, 0x5f
        /*0052*/ 	.short	0x0101


	//----- nvinfo : EIATTR_VRC_CTA_INIT_COUNT
	.align		4
        /*0054*/ 	.byte	0x02, 0x4a
	.zero		1
	.zero		1


	//----- nvinfo : EIATTR_EXIT_INSTR_OFFSETS
	.align		4
        /*0058*/ 	.byte	0x04, 0x1c
        /*005a*/ 	.short	(.L_1584 - .L_1583)


	//   ....[0]....
.L_1583:
        /*005c*/ 	.word	0x00000070


	//   ....[1]....
        /*0060*/ 	.word	0x000001c0


	//----- nvinfo : EIATTR_CRS_STACK_SIZE
	.align		4
.L_1584:
        /*0064*/ 	.byte	0x04, 0x1e
        /*0066*/ 	.short	(.L_1586 - .L_1585)
.L_1585:
        /*0068*/ 	.word	0x00000000


	//----- nvinfo : EIATTR_CBANK_PARAM_SIZE
	.align		4
.L_1586:
        /*006c*/ 	.byte	0x03, 0x19
        /*006e*/ 	.short	0x0018


	//----- nvinfo : EIATTR_PARAM_CBANK
	.align		4
        /*0070*/ 	.byte	0x04, 0x0a
        /*0072*/ 	.short	(.L_1588 - .L_1587)
	.align		4
.L_1587:
        /*0074*/ 	.word	index@(.nv.constant0.reduce_col_max_f)
        /*0078*/ 	.short	0x0380
        /*007a*/ 	.short	0x0018


	//----- nvinfo : EIATTR_SW_WAR
	.align		4
.L_1588:
        /*007c*/ 	.byte	0x04, 0x36
        /*007e*/ 	.short	(.L_1590 - .L_1589)
.L_1589:
        /*0080*/ 	.word	0x00000008
.L_1590:


//--------------------- .nv.info.reduce_col_max_d --------------------------
	.section	.nv.info.reduce_col_max_d,"",@"SHT_CUDA_INFO"
	.sectionflags	@""
	.align	4


	//----- nvinfo : EIATTR_CUDA_API_VERSION
	.align		4
        /*0000*/ 	.byte	0x04, 0x37
        /*0002*/ 	.short	(.L_1592 - .L_1591)
.L_1591:
        /*0004*/ 	.word	0x00000082


	//----- nvinfo : EIATTR_KPARAM_INFO
	.align		4
.L_1592:
        /*0008*/ 	.byte	0x04, 0x17
        /*000a*/ 	.short	(.L_1594 - .L_1593)
.L_1593:
        /*000c*/ 	.word	0x00000000
        /*0010*/ 	.short	0x0003
        /*0012*/ 	.short	0x0014
        /*0014*/ 	.byte	0x00, 0xf0, 0x11, 0x00


	//----- nvinfo : EIATTR_KPARAM_INFO
	.align		4
.L_1594:
        /*0018*/ 	.byte	0x04, 0x17
        /*001a*/ 	.short	(.L_1596 - .L_1595)
.L_1595:
        /*001c*/ 	.word	0x00000000
        /*0020*/ 	.short	0x0002
        /*0022*/ 	.short	0x0010
        /*0024*/ 	.byte	0x00, 0xf0, 0x11, 0x00


	//----- nvinfo : EIATTR_KPARAM_INFO
	.align		4
.L_1596:
        /*0028*/ 	.byte	0x04, 0x17
        /*002a*/ 	.short	(.L_1598 - .L_1597)
.L_1597:
        /*002c*/ 	.word	0x00000000
        /*0030*/ 	.short	0x0001
        /*0032*/ 	.short	0x0008
        /*0034*/ 	.byte	0x00, 0xf5, 0x21, 0x00


	//----- nvinfo : EIATTR_KPARAM_INFO
	.align		4
.L_1598:
        /*0038*/ 	.byte	0x04, 0x17
        /*003a*/ 	.short	(.L_1600 - .L_1599)
.L_1599:
        /*003c*/ 	.word	0x00000000
        /*0040*/ 	.short	0x0000
        /*0042*/ 	.short	0x0000
        /*0044*/ 	.byte	0x00, 0xf5, 0x21, 0x00


	//----- nvinfo : EIATTR_SPARSE_MMA_MASK
	.align		4
.L_1600:
        /*0048*/ 	.byte	0x03, 0x50
        /*004a*/ 	.short	0x0000


	//----- nvinfo : EIATTR_MAXREG_COUNT
	.align		4
        /*004c*/ 	.byte	0x03, 0x1b
        /*004e*/ 	.short	0x00ff


	//----- nvinfo : EIATTR_MERCURY_ISA_VERSION
	.align		4
        /*0050*/ 	.byte	0x03, 0x5f
        /*0052*/ 	.short	0x0101


	//----- nvinfo : EIATTR_VRC_CTA_INIT_COUNT
	.align		4
        /*0054*/ 	.byte	0x02, 0x4a
	.zero		1
	.zero		1


	//----- nvinfo : EIATTR_EXIT_INSTR_OFFSETS
	.align		4
        /*0058*/ 	.byte	0x04, 0x1c
        /*005a*/ 	.short	(.L_1602 - .L_1601)


	//   ....[0]....
.L_1601:
        /*005c*/ 	.word	0x00000070


	//   ....[1]....
        /*0060*/ 	.word	0x00000250


	//----- nvinfo : EIATTR_CRS_STACK_SIZE
	.align		4
.L_1602:
        /*0064*/ 	.byte	0x04, 0x1e
        /*0066*/ 	.short	(.L_1604 - .L_1603)
.L_1603:
        /*0068*/ 	.word	0x00000000


	//----- nvinfo : EIATTR_CBANK_PARAM_SIZE
	.align		4
.L_1604:
        /*006c*/ 	.byte	0x03, 0x19
        /*006e*/ 	.short	0x0018


	//----- nvinfo : EIATTR_PARAM_CBANK
	.align		4
        /*0070*/ 	.byte	0x04, 0x0a
        /*0072*/ 	.short	(.L_1606 - .L_1605)
	.align		4
.L_1605:
        /*0074*/ 	.word	index@(.nv.constant0.reduce_col_max_d)
        /*0078*/ 	.short	0x0380
        /*007a*/ 	.short	0x0018


	//----- nvinfo : EIATTR_SW_WAR
	.align		4
.L_1606:
        /*007c*/ 	.byte	0x04, 0x36
        /*007e*/ 	.short	(.L_1608 - .L_1607)
.L_1607:
        /*0080*/ 	.word	0x00000008
.L_1608:


//--------------------- .nv.info.reduce_row_max_f --------------------------
	.section	.nv.info.reduce_row_max_f,"",@"SHT_CUDA_INFO"
	.sectionflags	@""
	.align	4


	//----- nvinfo : EIATTR_CUDA_API_VERSION
	.align		4
        /*0000*/ 	.byte	0x04, 0x37
        /*0002*/ 	.short	(.L_1610 - .L_1609)
.L_1609:
        /*0004*/ 	.word	0x00000082


	//----- nvinfo : EIATTR_KPARAM_INFO
	.align		4
.L_1610:
        /*0008*/ 	.byte	0x04, 0x17
        /*000a*/ 	.short	(.L_1612 - .L_1611)
.L_1611:
        /*000c*/ 	.word	0x00000000
        /*0010*/ 	.short	0x0003
        /*0012*/ 	.short	0x0014
        /*0014*/ 	.byte	0x00, 0xf0, 0x11, 0x00


	//----- nvinfo : EIATTR_KPARAM_INFO
	.align		4
.L_1612:
        /*0018*/ 	.byte	0x04, 0x17
        /*001a*/ 	.short	(.L_1614 - .L_1613)
.L_1613:
        /*001c*/ 	.word	0x00000000
        /*0020*/ 	.short	0x0002
        /*0022*/ 	.short	0x0010
        /*0024*/ 	.byte	0x00, 0xf0, 0x11, 0x00


	//----- nvinfo : EIATTR_KPARAM_INFO
	.align		4
.L_1614:
        /*0028*/ 	.byte	0x04, 0x17
        /*002a*/ 	.short	(.L_1616 - .L_1615)
.L_1615:
        /*002c*/ 	.word	0x00000000
        /*0030*/ 	.short	0x0001
        /*0032*/ 	.short	0x0008
        /*0034*/ 	.byte	0x00, 0xf5, 0x21, 0x00


	//----- nvinfo : EIATTR_KPARAM_INFO
	.align		4
.L_1616:
        /*0038*/ 	.byte	0x04, 0x17
        /*003a*/ 	.short	(.L_1618 - .L_1617)
.L_1617:
        /*003c*/ 	.word	0x00000000
        /*0040*/ 	.short	0x0000
        /*0042*/ 	.short	0x0000
        /*0044*/ 	.byte	0x00, 0xf5, 0x21, 0x00


	//----- nvinfo : EIATTR_SPARSE_MMA_MASK
	.align		4
.L_1618:
        /*0048*/ 	.byte	0x03, 0x50
        /*004a*/ 	.short	0x0000


	//----- nvinfo : EIATTR_MAXREG_COUNT
	.align		4
        /*004c*/ 	.byte	0x03, 0x1b
        /*004e*/ 	.short	0x00ff


	//----- nvinfo : EIATTR_NUM_BARRIERS
	.align		4
        /*0050*/ 	.byte	0x02, 0x4c
        /*0052*/ 	.byte	0x01
	.zero		1


	//----- nvinfo : EIATTR_MERCURY_ISA_VERSION
	.align		4
        /*0054*/ 	.byte	0x03, 0x5f
        /*0056*/ 	.short	0x0101


	//----- nvinfo : EIATTR_VRC_CTA_INIT_COUNT
	.align		4
        /*0058*/ 	.byte	0x02, 0x4a
	.zero		1
	.zero		1


	//----- nvinfo : EIATTR_EXIT_INSTR_OFFSETS
	.align		4
        /*005c*/ 	.byte	0x04, 0x1c
        /*005e*/ 	.short	(.L_1620 - .L_1619)


	//   ....[0]....
.L_1619:
        /*0060*/ 	.word	0x00000040


	//   ....[1]....
        /*0064*/ 	.word	0x000003f0


	//   ....[2]....
        /*0068*/ 	.word	0x00000630


	//   ....[3]....
        /*006c*/ 	.word	0x00000680


	//----- nvinfo : EIATTR_CRS_STACK_SIZE
	.align		4
.L_1620:
        /*0070*/ 	.byte	0x04, 0x1e
        /*0072*/ 	.short	(.L_1622 - .L_1621)
.L_1621:
        /*0074*/ 	.word	0x00000000


	//----- nvinfo : EIATTR_CBANK_PARAM_SIZE
	.align		4
.L_1622:
        /*0078*/ 	.byte	0x03, 0x19
        /*007a*/ 	.short	0x0018


	//----- nvinfo : EIATTR_PARAM_CBANK
	.align		4
        /*007c*/ 	.byte	0x04, 0x0a
        /*007e*/ 	.short	(.L_1624 - .L_1623)
	.align		4
.L_1623:
        /*0080*/ 	.word	index@(.nv.constant0.reduce_row_max_f)
        /*0084*/ 	.short	0x0380
        /*0086*/ 	.short	0x0018


	//----- nvinfo : EIATTR_SW_WAR
	.align		4
.L_1624:
        /*0088*/ 	.byte	0x04, 0x36
        /*008a*/ 	.short	(.L_1626 - .L_1625)
.L_1625:
        /*008c*/ 	.word	0x00000008
.L_1626:


//--------------------- .nv.info.reduce_row_max_d --------------------------
	.section	.nv.info.reduce_row_max_d,"",@"SHT_CUDA_INFO"
	.sectionflags	@""
	.align	4


	//----- nvinfo : EIATTR_CUDA_API_VERSION
	.align		4
        /*0000*/ 	.byte	0x04, 0x37
        /*0002*/ 	.short	(.L_1628 - .L_1627)
.L_1627:
        /*0004*/ 	.word	0x00000082


	//----- nvinfo : EIATTR_KPARAM_INFO
	.align		4
.L_1628:
        /*0008*/ 	.byte	0x04, 0x17
        /*000a*/ 	.short	(.L_1630 - .L_1629)
.L_1629:
        /*000c*/ 	.word	0x00000000
        /*0010*/ 	.short	0x0003
        /*0012*/ 	.short	0x0014
        /*0014*/ 	.byte	0x00, 0xf0, 0x11, 0x00


	//----- nvinfo : EIATTR_KPARAM_INFO
	.align		4
.L_1630:
        /*0018*/ 	.byte	0x04, 0x17
        /*001a*/ 	.short	(.L_1632 - .L_1631)
.L_1631:
        /*001c*/ 	.word	0x00000000
        /*0020*/ 	.short	0x0002
        /*0022*/ 	.short	0x0010
        /*0024*/ 	.byte	0x00, 0xf0, 0x11, 0x00


	//----- nvinfo : EIATTR_KPARAM_INFO
	.align		4
.L_1632:
        /*0028*/ 	.byte	0x04, 0x17
        /*002a*/ 	.short	(.L_1634 - .L_1633)
.L_1633:
        /*002c*/ 	.word	0x00000000
        /*0030*/ 	.short	0x0001
        /*0032*/ 	.short	0x0008
        /*0034*/ 	.byte	0x00, 0xf5, 0x21, 0x00


	//----- nvinfo : EIATTR_KPARAM_INFO
	.align		4
.L_1634:
        /*0038*/ 	.byte	0x04, 0x17
        /*003a*/ 	.short	(.L_1636 - .L_1635)
.L_1635:
        /*003c*/ 	.word	0x00000000
        /*0040*/ 	.short	0x0000
        /*0042*/ 	.short	0x0000
        /*0044*/ 	.byte	0x00, 0xf5, 0x21, 0x00


	//----- nvinfo : EIATTR_SPARSE_MMA_MASK
	.align		4
.L_1636:
        /*0048*/ 	.byte	0x03, 0x50
        /*004a*/ 	.short	0x0000


	//----- nvinfo : EIATTR_MAXREG_COUNT
	.align		4
        /*004c*/ 	.byte	0x03, 0x1b
        /*004e*/ 	.short	0x00ff


	//----- nvinfo : EIATTR_NUM_BARRIERS
	.align		4
        /*0050*/ 	.byte	0x02, 0x4c
        /*0052*/ 	.byte	0x01
	.zero		1


	//----- nvinfo : EIATTR_MERCURY_ISA_VERSION
	.align		4
        /*0054*/ 	.byte	0x03, 0x5f
        /*0056*/ 	.short	0x0101


	//----- nvinfo : EIATTR_VRC_CTA_INIT_COUNT
	.align		4
        /*0058*/ 	.byte	0x02, 0x4a
	.zero		1
	.zero		1


	//----- nvinfo : EIATTR_EXIT_INSTR_OFFSETS
	.align		4
        /*005c*/ 	.byte	0x04, 0x1c
        /*005e*/ 	.short	(.L_1638 - .L_1637)


	//   ....[0]....
.L_1637:
        /*0060*/ 	.word	0x00000040


	//   ....[1]....
        /*0064*/ 	.word	0x00000680


	//   ....[2]....
        /*0068*/ 	.word	0x00000b20


	//   ....[3]....
        /*006c*/ 	.word	0x00000b70


	//----- nvinfo : EIATTR_CRS_STACK_SIZE
	.align		4
.L_1638:
        /*0070*/ 	.byte	0x04, 0x1e
        /*0072*/ 	.short	(.L_1640 - .L_1639)
.L_1639:
        /*0074*/ 	.word	0x00000000


	//----- nvinfo : EIATTR_CBANK_PARAM_SIZE
	.align		4
.L_1640:
        /*0078*/ 	.byte	0x03, 0x19
        /*007a*/ 	.short	0x0018


	//----- nvinfo : EIATTR_PARAM_CBANK
	.align		4
        /*007c*/ 	.byte	0x04, 0x0a
        /*007e*/ 	.short	(.L_1642 - .L_1641)
	.align		4
.L_1641:
        /*0080*/ 	.word	index@(.nv.constant0.reduce_row_max_d)
        /*0084*/ 	.short	0x0380
        /*0086*/ 	.short	0x0018


	//----- nvinfo : EIATTR_SW_WAR
	.align		4
.L_1642:
        /*0088*/ 	.byte	0x04, 0x36
        /*008a*/ 	.short	(.L_1644 - .L_1643)
.L_1643:
        /*008c*/ 	.word	0x00000008
.L_1644:


//--------------------- .nv.info.reduce_max_f     --------------------------
	.section	.nv.info.reduce_max_f,"",@"SHT_CUDA_INFO"
	.sectionflags	@""
	.align	4


	//----- nvinfo : EIATTR_CUDA_API_VERSION
	.align		4
        /*0000*/ 	.byte	0x04, 0x37
        /*0002*/ 	.short	(.L_1646 - .L_1645)
.L_1645:
        /*0004*/ 	.word	0x00000082


	//----- nvinfo : EIATTR_KPARAM_INFO
	.align		4
.L_1646:
        /*0008*/ 	.byte	0x04, 0x17
        /*000a*/ 	.short	(.L_1648 - .L_1647)
.L_1647:
        /*000c*/ 	.word	0x00000000
        /*0010*/ 	.short	0x0002
        /*0012*/ 	.short	0x0010
        /*0014*/ 	.byte	0x00, 0xf0, 0x11, 0x00


	//----- nvinfo : EIATTR_KPARAM_INFO
	.align		4
.L_1648:
        /*0018*/ 	.byte	0x04, 0x17
        /*001a*/ 	.short	(.L_1650 - .L_1649)
.L_1649:
        /*001c*/ 	.word	0x00000000
        /*0020*/ 	.short	0x0001
        /*0022*/ 	.short	0x0008
        /*0024*/ 	.byte	0x00, 0xf5, 0x21, 0x00


	//----- nvinfo : EIATTR_KPARAM_INFO
	.align		4
.L_1650:
        /*0028*/ 	.byte	0x04, 0x17
        /*002a*/ 	.short	(.L_1652 - .L_1651)
.L_1651:
        /*002c*/ 	.word	0x00000000
        /*0030*/ 	.short	0x0000
        /*0032*/ 	.short	0x0000
        /*0034*/ 	.byte	0x00, 0xf5, 0x21, 0x00


	//----- nvinfo : EIATTR_SPARSE_MMA_MASK
	.align		4
.L_1652:
        /*0038*/ 	.byte	0x03, 0x50
        /*003a*/ 	.short	0x0000


	//----- nvinfo : EIATTR_MAXREG_COUNT
	.align		4
        /*003c*/ 	.byte	0x03, 0x1b
        /*003e*/ 	.short	0x00ff


	//----- nvinfo : EIATTR_NUM_BARRIERS
	.align		4
        /*0040*/ 	.byte	0x02, 0x4c
        /*0042*/ 	.byte	0x01
	.zero		1


	//----- nvinfo : EIATTR_MERCURY_ISA_VERSION
	.align		4
        /*0044*/ 	.byte	0x03, 0x5f
        /*0046*/ 	.short	0x0101


	//----- nvinfo : EIATTR_VRC_CTA_INIT_COUNT
	.align		4
        /*0048*/ 	.byte	0x02, 0x4a
	.zero		1
	.zero		1


	//----- nvinfo : EIATTR_EXIT_INSTR_OFFSETS
	.align		4
        /*004c*/ 	.byte	0x04, 0x1c
        /*004e*/ 	.short	(.L_1654 - .L_1653)


	//   ....[0]....
.L_1653:
        /*0050*/ 	.word	0x00000440


	//   ....[1]....
        /*0054*/ 	.word	0x00000680


	//   ....[2]....
        /*0058*/ 	.word	0x000006d0


	//----- nvinfo : EIATTR_CRS_STACK_SIZE
	.align		4
.L_1654:
        /*005c*/ 	.byte	0x04, 0x1e
        /*005e*/ 	.short	(.L_1656 - .L_1655)
.L_1655:
        /*0060*/ 	.word	0x00000000


	//----- nvinfo : EIATTR_CBANK_PARAM_SIZE
	.align		4
.L_1656:
        /*0064*/ 	.byte	0x03, 0x19
        /*0066*/ 	.short	0x0014


	//----- nvinfo : EIATTR_PARAM_CBANK
	.align		4
        /*0068*/ 	.byte	0x04, 0x0a
        /*006a*/ 	.short	(.L_1658 - .L_1657)
	.align		4
.L_1657:
        /*006c*/ 	.word	index@(.nv.constant0.reduce_max_f)
        /*0070*/ 	.short	0x0380
        /*0072*/ 	.short	0x0014


	//----- nvinfo : EIATTR_SW_WAR
	.align		4
.L_1658:
        /*0074*/ 	.byte	0x04, 0x36
        /*0076*/ 	.short	(.L_1660 - .L_1659)
.L_1659:
        /*0078*/ 	.word	0x00000008
.L_1660:


//--------------------- .nv.info.reduce_max_d     --------------------------
	.section	.nv.info.reduce_max_d,"",@"SHT_CUDA_INFO"
	.sectionflags	@""
	.align	4


	//----- nvinfo : EIATTR_CUDA_API_VERSION
	.align		4
        /*0000*/ 	.byte	0x04, 0x37
        /*0002*/ 	.short	(.L_1662 - .L_1661)
.L_1661:
        /*0004*/ 	.word	0x00000082


	//----- nvinfo : EIATTR_KPARAM_INFO
	.align		4
.L_1662:
        /*0008*/ 	.byte	0x04, 0x17
        /*000a*/ 	.short	(.L_1664 - .L_1663)
.L_1663:
        /*000c*/ 	.word	0x00000000
        /*0010*/ 	.short	0x0002
        /*0012*/ 	.short	0x0010
        /*0014*/ 	.byte	0x00, 0xf0, 0x11, 0x00


	//----- nvinfo : EIATTR_KPARAM_INFO
	.align		4
.L_1664:
        /*0018*/ 	.byte	0x04, 0x17
        /*001a*/ 	.short	(.L_1666 - .L_1665)
.L_1665:
        /*001c*/ 	.word	0x00000000
        /*0020*/ 	.short	0x0001
        /*0022*/ 	.short	0x0008
        /*0024*/ 	.byte	0x00, 0xf5, 0x21, 0x00


	//----- nvinfo : EIATTR_KPARAM_INFO
	.align		4
.L_1666:
        /*0028*/ 	.byte	0x04, 0x17
        /*002a*/ 	.short	(.L_1668 - .L_1667)
.L_1667:
        /*002c*/ 	.word	0x00000000
        /*0030*/ 	.short	0x0000
        /*0032*/ 	.short	0x0000
        /*0034*/ 	.byte	0x00, 0xf5, 0x21, 0x00


	//----- nvinfo : EIATTR_SPARSE_MMA_MASK
	.align		4
.L_1668:
        /*0038*/ 	.byte	0x03, 0x50
        /*003a*/ 	.short	0x0000


	//----- nvinfo : EIATTR_MAXREG_COUNT
	.align		4
        /*003c*/ 	.byte	0x03, 0x1b
        /*003e*/ 	.short	0x00ff


	//----- nvinfo : EIATTR_NUM_BARRIERS
	.align		4
        /*0040*/ 	.byte	0x02, 0x4c
        /*0042*/ 	.byte	0x01
	.zero		1


	//----- nvinfo : EIATTR_MERCURY_ISA_VERSION
	.align		4
        /*0044*/ 	.byte	0x03, 0x5f
        /*0046*/ 	.short	0x0101


	//----- nvinfo : EIATTR_VRC_CTA_INIT_COUNT
	.align		4
        /*0048*/ 	.byte	0x02, 0x4a
	.zero		1
	.zero		1


	//----- nvinfo : EIATTR_EXIT_INSTR_OFFSETS
	.align		4
        /*004c*/ 	.byte	0x04, 0x1c
        /*004e*/ 	.short	(.L_1670 - .L_1669)


	//   ....[0]....
.L_1669:
        /*0050*/ 	.word	0x00000700


	//   ....[1]....
        /*0054*/ 	.word	0x00000b90


	//   ....[2]....
        /*0058*/ 	.word	0x00000be0


	//----- nvinfo : EIATTR_CRS_STACK_SIZE
	.align		4
.L_1670:
        /*005c*/ 	.byte	0x04, 0x1e
        /*005e*/ 	.short	(.L_1672 - .L_1671)
.L_1671:
        /*0060*/ 	.word	0x00000000


	//----- nvinfo : EIATTR_CBANK_PARAM_SIZE
	.align		4
.L_1672:
        /*0064*/ 	.byte	0x03, 0x19
        /*0066*/ 	.short	0x0014


	//----- nvinfo : EIATTR_PARAM_CBANK
	.align		4
        /*0068*/ 	.byte	0x04, 0x0a
        /*006a*/ 	.short	(.L_1674 - .L_1673)
	.align		4
.L_1673:
        /*006c*/ 	.word	index@(.nv.constant0.reduce_max_d)
        /*0070*/ 	.short	0x0380
        /*0072*/ 	.short	0x0014


	//----- nvinfo : EIATTR_SW_WAR
	.align		4
.L_1674:
        /*0074*/ 	.byte	0x04, 0x36
        /*0076*/ 	.short	(.L_1676 - .L_1675)
.L_1675:
        /*0078*/ 	.word	0x00000008
.L_1676:


//--------------------- .nv.info.reduce_col_sum_f --------------------------
	.section	.nv.info.reduce_col_sum_f,"",@"SHT_CUDA_INFO"
	.sectionflags	@""
	.align	4


	//----- nvinfo : EIATTR_CUDA_API_VERSION
	.align		4
        /*0000*/ 	.byte	0x04, 0x37
        /*0002*/ 	.short	(.L_1678 - .L_1677)
.L_1677:
        /*0004*/ 	.word	0x00000082


	//----- nvinfo : EIATTR_KPARAM_INFO
	.align		4
.L_1678:
        /*0008*/ 	.byte	0x04, 0x17
        /*000a*/ 	.short	(.L_1680 - .L_1679)
.L_1679:
        /*000c*/ 	.word	0x00000000
        /*0010*/ 	.short	0x0003
        /*0012*/ 	.short	0x0014
        /*0014*/ 	.byte	0x00, 0xf0, 0x11, 0x00


	//----- nvinfo : EIATTR_KPARAM_INFO
	.align		4
.L_1680:
        /*0018*/ 	.byte	0x04, 0x17
        /*001a*/ 	.short	(.L_1682 - .L_1681)
.L_1681:
        /*001c*/ 	.word	0x00000000
        /*0020*/ 	.short	0x0002
        /*0022*/ 	.short	0x0010
        /*0024*/ 	.byte	0x00, 0xf0, 0x11, 0x00


	//----- nvinfo : EIATTR_KPARAM_INFO
	.align		4
.L_1682:
        /*0028*/ 	.byte	0x04, 0x17
        /*002a*/ 	.short	(.L_1684 - .L_1683)
.L_1683:
        /*002c*/ 	.word	0x00000000
        /*0030*/ 	.short	0x0001
        /*0032*/ 	.short	0x0008
        /*0034*/ 	.byte	0x00, 0xf5, 0x21, 0x00


	//----- nvinfo : EIATTR_KPARAM_INFO
	.align		4
.L_1684:
        /*0038*/ 	.byte	0x04, 0x17
        /*003a*/ 	.short	(.L_1686 - .L_1685)
.L_1685:
        /*003c*/ 	.word	0x00000000
        /*0040*/ 	.short	0x0000
        /*0042*/ 	.short	0x0000
        /*0044*/ 	.byte	0x00, 0xf5, 0x21, 0x00


	//----- nvinfo : EIATTR_SPARSE_MMA_MASK
	.align		4
.L_1686:
        /*0048*/ 	.byte	0x03, 0x50
        /*004a*/ 	.short	0x0000


	//----- nvinfo : EIATTR_MAXREG_COUNT
	.align		4
        /*004c*/ 	.byte	0x03, 0x1b
        /*004e*/ 	.short	0x00ff


	//----- nvinfo : EIATTR_MERCURY_ISA_VERSION
	.align		4
        /*0050*/ 	.byte	0x03, 0x5f
        /*0052*/ 	.short	0x0101


	//----- nvinfo : EIATTR_VRC_CTA_INIT_COUNT
	.align		4
        /*0054*/ 	.byte	0x02, 0x4a
	.zero		1
	.zero		1


	//----- nvinfo : EIATTR_EXIT_INSTR_OFFSETS
	.align		4
        /*0058*/ 	.byte	0x04, 0x1c
        /*005a*/ 	.short	(.L_1688 - .L_1687)


	//   ....[0]....
.L_1687:
        /*005c*/ 	.word	0x00000070


	//   ....[1]....
        /*0060*/ 	.word	0x000001c0


	//----- nvinfo : EIATTR_CRS_STACK_SIZE
	.align		4
.L_1688:
        /*0064*/ 	.byte	0x04, 0x1e
        /*0066*/ 	.short	(.L_1690 - .L_1689)
.L_1689:
        /*0068*/ 	.word	0x00000000


	//----- nvinfo : EIATTR_CBANK_PARAM_SIZE
	.align		4
.L_1690:
        /*006c*/ 	.byte	0x03, 0x19
        /*006e*/ 	.short	0x0018


	//----- nvinfo : EIATTR_PARAM_CBANK
	.align		4
        /*0070*/ 	.byte	0x04, 0x0a
        /*0072*/ 	.short	(.L_1692 - .L_1691)
	.align		4
.L_1691:
        /*0074*/ 	.word	index@(.nv.constant0.reduce_col_sum_f)
        /*0078*/ 	.short	0x0380
        /*007a*/ 	.short	0x0018


	//----- nvinfo : EIATTR_SW_WAR
	.align		4
.L_1692:
        /*007c*/ 	.byte	0x04, 0x36
        /*007e*/ 	.short	(.L_1694 - .L_1693)
.L_1693:
        /*0080*/ 	.word	0x00000008
.L_1694:


//--------------------- .nv.info.reduce_col_sum_d --------------------------
	.section	.nv.info.reduce_col_sum_d,"",@"SHT_CUDA_INFO"
	.sectionflags	@""
	.align	4


	//----- nvinfo : EIATTR_CUDA_API_VERSION
	.align		4
        /*0000*/ 	.byte	0x04, 0x37
        /*0002*/ 	.short	(.L_1696 - .L_1695)
.L_1695:
        /*0004*/ 	.word	0x00000082


	//----- nvinfo : EIATTR_KPARAM_INFO
	.align		4
.L_1696:
        /*0008*/ 	.byte	0x04, 0x17
        /*000a*/ 	.short	(.L_1698 - .L_1697)
.L_1697:
        /*000c*/ 	.word	0x00000000
        /*0010*/ 	.short	0x0003
        /*0012*/ 	.short	0x0014
        /*0014*/ 	.byte	0x00, 0xf0, 0x11, 0x00


	//----- nvinfo : EIATTR_KPARAM_INFO
	.align		4
.L_1698:
        /*0018*/ 	.byte	0x04, 0x17
        /*001a*/ 	.short	(.L_1700 - .L_1699)
.L_1699:
        /*001c*/ 	.word	0x00000000
        /*0020*/ 	.short	0x0002
        /*0022*/ 	.short	0x0010
        /*0024*/ 	.byte	0x00, 0xf0, 0x11, 0x00


	//----- nvinfo : EIATTR_KPARAM_INFO
	.align		4
.L_1700:
        /*0028*/ 	.byte	0x04, 0x17
        /*002a*/ 	.short	(.L_1702 - .L_1701)
.L_1701:
        /*002c*/ 	.word	0x00000000
        /*0030*/ 	.short	0x0001
        /*0032*/ 	.short	0x0008
        /*0034*/ 	.byte	0x00, 0xf5, 0x21, 0x00


	//----- nvinfo : EIATTR_KPARAM_INFO
	.align		4
.L_1702:
        /*0038*/ 	.byte	0x04, 0x17
        /*003a*/ 	.short	(.L_1704 - .L_1703)
.L_1703:
        /*003c*/ 	.word	0x00000000
        /*0040*/ 	.short	0x0000
        /*0042*/ 	.short	0x0000
        /*0044*/ 	.byte	0x00, 0xf5, 0x21, 0x00


	//----- nvinfo : EIATTR_SPARSE_MMA_MASK
	.align		4
.L_1704:
        /*0048*/ 	.byte	0x03, 0x50
        /*004a*/ 	.short	0x0000


	//----- nvinfo : EIATTR_MAXREG_COUNT
	.align		4
        /*004c*/ 	.byte	0x03, 0x1b
        /*004e*/ 	.short	0x00ff


	//----- nvinfo : EIATTR_MERCURY_ISA_VERSION
	.align		4
        /*0050*/ 	.byte	0x03, 0x5f
        /*0052*/ 	.short	0x0101


	//----- nvinfo : EIATTR_VRC_CTA_INIT_COUNT
	.align		4
        /*0054*/ 	.byte	0x02, 0x4a
	.zero		1
	.zero		1


	//----- nvinfo : EIATTR_EXIT_INSTR_OFFSETS
	.align		4
        /*0058*/ 	.byte	0x04, 0x1c
        /*005a*/ 	.short	(.L_1706 - .L_1705)


	//   ....[0]....
.L_1705:
        /*005c*/ 	.word	0x00000070


	//   ....[1]....
        /*0060*/ 	.word	0x000001c0


	//----- nvinfo : EIATTR_CRS_STACK_SIZE
	.align		4
.L_1706:
        /*0064*/ 	.byte	0x04, 0x1e
        /*0066*/ 	.short	(.L_1708 - .L_1707)
.L_1707:
        /*0068*/ 	.word	0x00000000


	//----- nvinfo : EIATTR_CBANK_PARAM_SIZE
	.align		4
.L_1708:
        /*006c*/ 	.byte	0x03, 0x19
        /*006e*/ 	.short	0x0018


	//----- nvinfo : EIATTR_PARAM_CBANK
	.align		4
        /*0070*/ 	.byte	0x04, 0x0a
        /*0072*/ 	.short	(.L_1710 - .L_1709)
	.align		4
.L_1709:
        /*0074*/ 	.word	index@(.nv.constant0.reduce_col_sum_d)
        /*0078*/ 	.short	0x0380
        /*007a*/ 	.short	0x0018


	//----- nvinfo : EIATTR_SW_WAR
	.align		4
.L_1710:
        /*007c*/ 	.byte	0x04, 0x36
        /*007e*/ 	.short	(.L_1712 - .L_1711)
.L_1711:
        /*0080*/ 	.word	0x00000008
.L_1712:


//--------------------- .nv.info.reduce_row_sum_f --------------------------
	.section	.nv.info.reduce_row_sum_f,"",@"SHT_CUDA_INFO"
	.sectionflags	@""
	.align	4


	//----- nvinfo : EIATTR_CUDA_API_VERSION
	.align		4
        /*0000*/ 	.byte	0x04, 0x37
        /*0002*/ 	.short	(.L_1714 - .L_1713)
.L_1713:
        /*0004*/ 	.word	0x00000082


	//----- nvinfo : EIATTR_KPARAM_INFO
	.align		4
.L_1714:
        /*0008*/ 	.byte	0x04, 0x17
        /*000a*/ 	.short	(.L_1716 - .L_1715)
.L_1715:
        /*000c*/ 	.word	0x00000000
        /*0010*/ 	.short	0x0003
        /*0012*/ 	.short	0x0014
        /*0014*/ 	.byte	0x00, 0xf0, 0x11, 0x00


	//----- nvinfo : EIATTR_KPARAM_INFO
	.align		4
.L_1716:
        /*0018*/ 	.byte	0x04, 0x17
        /*001a*/ 	.short	(.L_1718 - .L_1717)
.L_1717:
        /*001c*/ 	.word	0x00000000
        /*0020*/ 	.short	0x0002
        /*0022*/ 	.short	0x0010
        /*0024*/ 	.byte	0x00, 0xf0, 0x11, 0x00


	//----- nvinfo : EIATTR_KPARAM_INFO
	.align		4
.L_1718:
        /*0028*/ 	.byte	0x04, 0x17
        /*002a*/ 	.short	(.L_1720 - .L_1719)
.L_1719:
        /*002c*/ 	.word	0x00000000
        /*0030*/ 	.short	0x0001
        /*0032*/ 	.short	0x0008
        /*0034*/ 	.byte	0x00, 0xf5, 0x21, 0x00


	//----- nvinfo : EIATTR_KPARAM_INFO
	.align		4
.L_1720:
        /*0038*/ 	.byte	0x04, 0x17
        /*003a*/ 	.short	(.L_1722 - .L_1721)
.L_1721:
        /*003c*/ 	.word	0x00000000
        /*0040*/ 	.short	0x0000
        /*0042*/ 	.short	0x0000
        /*0044*/ 	.byte	0x00, 0xf5, 0x21, 0x00


	//----- nvinfo : EIATTR_SPARSE_MMA_MASK
	.align		4
.L_1722:
        /*0048*/ 	.byte	0x03, 0x50
        /*004a*/ 	.short	0x0000


	//----- nvinfo : EIATTR_MAXREG_COUNT
	.align		4
        /*004c*/ 	.byte	0x03, 0x1b
        /*004e*/ 	.short	0x00ff


	//----- nvinfo : EIATTR_NUM_BARRIERS
	.align		4
        /*0050*/ 	.byte	0x02, 0x4c
        /*0052*/ 	.byte	0x01
	.zero		1


	//----- nvinfo : EIATTR_MERCURY_ISA_VERSION
	.align		4
        /*0054*/ 	.byte	0x03, 0x5f
        /*0056*/ 	.short	0x0101


	//----- nvinfo : EIATTR_VRC_CTA_INIT_COUNT
	.align		4
        /*0058*/ 	.byte	0x02, 0x4a
	.zero		1
	.zero		1


	//----- nvinfo : EIATTR_EXIT_INSTR_OFFSETS
	.align		4
        /*005c*/ 	.byte	0x04, 0x1c
        /*005e*/ 	.short	(.L_1724 - .L_1723)


	//   ....[0]....
.L_1723:
        /*0060*/ 	.word	0x00000040


	//   ....[1]....
        /*0064*/ 	.word	0x000003f0


	//   ....[2]....
        /*0068*/ 	.word	0x00000630


	//   ....[3]....
        /*006c*/ 	.word	0x00000680


	//----- nvinfo : EIATTR_CRS_STACK_SIZE
	.align		4
.L_1724:
        /*0070*/ 	.byte	0x04, 0x1e
        /*0072*/ 	.short	(.L_1726 - .L_1725)
.L_1725:
        /*0074*/ 	.word	0x00000000


	//----- nvinfo : EIATTR_CBANK_PARAM_SIZE
	.align		4
.L_1726:
        /*0078*/ 	.byte	0x03, 0x19
        /*007a*/ 	.short	0x0018


	//----- nvinfo : EIATTR_PARAM_CBANK
	.align		4
        /*007c*/ 	.byte	0x04, 0x0a
        /*007e*/ 	.short	(.L_1728 - .L_1727)
	.align		4
.L_1727:
        /*0080*/ 	.word	index@(.nv.constant0.reduce_row_sum_f)
        /*0084*/ 	.short	0x0380
        /*0086*/ 	.short	0x0018


	//----- nvinfo : EIATTR_SW_WAR
	.align		4
.L_1728:
        /*0088*/ 	.byte	0x04, 0x36
        /*008a*/ 	.short	(.L_1730 - .L_1729)
.L_1729:
        /*008c*/ 	.word	0x00000008
.L_1730:


//--------------------- .nv.info.reduce_row_sum_d --------------------------
	.section	.nv.info.reduce_row_sum_d,"",@"SHT_CUDA_INFO"
	.sectionflags	@""
	.align	4


	//----- nvinfo : EIATTR_CUDA_API_VERSION
	.align		4
        /*0000*/ 	.byte	0x04, 0x37
        /*0002*/ 	.short	(.L_1732 - .L_1731)
.L_1731:
        /*0004*/ 	.word	0x00000082


	//----- nvinfo : EIATTR_KPARAM_INFO
	.align		4
.L_1732:
        /*0008*/ 	.byte	0x04, 0x17
        /*000a*/ 	.short	(.L_1734 - .L_1733)
.L_1733:
        /*000c*/ 	.word	0x00000000
        /*0010*/ 	.short	0x0003
        /*0012*/ 	.short	0x0014
        /*0014*/ 	.byte	0x00, 0xf0, 0x11, 0x00


	//----- nvinfo : EIATTR_KPARAM_INFO
	.align		4
.L_1734:
        /*0018*/ 	.byte	0x04, 0x17
        /*001a*/ 	.short	(.L_1736 - .L_1735)
.L_1735:
        /*001c*/ 	.word	0x00000000
        /*0020*/ 	.short	0x0002
        /*0022*/ 	.short	0x0010
        /*0024*/ 	.byte	0x00, 0xf0, 0x11, 0x00


	//----- nvinfo : EIATTR_KPARAM_INFO
	.align		4
.L_1736:
        /*0028*/ 	.byte	0x04, 0x17
        /*002a*/ 	.short	(.L_1738 - .L_1737)
.L_1737:
        /*002c*/ 	.word	0x00000000
        /*0030*/ 	.short	0x0001
        /*0032*/ 	.short	0x0008
        /*0034*/ 	.byte	0x00, 0xf5, 0x21, 0x00


	//----- nvinfo : EIATTR_KPARAM_INFO
	.align		4
.L_1738:
        /*0038*/ 	.byte	0x04, 0x17
        /*003a*/ 	.short	(.L_1740 - .L_1739)
.L_1739:
        /*003c*/ 	.word	0x00000000
        /*0040*/ 	.short	0x0000
        /*0042*/ 	.short	0x0000
        /*0044*/ 	.byte	0x00, 0xf5, 0x21, 0x00


	//----- nvinfo : EIATTR_SPARSE_MMA_MASK
	.align		4
.L_1740:
        /*0048*/ 	.byte	0x03, 0x50
        /*004a*/ 	.short	0x0000


	//----- nvinfo : EIATTR_MAXREG_COUNT
	.align		4
        /*004c*/ 	.byte	0x03, 0x1b
        /*004e*/ 	.short	0x00ff


	//----- nvinfo : EIATTR_NUM_BARRIERS
	.align		4
        /*0050*/ 	.byte	0x02, 0x4c
        /*0052*/ 	.byte	0x01
	.zero		1


	//----- nvinfo : EIATTR_MERCURY_ISA_VERSION
	.align		4
        /*0054*/ 	.byte	0x03, 0x5f
        /*0056*/ 	.short	0x0101


	//----- nvinfo : EIATTR_VRC_CTA_INIT_COUNT
	.align		4
        /*0058*/ 	.byte	0x02, 0x4a
	.zero		1
	.zero		1


	//----- nvinfo : EIATTR_EXIT_INSTR_OFFSETS
	.align		4
        /*005c*/ 	.byte	0x04, 0x1c
        /*005e*/ 	.short	(.L_1742 - .L_1741)


	//   ....[0]....
.L_1741:
        /*0060*/ 	.word	0x00000040


	//   ....[1]....
        /*0064*/ 	.word	0x000003f0


	//   ....[2]....
        /*0068*/ 	.word	0x00000630


	//   ....[3]....
        /*006c*/ 	.word	0x00000680


	//----- nvinfo : EIATTR_CRS_STACK_SIZE
	.align		4
.L_1742:
        /*0070*/ 	.byte	0x04, 0x1e
        /*0072*/ 	.short	(.L_1744 - .L_1743)
.L_1743:
        /*0074*/ 	.word	0x00000000


	//----- nvinfo : EIATTR_CBANK_PARAM_SIZE
	.align		4
.L_1744:
        /*0078*/ 	.byte	0x03, 0x19
        /*007a*/ 	.short	0x0018


	//----- nvinfo : EIATTR_PARAM_CBANK
	.align		4
        /*007c*/ 	.byte	0x04, 0x0a
        /*007e*/ 	.short	(.L_1746 - .L_1745)
	.align		4
.L_1745:
        /*0080*/ 	.word	index@(.nv.constant0.reduce_row_sum_d)
        /*0084*/ 	.short	0x0380
        /*0086*/ 	.short	0x0018


	//----- nvinfo : EIATTR_SW_WAR
	.align		4
.L_1746:
        /*0088*/ 	.byte	0x04, 0x36
        /*008a*/ 	.short	(.L_1748 - .L_1747)
.L_1747:
        /*008c*/ 	.word	0x00000008
.L_1748:


//--------------------- .nv.info.reduce_sum_f     --------------------------
	.section	.nv.info.reduce_sum_f,"",@"SHT_CUDA_INFO"
	.sectionflags	@""
	.align	4


	//----- nvinfo : EIATTR_CUDA_API_VERSION
	.align		4
        /*0000*/ 	.byte	0x04, 0x37
        /*0002*/ 	.short	(.L_1750 - .L_1749)
.L_1749:
        /*0004*/ 	.word	0x00000082


	//----- nvinfo : EIATTR_KPARAM_INFO
	.align		4
.L_1750:
        /*0008*/ 	.byte	0x04, 0x17
        /*000a*/ 	.short	(.L_1752 - .L_1751)
.L_1751:
        /*000c*/ 	.word	0x00000000
        /*0010*/ 	.short	0x0002
        /*0012*/ 	.short	0x0010
        /*0014*/ 	.byte	0x00, 0xf0, 0x11, 0x00


	//----- nvinfo : EIATTR_KPARAM_INFO
	.align		4
.L_1752:
        /*0018*/ 	.byte	0x04, 0x17
        /*001a*/ 	.short	(.L_1754 - .L_1753)
.L_1753:
        /*001c*/ 	.word	0x00000000
        /*0020*/ 	.short	0x0001
        /*0022*/ 	.short	0x0008
        /*0024*/ 	.byte	0x00, 0xf5, 0x21, 0x00


	//----- nvinfo : EIATTR_KPARAM_INFO
	.align		4
.L_1754:
        /*0028*/ 	.byte	0x04, 0x17
        /*002a*/ 	.short	(.L_1756 - .L_1755)
.L_1755:
        /*002c*/ 	.word	0x00000000
        /*0030*/ 	.short	0x0000
        /*0032*/ 	.short	0x0000
        /*0034*/ 	.byte	0x00, 0xf5, 0x21, 0x00


	//----- nvinfo : EIATTR_SPARSE_MMA_MASK
	.align		4
.L_1756:
        /*0038*/ 	.byte	0x03, 0x50
        /*003a*/ 	.short	0x0000


	//----- nvinfo : EIATTR_MAXREG_COUNT
	.align		4
        /*003c*/ 	.byte	0x03, 0x1b
        /*003e*/ 	.short	0x00ff


	//----- nvinfo : EIATTR_NUM_BARRIERS
	.align		4
        /*0040*/ 	.byte	0x02, 0x4c
        /*0042*/ 	.byte	0x01
	.zero		1


	//----- nvinfo : EIATTR_MERCURY_ISA_VERSION
	.align		4
        /*0044*/ 	.byte	0x03, 0x5f
        /*0046*/ 	.short	0x0101


	//----- nvinfo : EIATTR_VRC_CTA_INIT_COUNT
	.align		4
        /*0048*/ 	.byte	0x02, 0x4a
	.zero		1
	.zero		1


	//----- nvinfo : EIATTR_EXIT_INSTR_OFFSETS
	.align		4
        /*004c*/ 	.byte	0x04, 0x1c
        /*004e*/ 	.short	(.L_1758 - .L_1757)


	//   ....[0]....
.L_1757:
        /*0050*/ 	.word	0x00000440


	//   ....[1]....
        /*0054*/ 	.word	0x00000680


	//   ....[2]....
        /*0058*/ 	.word	0x000006d0


	//----- nvinfo : EIATTR_CRS_STACK_SIZE
	.align		4
.L_1758:
        /*005c*/ 	.byte	0x04, 0x1e
        /*005e*/ 	.short	(.L_1760 - .L_1759)
.L_1759:
        /*0060*/ 	.word	0x00000000


	//----- nvinfo : EIATTR_CBANK_PARAM_SIZE
	.align		4
.L_1760:
        /*0064*/ 	.byte	0x03, 0x19
        /*0066*/ 	.short	0x0014


	//----- nvinfo : EIATTR_PARAM_CBANK
	.align		4
        /*0068*/ 	.byte	0x04, 0x0a
        /*006a*/ 	.short	(.L_1762 - .L_1761)
	.align		4
.L_1761:
        /*006c*/ 	.word	index@(.nv.constant0.reduce_sum_f)
        /*0070*/ 	.short	0x0380
        /*0072*/ 	.short	0x0014


	//----- nvinfo : EIATTR_SW_WAR
	.align		4
.L_1762:
        /*0074*/ 	.byte	0x04, 0x36
        /*0076*/ 	.short	(.L_1764 - .L_1763)
.L_1763:
        /*0078*/ 	.word	0x00000008
.L_1764:


//--------------------- .nv.info.reduce_sum_d     --------------------------
	.section	.nv.info.reduce_sum_d,"",@"SHT_CUDA_INFO"
	.sectionflags	@""
	.align	4


	//----- nvinfo : EIATTR_CUDA_API_VERSION
	.align		4
        /*0000*/ 	.byte	0x04, 0x37
        /*0002*/ 	.short	(.L_1766 - .L_1765)
.L_1765:
        /*0004*/ 	.word	0x00000082


	//----- nvinfo : EIATTR_KPARAM_INFO
	.align		4
.L_1766:
        /*0008*/ 	.byte	0x04, 0x17
        /*000a*/ 	.short	(.L_1768 - .L_1767)
.L_1767:
        /*000c*/ 	.word	0x00000000
        /*0010*/ 	.short	0x0002
        /*0012*/ 	.short	0x0010
        /*0014*/ 	.byte	0x00, 0xf0, 0x11, 0x00


	//----- nvinfo : EIATTR_KPARAM_INFO
	.align		4
.L_1768:
        /*0018*/ 	.byte	0x04, 0x17
        /*001a*/ 	.short	(.L_1770 - .L_1769)
.L_1769:
        /*001c*/ 	.word	0x00000000
        /*0020*/ 	.short	0x0001
        /*0022*/ 	.short	0x0008
        /*0024*/ 	.byte	0x00, 0xf5, 0x21, 0x00


	//----- nvinfo : EIATTR_KPARAM_INFO
	.align		4
.L_1770:
        /*0028*/ 	.byte	0x04, 0x17
        /*002a*/ 	.short	(.L_1772 - .L_1771)
.L_1771:
        /*002c*/ 	.word	0x00000000
        /*0030*/ 	.short	0x0000
        /*0032*/ 	.short	0x0000
        /*0034*/ 	.byte	0x00, 0xf5, 0x21, 0x00


	//----- nvinfo : EIATTR_SPARSE_MMA_MASK
	.align		4
.L_1772:
        /*0038*/ 	.byte	0x03, 0x50
        /*003a*/ 	.short	0x0000


	//----- nvinfo : EIATTR_MAXREG_COUNT
	.align		4
        /*003c*/ 	.byte	0x03, 0x1b
        /*003e*/ 	.short	0x00ff


	//----- nvinfo : EIATTR_NUM_BARRIERS
	.align		4
        /*0040*/ 	.byte	0x02, 0x4c
        /*0042*/ 	.byte	0x01
	.zero		1


	//----- nvinfo : EIATTR_MERCURY_ISA_VERSION
	.align		4
        /*0044*/ 	.byte	0x03, 0x5f
        /*0046*/ 	.short	0x0101


	//----- nvinfo : EIATTR_VRC_CTA_INIT_COUNT
	.align		4
        /*0048*/ 	.byte	0x02, 0x4a
	.zero		1
	.zero		1


	//----- nvinfo : EIATTR_EXIT_INSTR_OFFSETS
	.align		4
        /*004c*/ 	.byte	0x04, 0x1c
        /*004e*/ 	.short	(.L_1774 - .L_1773)


	//   ....[0]....
.L_1773:
        /*0050*/ 	.word	0x00000440


	//   ....[1]....
        /*0054*/ 	.word	0x00000680


	//   ....[2]....
        /*0058*/ 	.word	0x000006d0


	//----- nvinfo : EIATTR_CRS_STACK_SIZE
	.align		4
.L_1774:
        /*005c*/ 	.byte	0x04, 0x1e
        /*005e*/ 	.short	(.L_1776 - .L_1775)
.L_1775:
        /*0060*/ 	.word	0x00000000


	//----- nvinfo : EIATTR_CBANK_PARAM_SIZE
	.align		4
.L_1776:
        /*0064*/ 	.byte	0x03, 0x19
        /*0066*/ 	.short	0x0014


	//----- nvinfo : EIATTR_PARAM_CBANK
	.align		4
        /*0068*/ 	.byte	0x04, 0x0a
        /*006a*/ 	.short	(.L_1778 - .L_1777)
	.align		4
.L_1777:
        /*006c*/ 	.word	index@(.nv.constant0.reduce_sum_d)
        /*0070*/ 	.short	0x0380
        /*0072*/ 	.short	0x0014


	//----- nvinfo : EIATTR_SW_WAR
	.align		4
.L_1778:
        /*0074*/ 	.byte	0x04, 0x36
        /*0076*/ 	.short	(.L_1780 - .L_1779)
.L_1779:
        /*0078*/ 	.word	0x00000008
.L_1780:


//--------------------- .nv.info.rbind_f          --------------------------
	.section	.nv.info.rbind_f,"",@"SHT_CUDA_INFO"
	.sectionflags	@""
	.align	4


	//----- nvinfo : EIATTR_CUDA_API_VERSION
	.align		4
        /*0000*/ 	.byte	0x04, 0x37
        /*0002*/ 	.short	(.L_1782 - .L_1781)
.L_1781:
        /*0004*/ 	.word	0x00000082


	//----- nvinfo : EIATTR_KPARAM_INFO
	.align		4
.L_1782:
        /*0008*/ 	.byte	0x04, 0x17
        /*000a*/ 	.short	(.L_1784 - .L_1783)
.L_1783:
        /*000c*/ 	.word	0x00000000
        /*0010*/ 	.short	0x0006
        /*0012*/ 	.short	0x0024
        /*0014*/ 	.byte	0x00, 0xf0, 0x11, 0x00


	//----- nvinfo : EIATTR_KPARAM_INFO
	.align		4
.L_1784:
        /*0018*/ 	.byte	0x04, 0x17
        /*001a*/ 	.short	(.L_1786 - .L_1785)
.L_1785:
        /*001c*/ 	.word	0x00000000
        /*0020*/ 	.short	0x0005
        /*0022*/ 	.short	0x0020
        /*0024*/ 	.byte	0x00, 0xf0, 0x11, 0x00


	//----- nvinfo : EIATTR_KPARAM_INFO
	.align		4
.L_1786:
        /*0028*/ 	.byte	0x04, 0x17
        /*002a*/ 	.short	(.L_1788 - .L_1787)
.L_1787:
        /*002c*/ 	.word	0x00000000
        /*0030*/ 	.short	0x0004
        /*0032*/ 	.short	0x001c
        /*0034*/ 	.byte	0x00, 0xf0, 0x11, 0x00


	//----- nvinfo : EIATTR_KPARAM_INFO
	.align		4
.L_1788:
        /*0038*/ 	.byte	0x04, 0x17
        /*003a*/ 	.short	(.L_1790 - .L_1789)
.L_1789:
        /*003c*/ 	.word	0x00000000
        /*0040*/ 	.short	0x0003
        /*0042*/ 	.short	0x0018
        /*0044*/ 	.byte	0x00, 0xf0, 0x11, 0x00


	//----- nvinfo : EIATTR_KPARAM_INFO
	.align		4
.L_1790:
        /*0048*/ 	.byte	0x04, 0x17
        /*004a*/ 	.short	(.L_1792 - .L_1791)
.L_1791:
        /*004c*/ 	.word	0x00000000
        /*0050*/ 	.short	0x0002
        /*0052*/ 	.short	0x0010
        /*0054*/ 	.byte	0x00, 0xf5, 0x21, 0x00


	//----- nvinfo : EIATTR_KPARAM_INFO
	.align		4
.L_1792:
        /*0058*/ 	.byte	0x04, 0x17
        /*005a*/ 	.short	(.L_1794 - .L_1793)
.L_1793:
        /*005c*/ 	.word	0x00000000
        /*0060*/ 	.short	0x0001
        /*0062*/ 	.short	0x0008
        /*0064*/ 	.byte	0x00, 0xf5, 0x21, 0x00


	//----- nvinfo : EIATTR_KPARAM_INFO
	.align		4
.L_1794:
        /*0068*/ 	.byte	0x04, 0x17
        /*006a*/ 	.short	(.L_1796 - .L_1795)
.L_1795:
        /*006c*/ 	.word	0x00000000
        /*0070*/ 	.short	0x0000
        /*0072*/ 	.short	0x0000
        /*0074*/ 	.byte	0x00, 0xf5, 0x21, 0x00


	//----- nvinfo : EIATTR_SPARSE_MMA_MASK
	.align		4
.L_1796:
        /*0078*/ 	.byte	0x03, 0x50
        /*007a*/ 	.short	0x0000


	//----- nvinfo : EIATTR_MAXREG_COUNT
	.align		4
        /*007c*/ 	.byte	0x03, 0x1b
        /*007e*/ 	.short	0x00ff


	//----- nvinfo : EIATTR_MERCURY_ISA_VERSION
	.align		4
        /*0080*/ 	.byte	0x03, 0x5f
        /*0082*/ 	.short	0x0101


	//----- nvinfo : EIATTR_VRC_CTA_INIT_COUNT
	.align		4
        /*0084*/ 	.byte	0x02, 0x4a
	.zero		1
	.zero		1


	//----- nvinfo : EIATTR_EXIT_INSTR_OFFSETS
	.align		4
        /*0088*/ 	.byte	0x04, 0x1c
        /*008a*/ 	.short	(.L_1798 - .L_1797)


	//   ....[0]....
.L_1797:
        /*008c*/ 	.word	0x00000350


	//   ....[1]....
        /*0090*/ 	.word	0x000003f0


	//----- nvinfo : EIATTR_CRS_STACK_SIZE
	.align		4
.L_1798:
        /*0094*/ 	.byte	0x04, 0x1e
        /*0096*/ 	.short	(.L_1800 - .L_1799)
.L_1799:
        /*0098*/ 	.word	0x00000000


	//----- nvinfo : EIATTR_CBANK_PARAM_SIZE
	.align		4
.L_1800:
        /*009c*/ 	.byte	0x03, 0x19
        /*009e*/ 	.short	0x0028


	//----- nvinfo : EIATTR_PARAM_CBANK
	.align		4
        /*00a0*/ 	.byte	0x04, 0x0a
        /*00a2*/ 	.short	(.L_1802 - .L_1801)
	.align		4
.L_1801:
        /*00a4*/ 	.word	index@(.nv.constant0.rbind_f)
        /*00a8*/ 	.short	0x0380
        /*00aa*/ 	.short	0x0028


	//----- nvinfo : EIATTR_SW_WAR
	.align		4
.L_1802:
        /*00ac*/ 	.byte	0x04, 0x36
        /*00ae*/ 	.short	(.L_1804 - .L_1803)
.L_1803:
        /*00b0*/ 	.word	0x00000008
.L_1804:


//--------------------- .nv.info.rbind_d          --------------------------
	.section	.nv.info.rbind_d,"",@"SHT_CUDA_INFO"
	.sectionflags	@""
	.align	4


	//----- nvinfo : EIATTR_CUDA_API_VERSION
	.align		4
        /*0000*/ 	.byte	0x04, 0x37
        /*0002*/ 	.short	(.L_1806 - .L_1805)
.L_1805:
        /*0004*/ 	.word	0x00000082


	//----- nvinfo : EIATTR_KPARAM_INFO
	.align		4
.L_1806:
        /*0008*/ 	.byte	0x04, 0x17
        /*000a*/ 	.short	(.L_1808 - .L_1807)
.L_1807:
        /*000c*/ 	.word	0x00000000
        /*0010*/ 	.short	0x0006
        /*0012*/ 	.short	0x0024
        /*0014*/ 	.byte	0x00, 0xf0, 0x11, 0x00


	//----- nvinfo : EIATTR_KPARAM_INFO
	.align		4
.L_1808:
        /*0018*/ 	.byte	0x04, 0x17
        /*001a*/ 	.short	(.L_1810 - .L_1809)
.L_1809:
        /*001c*/ 	.word	0x00000000
        /*0020*/ 	.short	0x0005
        /*0022*/ 	.short	0x0020
        /*0024*/ 	.byte	0x00, 0xf0, 0x11, 0x00


	//----- nvinfo : EIATTR_KPARAM_INFO
	.align		4
.L_1810:
        /*0028*/ 	.byte	0x04, 0x17
        /*002a*/ 	.short	(.L_1812 - .L_1811)
.L_1811:
        /*002c*/ 	.word	0x00000000
        /*0030*/ 	.short	0x0004
        /*0032*/ 	.short	0x001c
        /*0034*/ 	.byte	0x00, 0xf0, 0x11, 0x00


	//----- nvinfo : EIATTR_KPARAM_INFO
	.align		4
.L_1812:
        /*0038*/ 	.byte	0x04, 0x17
        /*003a*/ 	.short	(.L_1814 - .L_1813)
.L_1813:
        /*003c*/ 	.word	0x00000000
        /*0040*/ 	.short	0x0003
        /*0042*/ 	.short	0x0018
        /*0044*/ 	.byte	0x00, 0xf0, 0x11, 0x00


	//----- nvinfo : EIATTR_KPARAM_INFO
	.align		4
.L_1814:
        /*0048*/ 	.byte	0x04, 0x17
        /*004a*/ 	.short	(.L_1816 - .L_1815)
.L_1815:
        /*004c*/ 	.word	0x00000000
        /*0050*/ 	.short	0x0002
        /*0052*/ 	.short	0x0010
        /*0054*/ 	.byte	0x00, 0xf5, 0x21, 0x00


	//----- nvinfo : EIATTR_KPARAM_INFO
	.align		4
.L_1816:
        /*0058*/ 	.byte	0x04, 0x17
        /*005a*/ 	.short	(.L_1818 - .L_1817)
.L_1817:
        /*005c*/ 	.word	0x00000000
        /*0060*/ 	.short	0x0001
        /*0062*/ 	.short	0x0008
        /*0064*/ 	.byte	0x00, 0xf5, 0x21, 0x00


	//----- nvinfo : EIATTR_KPARAM_INFO
	.align		4
.L_1818:
        /*0068*/ 	.byte	0x04, 0x17
        /*006a*/ 	.short	(.L_1820 - .L_1819)
.L_1819:
        /*006c*/ 	.word	0x00000000
        /*0070*/ 	.short	0x0000
        /*0072*/ 	.short	0x0000
        /*0074*/ 	.byte	0x00, 0xf5, 0x21, 0x00


	//----- nvinfo : EIATTR_SPARSE_MMA_MASK
	.align		4
.L_1820:
        /*0078*/ 	.byte	0x03, 0x50
        /*007a*/ 	.short	0x0000


	//----- nvinfo : EIATTR_MAXREG_COUNT
	.align		4
        /*007c*/ 	.byte	0x03, 0x1b
        /*007e*/ 	.short	0x00ff


	//----- nvinfo : EIATTR_MERCURY_ISA_VERSION
	.align		4
        /*0080*/ 	.byte	0x03, 0x5f
        /*0082*/ 	.short	0x0101


	//----- nvinfo : EIATTR_VRC_CTA_INIT_COUNT
	.align		4
        /*0084*/ 	.byte	0x02, 0x4a
	.zero		1
	.zero		1


	//----- nvinfo : EIATTR_EXIT_INSTR_OFFSETS
	.align		4
        /*0088*/ 	.byte	0x04, 0x1c
        /*008a*/ 	.short	(.L_1822 - .L_1821)


	//   ....[0]....
.L_1821:
        /*008c*/ 	.word	0x00000350


	//   ....[1]....
        /*0090*/ 	.word	0x000003f0


	//----- nvinfo : EIATTR_CRS_STACK_SIZE
	.align		4
.L_1822:
        /*0094*/ 	.byte	0x04, 0x1e
        /*0096*/ 	.short	(.L_1824 - .L_1823)
.L_1823:
        /*0098*/ 	.word	0x00000000


	//----- nvinfo : EIATTR_CBANK_PARAM_SIZE
	.align		4
.L_1824:
        /*009c*/ 	.byte	0x03, 0x19
        /*009e*/ 	.short	0x0028


	//----- nvinfo : EIATTR_PARAM_CBANK
	.align		4
        /*00a0*/ 	.byte	0x04, 0x0a
        /*00a2*/ 	.short	(.L_1826 - .L_1825)
	.align		4
.L_1825:
        /*00a4*/ 	.word	index@(.nv.constant0.rbind_d)
        /*00a8*/ 	.short	0x0380
        /*00aa*/ 	.short	0x0028


	//----- nvinfo : EIATTR_SW_WAR
	.align		4
.L_1826:
        /*00ac*/ 	.byte	0x04, 0x36
        /*00ae*/ 	.short	(.L_1828 - .L_1827)
.L_1827:
        /*00b0*/ 	.word	0x00000008
.L_1828:


//--------------------- .nv.info.cbind_f          --------------------------
	.section	.nv.info.cbind_f,"",@"SHT_CUDA_INFO"
	.sectionflags	@""
	.align	4


	//----- nvinfo : EIATTR_CUDA_API_VERSION
	.align		4
        /*0000*/ 	.byte	0x04, 0x37
        /*0002*/ 	.short	(.L_1830 - .L_1829)
.L_1829:
        /*0004*/ 	.word	0x00000082


	//----- nvinfo : EIATTR_KPARAM_INFO
	.align		4
.L_1830:
        /*0008*/ 	.byte	0x04, 0x17
        /*000a*/ 	.short	(.L_1832 - .L_1831)
.L_1831:
        /*000c*/ 	.word	0x00000000
        /*0010*/ 	.short	0x0006
        /*0012*/ 	.short	0x0024
        /*0014*/ 	.byte	0x00, 0xf0, 0x11, 0x00


	//----- nvinfo : EIATTR_KPARAM_INFO
	.align		4
.L_1832:
        /*0018*/ 	.byte	0x04, 0x17
        /*001a*/ 	.short	(.L_1834 - .L_1833)
.L_1833:
        /*001c*/ 	.word	0x00000000
        /*0020*/ 	.short	0x0005
        /*0022*/ 	.short	0x0020
        /*0024*/ 	.byte	0x00, 0xf0, 0x11, 0x00


	//----- nvinfo : EIATTR_KPARAM_INFO
	.align		4
.L_1834:
        /*0028*/ 	.byte	0x04, 0x17
        /*002a*/ 	.short	(.L_1836 - .L_1835)
.L_1835:
        /*002c*/ 	.word	0x00000000
        /*0030*/ 	.short	0x0004
        /*0032*/ 	.short	0x001c
        /*0034*/ 	.byte	0x00, 0xf0, 0x11, 0x00


	//----- nvinfo : EIATTR_KPARAM_INFO
	.align		4
.L_1836:
        /*0038*/ 	.byte	0x04, 0x17
        /*003a*/ 	.short	(.L_1838 - .L_1837)
.L_1837:
        /*003c*/ 	.word	0x00000000
        /*0040*/ 	.short	0x0003
        /*0042*/ 	.short	0x0018
        /*0044*/ 	.byte	0x00, 0xf0, 0x11, 0x00


	//----- nvinfo : EIATTR_KPARAM_INFO
	.align		4
.L_1838:
        /*0048*/ 	.byte	0x04, 0x17
        /*004a*/ 	.short	(.L_1840 - .L_1839)
.L_1839:
        /*004c*/ 	.word	0x00000000
        /*0050*/ 	.short	0x0002
        /*0052*/ 	.short	0x0010
        /*0054*/ 	.byte	0x00, 0xf5, 0x21, 0x00


	//----- nvinfo : EIATTR_KPARAM_INFO
	.align		4
.L_1840:
        /*0058*/ 	.byte	0x04, 0x17
        /*005a*/ 	.short	(.L_1842 - .L_1841)
.L_1841:
        /*005c*/ 	.word	0x00000000
        /*0060*/ 	.short	0x0001
        /*0062*/ 	.short	0x0008
        /*0064*/ 	.byte	0x00, 0xf5, 0x21, 0x00


	//----- nvinfo : EIATTR_KPARAM_INFO
	.align		4
.L_1842:
        /*0068*/ 	.byte	0x04, 0x17
        /*006a*/ 	.short	(.L_1844 - .L_1843)
.L_1843:
        /*006c*/ 	.word	0x00000000
        /*0070*/ 	.short	0x0000
        /*0072*/ 	.short	0x0000
        /*0074*/ 	.byte	0x00, 0xf5, 0x21, 0x00


	//----- nvinfo : EIATTR_SPARSE_MMA_MASK
	.align		4
.L_1844:
        /*0078*/ 	.byte	0x03, 0x50
        /*007a*/ 	.short	0x0000


	//----- nvinfo : EIATTR_MAXREG_COUNT
	.align		4
        /*007c*/ 	.byte	0x03, 0x1b
        /*007e*/ 	.short	0x00ff


	//----- nvinfo : EIATTR_MERCURY_ISA_VERSION
	.align		4
        /*0080*/ 	.byte	0x03, 0x5f
        /*0082*/ 	.short	0x0101


	//----- nvinfo : EIATTR_VRC_CTA_INIT_COUNT
	.align		4
        /*0084*/ 	.byte	0x02, 0x4a
	.zero		1
	.zero		1


	//----- nvinfo : EIATTR_EXIT_INSTR_OFFSETS
	.align		4
        /*0088*/ 	.byte	0x04, 0x1c
        /*008a*/ 	.short	(.L_1846 - .L_1845)


	//   ....[0]....
.L_1845:
        /*008c*/ 	.word	0x00000340


	//   ....[1]....
        /*0090*/ 	.word	0x000003e0


	//----- nvinfo : EIATTR_CBANK_PARAM_SIZE
	.align		4
.L_1846:
        /*0094*/ 	.byte	0x03, 0x19
        /*0096*/ 	.short	0x0028


	//----- nvinfo : EIATTR_PARAM_CBANK
	.align		4
        /*0098*/ 	.byte	0x04, 0x0a
        /*009a*/ 	.short	(.L_1848 - .L_1847)
	.align		4
.L_1847:
        /*009c*/ 	.word	index@(.nv.constant0.cbind_f)
        /*00a0*/ 	.short	0x0380
        /*00a2*/ 	.short	0x0028


	//----- nvinfo : EIATTR_SW_WAR
	.align		4
.L_1848:
        /*00a4*/ 	.byte	0x04, 0x36
        /*00a6*/ 	.short	(.L_1850 - .L_1849)
.L_1849:
        /*00a8*/ 	.word	0x00000008
.L_1850:


//--------------------- .nv.info.cbind_d          --------------------------
	.section	.nv.info.cbind_d,"",@"SHT_CUDA_INFO"
	.sectionflags	@""
	.align	4


	//----- nvinfo : EIATTR_CUDA_API_VERSION
	.align		4
        /*0000*/ 	.byte	0x04, 0x37
        /*0002*/ 	.short	(.L_1852 - .L_1851)
.L_1851:
        /*0004*/ 	.word	0x00000082


	//----- nvinfo : EIATTR_KPARAM_INFO
	.align		4
.L_1852:
        /*0008*/ 	.byte	0x04, 0x17
        /*000a*/ 	.short	(.L_1854 - .L_1853)
.L_1853:
        /*000c*/ 	.word	0x00000000
        /*0010*/ 	.short	0x0006
        /*0012*/ 	.short	0x0024
        /*0014*/ 	.byte	0x00, 0xf0, 0x11, 0x00


	//----- nvinfo : EIATTR_KPARAM_INFO
	.align		4
.L_1854:
        /*0018*/ 	.byte	0x04, 0x17
        /*001a*/ 	.short	(.L_1856 - .L_1855)
.L_1855:
        /*001c*/ 	.word	0x00000000
        /*0020*/ 	.short	0x0005
        /*0022*/ 	.short	0x0020
        /*0024*/ 	.byte	0x00, 0xf0, 0x11, 0x00


	//----- nvinfo : EIATTR_KPARAM_INFO
	.align		4
.L_1856:
        /*0028*/ 	.byte	0x04, 0x17
        /*002a*/ 	.short	(.L_1858 - .L_1857)
.L_1857:
        /*002c*/ 	.word	0x00000000
        /*0030*/ 	.short	0x0004
        /*0032*/ 	.short	0x001c
        /*0034*/ 	.byte	0x00, 0xf0, 0x11, 0x00


	//----- nvinfo : EIATTR_KPARAM_INFO
	.align		4
.L_1858:
        /*0038*/ 	.byte	0x04, 0x17
        /*003a*/ 	.short	(.L_1860 - .L_1859)
.L_1859:
        /*003c*/ 	.word	0x00000000
        /*0040*/ 	.short	0x0003
        /*0042*/ 	.short	0x0018
        /*0044*/ 	.byte	0x00, 0xf0, 0x11, 0x00


	//----- nvinfo : EIATTR_KPARAM_INFO
	.align		4
.L_1860:
        /*0048*/ 	.byte	0x04, 0x17
        /*004a*/ 	.short	(.L_1862 - .L_1861)
.L_1861:
        /*004c*/ 	.word	0x00000000
        /*0050*/ 	.short	0x0002
        /*0052*/ 	.short	0x0010
        /*0054*/ 	.byte	0x00, 0xf5, 0x21, 0x00


	//----- nvinfo : EIATTR_KPARAM_INFO
	.align		4
.L_1862:
        /*0058*/ 	.byte	0x04, 0x17
        /*005a*/ 	.short	(.L_1864 - .L_1863)
.L_1863:
        /*005c*/ 	.word	0x00000000
        /*0060*/ 	.short	0x0001
        /*0062*/ 	.short	0x0008
        /*0064*/ 	.byte	0x00, 0xf5, 0x21, 0x00


	//----- nvinfo : EIATTR_KPARAM_INFO
	.align		4
.L_1864:
        /*0068*/ 	.byte	0x04, 0x17
        /*006a*/ 	.short	(.L_1866 - .L_1865)
.L_1865:
        /*006c*/ 	.word	0x00000000
        /*0070*/ 	.short	0x0000
        /*0072*/ 	.short	0x0000
        /*0074*/ 	.byte	0x00, 0xf5, 0x21, 0x00


	//----- nvinfo : EIATTR_SPARSE_MMA_MASK
	.align		4
.L_1866:
        /*0078*/ 	.byte	0x03, 0x50
        /*007a*/ 	.short	0x0000


	//----- nvinfo : EIATTR_MAXREG_COUNT
	.align		4
        /*007c*/ 	.byte	0x03, 0x1b
        /*007e*/ 	.short	0x00ff


	//----- nvinfo : EIATTR_MERCURY_ISA_VERSION
	.align		4
        /*0080*/ 	.byte	0x03, 0x5f
        /*0082*/ 	.short	0x0101


	//----- nvinfo : EIATTR_VRC_CTA_INIT_COUNT
	.align		4
        /*0084*/ 	.byte	0x02, 0x4a
	.zero		1
	.zero		1


	//----- nvinfo : EIATTR_EXIT_INSTR_OFFSETS
	.align		4
        /*0088*/ 	.byte	0x04, 0x1c
        /*008a*/ 	.short	(.L_1868 - .L_1867)


	//   ....[0]....
.L_1867:
        /*008c*/ 	.word	0x00000340


	//   ....[1]....
        /*0090*/ 	.word	0x000003e0


	//----- nvinfo : EIATTR_CBANK_PARAM_SIZE
	.align		4
.L_1868:
        /*0094*/ 	.byte	0x03, 0x19
        /*0096*/ 	.short	0x0028


	//----- nvinfo : EIATTR_PARAM_CBANK
	.align		4
        /*0098*/ 	.byte	0x04, 0x0a
        /*009a*/ 	.short	(.L_1870 - .L_1869)
	.align		4
.L_1869:
        /*009c*/ 	.word	index@(.nv.constant0.cbind_d)
        /*00a0*/ 	.short	0x0380
        /*00a2*/ 	.short	0x0028


	//----- nvinfo : EIATTR_SW_WAR
	.align		4
.L_1870:
        /*00a4*/ 	.byte	0x04, 0x36
        /*00a6*/ 	.short	(.L_1872 - .L_1871)
.L_1871:
        /*00a8*/ 	.word	0x00000008
.L_1872:


//--------------------- .nv.info.fill_f           --------------------------
	.section	.nv.info.fill_f,"",@"SHT_CUDA_INFO"
	.sectionflags	@""
	.align	4


	//----- nvinfo : EIATTR_CUDA_API_VERSION
	.align		4
        /*0000*/ 	.byte	0x04, 0x37
        /*0002*/ 	.short	(.L_1874 - .L_1873)
.L_1873:
        /*0004*/ 	.word	0x00000082


	//----- nvinfo : EIATTR_KPARAM_INFO
	.align		4
.L_1874:
        /*0008*/ 	.byte	0x04, 0x17
        /*000a*/ 	.short	(.L_1876 - .L_1875)
.L_1875:
        /*000c*/ 	.word	0x00000000
        /*0010*/ 	.short	0x0002
        /*0012*/ 	.short	0x0010
        /*0014*/ 	.byte	0x00, 0xf0, 0x11, 0x00


	//----- nvinfo : EIATTR_KPARAM_INFO
	.align		4
.L_1876:
        /*0018*/ 	.byte	0x04, 0x17
        /*001a*/ 	.short	(.L_1878 - .L_1877)
.L_1877:
        /*001c*/ 	.word	0x00000000
        /*0020*/ 	.short	0x0001
        /*0022*/ 	.short	0x0008
        /*0024*/ 	.byte	0x00, 0xf0, 0x21, 0x00


	//----- nvinfo : EIATTR_KPARAM_INFO
	.align		4
.L_1878:
        /*0028*/ 	.byte	0x04, 0x17
        /*002a*/ 	.short	(.L_1880 - .L_1879)
.L_1879:
        /*002c*/ 	.word	0x00000000
        /*0030*/ 	.short	0x0000
        /*0032*/ 	.short	0x0000
        /*0034*/ 	.byte	0x00, 0xf5, 0x21, 0x00


	//----- nvinfo : EIATTR_SPARSE_MMA_MASK
	.align		4
.L_1880:
        /*0038*/ 	.byte	0x03, 0x50
        /*003a*/ 	.short	0x0000


	//----- nvinfo : EIATTR_MAXREG_COUNT
	.align		4
        /*003c*/ 	.byte	0x03, 0x1b
        /*003e*/ 	.short	0x00ff


	//----- nvinfo : EIATTR_MERCURY_ISA_VERSION
	.align		4
        /*0040*/ 	.byte	0x03, 0x5f
        /*0042*/ 	.short	0x0101


	//----- nvinfo : EIATTR_VRC_CTA_INIT_COUNT
	.align		4
        /*0044*/ 	.byte	0x02, 0x4a
	.zero		1
	.zero		1


	//----- nvinfo : EIATTR_EXIT_INSTR_OFFSETS
	.align		4
        /*0048*/ 	.byte	0x04, 0x1c
        /*004a*/ 	.short	(.L_1882 - .L_1881)


	//   ....[0]....
.L_1881:
        /*004c*/ 	.word	0x00000070


	//   ....[1]....
        /*0050*/ 	.word	0x000000e0


	//----- nvinfo : EIATTR_CBANK_PARAM_SIZE
	.align		4
.L_1882:
        /*0054*/ 	.byte	0x03, 0x19
        /*0056*/ 	.short	0x0014


	//----- nvinfo : EIATTR_PARAM_CBANK
	.align		4
        /*0058*/ 	.byte	0x04, 0x0a
        /*005a*/ 	.short	(.L_1884 - .L_1883)
	.align		4
.L_1883:
        /*005c*/ 	.word	index@(.nv.constant0.fill_f)
        /*0060*/ 	.short	0x0380
        /*0062*/ 	.short	0x0014


	//----- nvinfo : EIATTR_SW_WAR
	.align		4
.L_1884:
        /*0064*/ 	.byte	0x04, 0x36
        /*0066*/ 	.short	(.L_1886 - .L_1885)
.L_1885:
        /*0068*/ 	.word	0x00000008
.L_1886:


//--------------------- .nv.info.fill_d           --------------------------
	.section	.nv.info.fill_d,"",@"SHT_CUDA_INFO"
	.sectionflags	@""
	.align	4


	//----- nvinfo : EIATTR_CUDA_API_VERSION
	.align		4
        /*0000*/ 	.byte	0x04, 0x37
        /*0002*/ 	.short	(.L_1888 - .L_1887)
.L_1887:
        /*0004*/ 	.word	0x00000082


	//----- nvinfo : EIATTR_KPARAM_INFO
	.align		4
.L_1888:
        /*0008*/ 	.byte	0x04, 0x17
        /*000a*/ 	.short	(.L_1890 - .L_1889)
.L_1889:
        /*000c*/ 	.word	0x00000000
        /*0010*/ 	.short	0x0002
        /*0012*/ 	.short	0x0010
        /*0014*/ 	.byte	0x00, 0xf0, 0x11, 0x00


	//----- nvinfo : EIATTR_KPARAM_INFO
	.align		4
.L_1890:
        /*0018*/ 	.byte	0x04, 0x17
        /*001a*/ 	.short	(.L_1892 - .L_1891)
.L_1891:
        /*001c*/ 	.word	0x00000000
        /*0020*/ 	.short	0x0001
        /*0022*/ 	.short	0x0008
        /*0024*/ 	.byte	0x00, 0xf0, 0x21, 0x00


	//----- nvinfo : EIATTR_KPARAM_INFO
	.align		4
.L_1892:
        /*0028*/ 	.byte	0x04, 0x17
        /*002a*/ 	.short	(.L_1894 - .L_1893)
.L_1893:
        /*002c*/ 	.word	0x00000000
        /*0030*/ 	.short	0x0000
        /*0032*/ 	.short	0x0000
        /*0034*/ 	.byte	0x00, 0xf5, 0x21, 0x00


	//----- nvinfo : EIATTR_SPARSE_MMA_MASK
	.align		4
.L_1894:
        /*0038*/ 	.byte	0x03, 0x50
        /*003a*/ 	.short	0x0000


	//----- nvinfo : EIATTR_MAXREG_COUNT
	.align		4
        /*003c*/ 	.byte	0x03, 0x1b
        /*003e*/ 	.short	0x00ff


	//----- nvinfo : EIATTR_MERCURY_ISA_VERSION
	.align		4
        /*0040*/ 	.byte	0x03, 0x5f
        /*0042*/ 	.short	0x0101


	//----- nvinfo : EIATTR_VRC_CTA_INIT_COUNT
	.align		4
        /*0044*/ 	.byte	0x02, 0x4a
	.zero		1
	.zero		1


	//----- nvinfo : EIATTR_EXIT_INSTR_OFFSETS
	.align		4
        /*0048*/ 	.byte	0x04, 0x1c
        /*004a*/ 	.short	(.L_1896 - .L_1895)


	//   ....[0]....
.L_1895:
        /*004c*/ 	.word	0x00000070


	//   ....[1]....
        /*0050*/ 	.word	0x000000d0


	//----- nvinfo : EIATTR_CBANK_PARAM_SIZE
	.align		4
.L_1896:
        /*0054*/ 	.byte	0x03, 0x19
        /*0056*/ 	.short	0x0014


	//----- nvinfo : EIATTR_PARAM_CBANK
	.align		4
        /*0058*/ 	.byte	0x04, 0x0a
        /*005a*/ 	.short	(.L_1898 - .L_1897)
	.align		4
.L_1897:
        /*005c*/ 	.word	index@(.nv.constant0.fill_d)
        /*0060*/ 	.short	0x0380
        /*0062*/ 	.short	0x0014


	//----- nvinfo : EIATTR_SW_WAR
	.align		4
.L_1898:
        /*0064*/ 	.byte	0x04, 0x36
        /*0066*/ 	.short	(.L_1900 - .L_1899)
.L_1899:
        /*0068*/ 	.word	0x00000008
.L_1900:


//--------------------- .nv.info.matrix_scalar_op_f --------------------------
	.section	.nv.info.matrix_scalar_op_f,"",@"SHT_CUDA_INFO"
	.sectionflags	@""
	.align	4


	//----- nvinfo : EIATTR_CUDA_API_VERSION
	.align		4
        /*0000*/ 	.byte	0x04, 0x37
        /*0002*/ 	.short	(.L_1902 - .L_1901)
.L_1901:
        /*0004*/ 	.word	0x00000082


	//----- nvinfo : EIATTR_KPARAM_INFO
	.align		4
.L_1902:
        /*0008*/ 	.byte	0x04, 0x17
        /*000a*/ 	.short	(.L_1904 - .L_1903)
.L_1903:
        /*000c*/ 	.word	0x00000000
        /*0010*/ 	.short	0x0005
        /*0012*/ 	.short	0x0020
        /*0014*/ 	.byte	0x00, 0xf0, 0x11, 0x00


	//----- nvinfo : EIATTR_KPARAM_INFO
	.align		4
.L_1904:
        /*0018*/ 	.byte	0x04, 0x17
        /*001a*/ 	.short	(.L_1906 - .L_1905)
.L_1905:
        /*001c*/ 	.word	0x00000000
        /*0020*/ 	.short	0x0004
        /*0022*/ 	.short	0x001c
        /*0024*/ 	.byte	0x00, 0xf0, 0x11, 0x00


	//----- nvinfo : EIATTR_KPARAM_INFO
	.align		4
.L_1906:
        /*0028*/ 	.byte	0x04, 0x17
        /*002a*/ 	.short	(.L_1908 - .L_1907)
.L_1907:
        /*002c*/ 	.word	0x00000000
        /*0030*/ 	.short	0x0003
        /*0032*/ 	.short	0x0018
        /*0034*/ 	.byte	0x00, 0xf0, 0x11, 0x00


	//----- nvinfo : EIATTR_KPARAM_INFO
	.align		4
.L_1908:
        /*0038*/ 	.byte	0x04, 0x17
        /*003a*/ 	.short	(.L_1910 - .L_1909)
.L_1909:
        /*003c*/ 	.word	0x00000000
        /*0040*/ 	.short	0x0002
        /*0042*/ 	.short	0x0010
        /*0044*/ 	.byte	0x00, 0xf5, 0x21, 0x00


	//----- nvinfo : EIATTR_KPARAM_INFO
	.align		4
.L_1910:
        /*0048*/ 	.byte	0x04, 0x17
        /*004a*/ 	.short	(.L_1912 - .L_1911)
.L_1911:
        /*004c*/ 	.word	0x00000000
        /*0050*/ 	.short	0x0001
        /*0052*/ 	.short	0x0008
        /*0054*/ 	.byte	0x00, 0xf0, 0x21, 0x00


	//----- nvinfo : EIATTR_KPARAM_INFO
	.align		4
.L_1912:
        /*0058*/ 	.byte	0x04, 0x17
        /*005a*/ 	.short	(.L_1914 - .L_1913)
.L_1913:
        /*005c*/ 	.word	0x00000000
        /*0060*/ 	.short	0x0000
        /*0062*/ 	.short	0x0000
        /*0064*/ 	.byte	0x00, 0xf5, 0x21, 0x00


	//----- nvinfo : EIATTR_SPARSE_MMA_MASK
	.align		4
.L_1914:
        /*0068*/ 	.byte	0x03, 0x50
        /*006a*/ 	.short	0x0000


	//----- nvinfo : EIATTR_MAXREG_COUNT
	.align		4
        /*006c*/ 	.byte	0x03, 0x1b
        /*006e*/ 	.short	0x00ff


	//----- nvinfo : EIATTR_NUM_BARRIERS
	.align		4
        /*0070*/ 	.byte	0x02, 0x4c
        /*0072*/ 	.byte	0x01
	.zero		1


	//----- nvinfo : EIATTR_MERCURY_ISA_VERSION
	.align		4
        /*0074*/ 	.byte	0x03, 0x5f
        /*0076*/ 	.short	0x0101


	//----- nvinfo : EIATTR_VRC_CTA_INIT_COUNT
	.align		4
        /*0078*/ 	.byte	0x02, 0x4a
	.zero		1
	.zero		1


	//----- nvinfo : EIATTR_EXIT_INSTR_OFFSETS
	.align		4
        /*007c*/ 	.byte	0x04, 0x1c
        /*007e*/ 	.short	(.L_1916 - .L_1915)


	//   ....[0]....
.L_1915:
        /*0080*/ 	.word	0x00002130


	//----- nvinfo : EIATTR_INDIRECT_BRANCH_TARGETS
	.align		4
.L_1916:
        /*0084*/ 	.byte	0x04, 0x34
        /*0086*/ 	.short	(.L_1918 - .L_1917)


	//   ....[0]....
.L_1917:
        /*0088*/ 	.word	.L_x_854@srel
        /*008c*/ 	.short	0x0
        /*008e*/ 	.short	0x0
        /*0090*/ 	.word	0x3
        /*0094*/ 	.word	.L_x_855@srel
        /*0098*/ 	.word	.L_x_856@srel
        /*009c*/ 	.word	.L_x_609@srel


	//   ....[1]....
        /*00a0*/ 	.word	.L_x_858@srel
        /*00a4*/ 	.short	0x0
        /*00a6*/ 	.short	0x0
        /*00a8*/ 	.word	0x3
        /*00ac*/ 	.word	.L_x_859@srel
        /*00b0*/ 	.word	.L_x_860@srel
        /*00b4*/ 	.word	.L_x_609@srel


	//   ....[2]....
        /*00b8*/ 	.word	.L_x_862@srel
        /*00bc*/ 	.short	0x0
        /*00be*/ 	.short	0x0
        /*00c0*/ 	.word	0x4
        /*00c4*/ 	.word	.L_x_863@srel
        /*00c8*/ 	.word	.L_x_864@srel
        /*00cc*/ 	.word	.L_x_865@srel
        /*00d0*/ 	.word	.L_x_609@srel


	//   ....[3]....
        /*00d4*/ 	.word	.L_x_867@srel
        /*00d8*/ 	.short	0x0
        /*00da*/ 	.short	0x0
        /*00dc*/ 	.word	0x3
        /*00e0*/ 	.word	.L_x_868@srel
        /*00e4*/ 	.word	.L_x_869@srel
        /*00e8*/ 	.word	.L_x_609@srel


	//   ....[4]....
        /* <DEDUP_REMOVED lines=8> */


	//   ....[5]....
        /*0108*/ 	.word	.L_x_876@srel
        /*010c*/ 	.short	0x0
        /*010e*/ 	.short	0x0
        /*0110*/ 	.word	0x3
        /*0114*/ 	.word	.L_x_877@srel
        /*0118*/ 	.word	.L_x_878@srel
        /*011c*/ 	.word	.L_x_609@srel


	//   ....[6]....
        /* <DEDUP_REMOVED lines=8> */


	//   ....[7]....
        /*013c*/ 	.word	.L_x_885@srel
        /*0140*/ 	.short	0x0
        /*0142*/ 	.short	0x0
        /*0144*/ 	.word	0x3
        /*0148*/ 	.word	.L_x_886@srel
        /*014c*/ 	.word	.L_x_887@srel
        /*0150*/ 	.word	.L_x_626@srel


	//   ....[8]....
        /*0154*/ 	.word	.L_x_889@srel
        /*0158*/ 	.short	0x0
        /*015a*/ 	.short	0x0
        /*015c*/ 	.word	0x3
        /*0160*/ 	.word	.L_x_890@srel
        /*0164*/ 	.word	.L_x_891@srel
        /*0168*/ 	.word	.L_x_626@srel


	//   ....[9]....
        /* <DEDUP_REMOVED lines=8> */


	//   ....[10]....
        /*0188*/ 	.word	.L_x_898@srel
        /*018c*/ 	.short	0x0
        /*018e*/ 	.short	0x0
        /*0190*/ 	.word	0x3
        /*0194*/ 	.word	.L_x_899@srel
        /*0198*/ 	.word	.L_x_900@srel
        /*019c*/ 	.word	.L_x_626@srel


	//   ....[11]....
        /* <DEDUP_REMOVED lines=8> */


	//   ....[12]....
        /*01bc*/ 	.word	.L_x_907@srel
        /*01c0*/ 	.short	0x0
        /*01c2*/ 	.short	0x0
        /*01c4*/ 	.word	0x3
        /*01c8*/ 	.word	.L_x_908@srel
        /*01cc*/ 	.word	.L_x_909@srel
        /*01d0*/ 	.word	.L_x_626@srel


	//   ....[13]....
        /* <DEDUP_REMOVED lines=8> */


	//----- nvinfo : EIATTR_CRS_STACK_SIZE
	.align		4
.L_1918:
        /*01f0*/ 	.byte	0x04, 0x1e
        /*01f2*/ 	.short	(.L_1920 - .L_1919)
.L_1919:
        /*01f4*/ 	.word	0x00000000


	//----- nvinfo : EIATTR_CBANK_PARAM_SIZE
	.align		4
.L_1920:
        /*01f8*/ 	.byte	0x03, 0x19
        /*01fa*/ 	.short	0x0024


	//----- nvinfo : EIATTR_PARAM_CBANK
	.align		4
        /*01fc*/ 	.byte	0x04, 0x0a
        /*01fe*/ 	.short	(.L_1922 - .L_1921)
	.align		4
.L_1921:
        /*0200*/ 	.word	index@(.nv.constant0.matrix_scalar_op_f)
        /*0204*/ 	.short	0x0380
        /*0206*/ 	.short	0x0024


	//----- nvinfo : EIATTR_SW_WAR
	.align		4
.L_1922:
        /*0208*/ 	.byte	0x04, 0x36
        /*020a*/ 	.short	(.L_1924 - .L_1923)
.L_1923:
        /*020c*/ 	.word	0x00000008
.L_1924:


//--------------------- .nv.info.matrix_scalar_op_d --------------------------
	.section	.nv.info.matrix_scalar_op_d,"",@"SHT_CUDA_INFO"
	.sectionflags	@""
	.align	4


	//----- nvinfo : EIATTR_CUDA_API_VERSION
	.align		4
        /*0000*/ 	.byte	0x04, 0x37
        /*0002*/ 	.short	(.L_1926 - .L_1925)
.L_1925:
        /*0004*/ 	.word	0x00000082


	//----- nvinfo : EIATTR_KPARAM_INFO
	.align		4
.L_1926:
        /*0008*/ 	.byte	0x04, 0x17
        /*000a*/ 	.short	(.L_1928 - .L_1927)
.L_1927:
        /*000c*/ 	.word	0x00000000
        /*0010*/ 	.short	0x0005
        /*0012*/ 	.short	0x0020
        /*0014*/ 	.byte	0x00, 0xf0, 0x11, 0x00


	//----- nvinfo : EIATTR_KPARAM_INFO
	.align		4
.L_1928:
        /*0018*/ 	.byte	0x04, 0x17
        /*001a*/ 	.short	(.L_1930 - .L_1929)
.L_1929:
        /*001c*/ 	.word	0x00000000
        /*0020*/ 	.short	0x0004
        /*0022*/ 	.short	0x001c
        /*0024*/ 	.byte	0x00, 0xf0, 0x11, 0x00


	//----- nvinfo : EIATTR_KPARAM_INFO
	.align		4
.L_1930:
        /*0028*/ 	.byte	0x04, 0x17
        /*002a*/ 	.short	(.L_1932 - .L_1931)
.L_1931:
        /*002c*/ 	.word	0x00000000
        /*0030*/ 	.short	0x0003
        /*0032*/ 	.short	0x0018
        /*0034*/ 	.byte	0x00, 0xf0, 0x11, 0x00


	//----- nvinfo : EIATTR_KPARAM_INFO
	.align		4
.L_1932:
        /*0038*/ 	.byte	0x04, 0x17
        /*003a*/ 	.short	(.L_1934 - .L_1933)
.L_1933:
        /*003c*/ 	.word	0x00000000
        /*0040*/ 	.short	0x0002
        /*0042*/ 	.short	0x0010
        /*0044*/ 	.byte	0x00, 0xf5, 0x21, 0x00


	//----- nvinfo : EIATTR_KPARAM_INFO
	.align		4
.L_1934:
        /*0048*/ 	.byte	0x04, 0x17
        /*004a*/ 	.short	(.L_1936 - .L_1935)
.L_1935:
        /*004c*/ 	.word	0x00000000
        /*0050*/ 	.short	0x0001
        /*0052*/ 	.short	0x0008
        /*0054*/ 	.byte	0x00, 0xf0, 0x21, 0x00


	//----- nvinfo : EIATTR_KPARAM_INFO
	.align		4
.L_1936:
        /*0058*/ 	.byte	0x04, 0x17
        /*005a*/ 	.short	(.L_1938 - .L_1937)
.L_1937:
        /*005c*/ 	.word	0x00000000
        /*0060*/ 	.short	0x0000
        /*0062*/ 	.short	0x0000
        /*0064*/ 	.byte	0x00, 0xf5, 0x21, 0x00


	//----- nvinfo : EIATTR_SPARSE_MMA_MASK
	.align		4
.L_1938:
        /*0068*/ 	.byte	0x03, 0x50
        /*006a*/ 	.short	0x0000


	//----- nvinfo : EIATTR_MAXREG_COUNT
	.align		4
        /*006c*/ 	.byte	0x03, 0x1b
        /*006e*/ 	.short	0x00ff


	//----- nvinfo : EIATTR_NUM_BARRIERS
	.align		4
        /*0070*/ 	.byte	0x02, 0x4c
        /*0072*/ 	.byte	0x01
	.zero		1


	//----- nvinfo : EIATTR_MERCURY_ISA_VERSION
	.align		4
        /*0074*/ 	.byte	0x03, 0x5f
        /*0076*/ 	.short	0x0101


	//----- nvinfo : EIATTR_VRC_CTA_INIT_COUNT
	.align		4
        /*0078*/ 	.byte	0x02, 0x4a
	.zero		1
	.zero		1


	//----- nvinfo : EIATTR_EXIT_INSTR_OFFSETS
	.align		4
        /*007c*/ 	.byte	0x04, 0x1c
        /*007e*/ 	.short	(.L_1940 - .L_1939)


	//   ....[0]....
.L_1939:
        /*0080*/ 	.word	0x00002a90


	//----- nvinfo : EIATTR_INDIRECT_BRANCH_TARGETS
	.align		4
.L_1940:
        /*0084*/ 	.byte	0x04, 0x34
        /*0086*/ 	.short	(.L_1942 - .L_1941)


	//   ....[0]....
.L_1941:
        /*0088*/ 	.word	.L_x_916@srel
        /*008c*/ 	.short	0x0
        /*008e*/ 	.short	0x0
        /*0090*/ 	.word	0x3
        /*0094*/ 	.word	.L_x_917@srel
        /*0098*/ 	.word	.L_x_918@srel
        /*009c*/ 	.word	.L_x_657@srel


	//   ....[1]....
        /*00a0*/ 	.word	.L_x_920@srel
        /*00a4*/ 	.short	0x0
        /*00a6*/ 	.short	0x0
        /*00a8*/ 	.word	0x3
        /*00ac*/ 	.word	.L_x_921@srel
        /*00b0*/ 	.word	.L_x_922@srel
        /*00b4*/ 	.word	.L_x_657@srel


	//   ....[2]....
        /*00b8*/ 	.word	.L_x_924@srel
        /*00bc*/ 	.short	0x0
        /*00be*/ 	.short	0x0
        /*00c0*/ 	.word	0x3
        /*00c4*/ 	.word	.L_x_925@srel
        /*00c8*/ 	.word	.L_x_926@srel
        /*00cc*/ 	.word	.L_x_657@srel


	//   ....[3]....
        /* <DEDUP_REMOVED lines=8> */


	//   ....[4]....
        /*00ec*/ 	.word	.L_x_933@srel
        /*00f0*/ 	.short	0x0
        /*00f2*/ 	.short	0x0
        /*00f4*/ 	.word	0x3
        /*00f8*/ 	.word	.L_x_934@srel
        /*00fc*/ 	.word	.L_x_935@srel
        /*0100*/ 	.word	.L_x_657@srel


	//   ....[5]....
        /* <DEDUP_REMOVED lines=8> */


	//   ....[6]....
        /*0120*/ 	.word	.L_x_942@srel
        /*0124*/ 	.short	0x0
        /*0126*/ 	.short	0x0
        /*0128*/ 	.word	0x3
        /*012c*/ 	.word	.L_x_943@srel
        /*0130*/ 	.word	.L_x_944@srel
        /*0134*/ 	.word	.L_x_657@srel


	//   ....[7]....
        /* <DEDUP_REMOVED lines=8> */


	//   ....[8]....
        /*0154*/ 	.word	.L_x_951@srel
        /*0158*/ 	.short	0x0
        /*015a*/ 	.short	0x0
        /*015c*/ 	.word	0x3
        /*0160*/ 	.word	.L_x_952@srel
        /*0164*/ 	.word	.L_x_953@srel
        /*0168*/ 	.word	.L_x_678@srel


	//   ....[9]....
        /*016c*/ 	.word	.L_x_955@srel
        /*0170*/ 	.short	0x0
        /*0172*/ 	.short	0x0
        /*0174*/ 	.word	0x3
        /*0178*/ 	.word	.L_x_956@srel
        /*017c*/ 	.word	.L_x_957@srel
        /*0180*/ 	.word	.L_x_678@srel


	//   ....[10]....
        /*0184*/ 	.word	.L_x_959@srel
        /*0188*/ 	.short	0x0
        /*018a*/ 	.short	0x0
        /*018c*/ 	.word	0x3
        /*0190*/ 	.word	.L_x_960@srel
        /*0194*/ 	.word	.L_x_961@srel
        /*0198*/ 	.word	.L_x_678@srel


	//   ....[11]....
        /* <DEDUP_REMOVED lines=8> */


	//   ....[12]....
        /*01b8*/ 	.word	.L_x_968@srel
        /*01bc*/ 	.short	0x0
        /*01be*/ 	.short	0x0
        /*01c0*/ 	.word	0x3
        /*01c4*/ 	.word	.L_x_969@srel
        /*01c8*/ 	.word	.L_x_970@srel
        /*01cc*/ 	.word	.L_x_678@srel


	//   ....[13]....
        /* <DEDUP_REMOVED lines=8> */


	//   ....[14]....
        /*01ec*/ 	.word	.L_x_977@srel
        /*01f0*/ 	.short	0x0
        /*01f2*/ 	.short	0x0
        /*01f4*/ 	.word	0x3
        /*01f8*/ 	.word	.L_x_978@srel
        /*01fc*/ 	.word	.L_x_979@srel
        /*0200*/ 	.word	.L_x_678@srel


	//   ....[15]....
        /* <DEDUP_REMOVED lines=8> */


	//----- nvinfo : EIATTR_CRS_STACK_SIZE
	.align		4
.L_1942:
        /*0220*/ 	.byte	0x04, 0x1e
        /*0222*/ 	.short	(.L_1944 - .L_1943)
.L_1943:
        /*0224*/ 	.word	0x00000000


	//----- nvinfo : EIATTR_CBANK_PARAM_SIZE
	.align		4
.L_1944:
        /*0228*/ 	.byte	0x03, 0x19
        /*022a*/ 	.short	0x0024


	//----- nvinfo : EIATTR_PARAM_CBANK
	.align		4
        /*022c*/ 	.byte	0x04, 0x0a
        /*022e*/ 	.short	(.L_1946 - .L_1945)
	.align		4
.L_1945:
        /*0230*/ 	.word	index@(.nv.constant0.matrix_scalar_op_d)
        /*0234*/ 	.short	0x0380
        /*0236*/ 	.short	0x0024


	//----- nvinfo : EIATTR_SW_WAR
	.align		4
.L_1946:
        /*0238*/ 	.byte	0x04, 0x36
        /*023a*/ 	.short	(.L_1948 - .L_1947)
.L_1947:
        /*023c*/ 	.word	0x00000008
.L_1948:


//--------------------- .nv.info.matrix_matrix_cellwise_op_f --------------------------
	.section	.nv.info.matrix_matrix_cellwise_op_f,"",@"SHT_CUDA_INFO"
	.sectionflags	@""
	.align	4


	//----- nvinfo : EIATTR_CUDA_API_VERSION
	.align		4
        /*0000*/ 	.byte	0x04, 0x37
        /*0002*/ 	.short	(.L_1950 - .L_1949)
.L_1949:
        /*0004*/ 	.word	0x00000082


	//----- nvinfo : EIATTR_KPARAM_INFO
	.align		4
.L_1950:
        /*0008*/ 	.byte	0x04, 0x17
        /*000a*/ 	.short	(.L_1952 - .L_1951)
.L_1951:
        /*000c*/ 	.word	0x00000000
        /*0010*/ 	.short	0x0007
        /*0012*/ 	.short	0x0028
        /*0014*/ 	.byte	0x00, 0xf0, 0x11, 0x00


	//----- nvinfo : EIATTR_KPARAM_INFO
	.align		4
.L_1952:
        /*0018*/ 	.byte	0x04, 0x17
        /*001a*/ 	.short	(.L_1954 - .L_1953)
.L_1953:
        /*001c*/ 	.word	0x00000000
        /*0020*/ 	.short	0x0006
        /*0022*/ 	.short	0x0024
        /*0024*/ 	.byte	0x00, 0xf0, 0x11, 0x00


	//----- nvinfo : EIATTR_KPARAM_INFO
	.align		4
.L_1954:
        /*0028*/ 	.byte	0x04, 0x17
        /*002a*/ 	.short	(.L_1956 - .L_1955)
.L_1955:
        /*002c*/ 	.word	0x00000000
        /*0030*/ 	.short	0x0005
        /*0032*/ 	.short	0x0020
        /*0034*/ 	.byte	0x00, 0xf0, 0x11, 0x00


	//----- nvinfo : EIATTR_KPARAM_INFO
	.align		4
.L_1956:
        /*0038*/ 	.byte	0x04, 0x17
        /*003a*/ 	.short	(.L_1958 - .L_1957)
.L_1957:
        /*003c*/ 	.word	0x00000000
        /*0040*/ 	.short	0x0004
        /*0042*/ 	.short	0x001c
        /*0044*/ 	.byte	0x00, 0xf0, 0x11, 0x00


	//----- nvinfo : EIATTR_KPARAM_INFO
	.align		4
.L_1958:
        /*0048*/ 	.byte	0x04, 0x17
        /*004a*/ 	.short	(.L_1960 - .L_1959)
.L_1959:
        /*004c*/ 	.word	0x00000000
        /*0050*/ 	.short	0x0003
        /*0052*/ 	.short	0x0018
        /*0054*/ 	.byte	0x00, 0xf0, 0x11, 0x00


	//----- nvinfo : EIATTR_KPARAM_INFO
	.align		4
.L_1960:
        /*0058*/ 	.byte	0x04, 0x17
        /*005a*/ 	.short	(.L_1962 - .L_1961)
.L_1961:
        /*005c*/ 	.word	0x00000000
        /*0060*/ 	.short	0x0002
        /*0062*/ 	.short	0x0010
        /*0064*/ 	.byte	0x00, 0xf5, 0x21, 0x00


	//----- nvinfo : EIATTR_KPARAM_INFO
	.align		4
.L_1962:
        /*0068*/ 	.byte	0x04, 0x17
        /*006a*/ 	.short	(.L_1964 - .L_1963)
.L_1963:
        /*006c*/ 	.word	0x00000000
        /*0070*/ 	.short	0x0001
        /*0072*/ 	.short	0x0008
        /*0074*/ 	.byte	0x00, 0xf5, 0x21, 0x00


	//----- nvinfo : EIATTR_KPARAM_INFO
	.align		4
.L_1964:
        /*0078*/ 	.byte	0x04, 0x17
        /*007a*/ 	.short	(.L_1966 - .L_1965)
.L_1965:
        /*007c*/ 	.word	0x00000000
        /*0080*/ 	.short	0x0000
        /*0082*/ 	.short	0x0000
        /*0084*/ 	.byte	0x00, 0xf5, 0x21, 0x00


	//----- nvinfo : EIATTR_SPARSE_MMA_MASK
	.align		4
.L_1966:
        /*0088*/ 	.byte	0x03, 0x50
        /*008a*/ 	.short	0x0000


	//----- nvinfo : EIATTR_MAXREG_COUNT
	.align		4
        /*008c*/ 	.byte	0x03, 0x1b
        /*008e*/ 	.short	0x00ff


	//----- nvinfo : EIATTR_NUM_BARRIERS
	.align		4
        /*0090*/ 	.byte	0x02, 0x4c
        /*0092*/ 	.byte	0x01
	.zero		1


	//----- nvinfo : EIATTR_MERCURY_ISA_VERSION
	.align		4
        /*0094*/ 	.byte	0x03, 0x5f
        /*0096*/ 	.short	0x0101


	//----- nvinfo : EIATTR_VRC_CTA_INIT_COUNT
	.align		4
        /*0098*/ 	.byte	0x02, 0x4a
	.zero		1
	.zero		1


	//----- nvinfo : EIATTR_EXIT_INSTR_OFFSETS
	.align		4
        /*009c*/ 	.byte	0x04, 0x1c
        /*009e*/ 	.short	(.L_1968 - .L_1967)


	//   ....[0]....
.L_1967:
        /*00a0*/ 	.word	0x00000200


	//   ....[1]....
        /*00a4*/ 	.word	0x000012e0


	//----- nvinfo : EIATTR_INDIRECT_BRANCH_TARGETS
	.align		4
.L_1968:
        /*00a8*/ 	.byte	0x04, 0x34
        /*00aa*/ 	.short	(.L_1970 - .L_1969)


	//   ....[0]....
.L_1969:
        /*00ac*/ 	.word	.L_x_986@srel
        /*00b0*/ 	.short	0x0
        /*00b2*/ 	.short	0x0
        /*00b4*/ 	.word	0x3
        /*00b8*/ 	.word	.L_x_987@srel
        /*00bc*/ 	.word	.L_x_988@srel
        /*00c0*/ 	.word	.L_x_707@srel


	//   ....[1]....
        /*00c4*/ 	.word	.L_x_990@srel
        /*00c8*/ 	.short	0x0
        /*00ca*/ 	.short	0x0
        /*00cc*/ 	.word	0x3
        /*00d0*/ 	.word	.L_x_991@srel
        /*00d4*/ 	.word	.L_x_992@srel
        /*00d8*/ 	.word	.L_x_707@srel


	//   ....[2]....
        /* <DEDUP_REMOVED lines=8> */


	//   ....[3]....
        /*00f8*/ 	.word	.L_x_999@srel
        /*00fc*/ 	.short	0x0
        /*00fe*/ 	.short	0x0
        /*0100*/ 	.word	0x3
        /*0104*/ 	.word	.L_x_1000@srel
        /*0108*/ 	.word	.L_x_1001@srel
        /*010c*/ 	.word	.L_x_716@srel


	//   ....[4]....
        /* <DEDUP_REMOVED lines=8> */


	//   ....[5]....
        /*012c*/ 	.word	.L_x_1008@srel
        /*0130*/ 	.short	0x0
        /*0132*/ 	.short	0x0
        /*0134*/ 	.word	0x3
        /*0138*/ 	.word	.L_x_1009@srel
        /*013c*/ 	.word	.L_x_1010@srel
        /*0140*/ 	.word	.L_x_716@srel


	//   ....[6]....
        /* <DEDUP_REMOVED lines=8> */


	//----- nvinfo : EIATTR_CRS_STACK_SIZE
	.align		4
.L_1970:
        /*0160*/ 	.byte	0x04, 0x1e
        /*0162*/ 	.short	(.L_1972 - .L_1971)
.L_1971:
        /*0164*/ 	.word	0x00000000


	//----- nvinfo : EIATTR_CBANK_PARAM_SIZE
	.align		4
.L_1972:
        /*0168*/ 	.byte	0x03, 0x19
        /*016a*/ 	.short	0x002c


	//----- nvinfo : EIATTR_PARAM_CBANK
	.align		4
        /*016c*/ 	.byte	0x04, 0x0a
        /*016e*/ 	.short	(.L_1974 - .L_1973)
	.align		4
.L_1973:
        /*0170*/ 	.word	index@(.nv.constant0.matrix_matrix_cellwise_op_f)
        /*0174*/ 	.short	0x0380
        /*0176*/ 	.short	0x002c


	//----- nvinfo : EIATTR_SW_WAR
	.align		4
.L_1974:
        /*0178*/ 	.byte	0x04, 0x36
        /*017a*/ 	.short	(.L_1976 - .L_1975)
.L_1975:
        /*017c*/ 	.word	0x00000008
.L_1976:


//--------------------- .nv.info.matrix_matrix_cellwise_op_d --------------------------
	.section	.nv.info.matrix_matrix_cellwise_op_d,"",@"SHT_CUDA_INFO"
	.sectionflags	@""
	.align	4


	//----- nvinfo : EIATTR_CUDA_API_VERSION
	.align		4
        /*0000*/ 	.byte	0x04, 0x37
        /*0002*/ 	.short	(.L_1978 - .L_1977)
.L_1977:
        /*0004*/ 	.word	0x00000082


	//----- nvinfo : EIATTR_KPARAM_INFO
	.align		4
.L_1978:
        /*0008*/ 	.byte	0x04, 0x17
        /*000a*/ 	.short	(.L_1980 - .L_1979)
.L_1979:
        /*000c*/ 	.word	0x00000000
        /*0010*/ 	.short	0x0007
        /*0012*/ 	.short	0x0028
        /*0014*/ 	.byte	0x00, 0xf0, 0x11, 0x00


	//----- nvinfo : EIATTR_KPARAM_INFO
	.align		4
.L_1980:
        /*0018*/ 	.byte	0x04, 0x17
        /*001a*/ 	.short	(.L_1982 - .L_1981)
.L_1981:
        /*001c*/ 	.word	0x00000000
        /*0020*/ 	.short	0x0006
        /*0022*/ 	.short	0x0024
        /*0024*/ 	.byte	0x00, 0xf0, 0x11, 0x00


	//----- nvinfo : EIATTR_KPARAM_INFO
	.align		4
.L_1982:
        /*0028*/ 	.byte	0x04, 0x17
        /*002a*/ 	.short	(.L_1984 - .L_1983)
.L_1983:
        /*002c*/ 	.word	0x00000000
        /*0030*/ 	.short	0x0005
        /*0032*/ 	.short	0x0020
        /*0034*/ 	.byte	0x00, 0xf0, 0x11, 0x00


	//----- nvinfo : EIATTR_KPARAM_INFO
	.align		4
.L_1984:
        /*0038*/ 	.byte	0x04, 0x17
        /*003a*/ 	.short	(.L_1986 - .L_1985)
.L_1985:
        /*003c*/ 	.word	0x00000000
        /*0040*/ 	.short	0x0004
        /*0042*/ 	.short	0x001c
        /*0044*/ 	.byte	0x00, 0xf0, 0x11, 0x00


	//----- nvinfo : EIATTR_KPARAM_INFO
	.align		4
.L_1986:
        /*0048*/ 	.byte	0x04, 0x17
        /*004a*/ 	.short	(.L_1988 - .L_1987)
.L_1987:
        /*004c*/ 	.word	0x00000000
        /*0050*/ 	.short	0x0003
        /*0052*/ 	.short	0x0018
        /*0054*/ 	.byte	0x00, 0xf0, 0x11, 0x00


	//----- nvinfo : EIATTR_KPARAM_INFO
	.align		4
.L_1988:
        /*0058*/ 	.byte	0x04, 0x17
        /*005a*/ 	.short	(.L_1990 - .L_1989)
.L_1989:
        /*005c*/ 	.word	0x00000000
        /*0060*/ 	.short	0x0002
        /*0062*/ 	.short	0x0010
        /*0064*/ 	.byte	0x00, 0xf5, 0x21, 0x00


	//----- nvinfo : EIATTR_KPARAM_INFO
	.align		4
.L_1990:
        /*0068*/ 	.byte	0x04, 0x17
        /*006a*/ 	.short	(.L_1992 - .L_1991)
.L_1991:
        /*006c*/ 	.word	0x00000000
        /*0070*/ 	.short	0x0001
        /*0072*/ 	.short	0x0008
        /*0074*/ 	.byte	0x00, 0xf5, 0x21, 0x00


	//----- nvinfo : EIATTR_KPARAM_INFO
	.align		4
.L_1992:
        /*0078*/ 	.byte	0x04, 0x17
        /*007a*/ 	.short	(.L_1994 - .L_1993)
.L_1993:
        /*007c*/ 	.word	0x00000000
        /*0080*/ 	.short	0x0000
        /*0082*/ 	.short	0x0000
        /*0084*/ 	.byte	0x00, 0xf5, 0x21, 0x00


	//----- nvinfo : EIATTR_SPARSE_MMA_MASK
	.align		4
.L_1994:
        /*0088*/ 	.byte	0x03, 0x50
        /*008a*/ 	.short	0x0000


	//----- nvinfo : EIATTR_MAXREG_COUNT
	.align		4
        /*008c*/ 	.byte	0x03, 0x1b
        /*008e*/ 	.short	0x00ff


	//----- nvinfo : EIATTR_NUM_BARRIERS
	.align		4
        /*0090*/ 	.byte	0x02, 0x4c
        /*0092*/ 	.byte	0x01
	.zero		1


	//----- nvinfo : EIATTR_MERCURY_ISA_VERSION
	.align		4
        /*0094*/ 	.byte	0x03, 0x5f
        /*0096*/ 	.short	0x0101


	//----- nvinfo : EIATTR_VRC_CTA_INIT_COUNT
	.align		4
        /*0098*/ 	.byte	0x02, 0x4a
	.zero		1
	.zero		1


	//----- nvinfo : EIATTR_EXIT_INSTR_OFFSETS
	.align		4
        /*009c*/ 	.byte	0x04, 0x1c
        /*009e*/ 	.short	(.L_1996 - .L_1995)


	//   ....[0]....
.L_1995:
        /*00a0*/ 	.word	0x00000200


	//   ....[1]....
        /*00a4*/ 	.word	0x000015a0


	//----- nvinfo : EIATTR_INDIRECT_BRANCH_TARGETS
	.align		4
.L_1996:
        /*00a8*/ 	.byte	0x04, 0x34
        /*00aa*/ 	.short	(.L_1998 - .L_1997)


	//   ....[0]....
.L_1997:
        /*00ac*/ 	.word	.L_x_1017@srel
        /*00b0*/ 	.short	0x0
        /*00b2*/ 	.short	0x0
        /*00b4*/ 	.word	0x3
        /*00b8*/ 	.word	.L_x_1018@srel
        /*00bc*/ 	.word	.L_x_1019@srel
        /*00c0*/ 	.word	.L_x_739@srel


	//   ....[1]....
        /*00c4*/ 	.word	.L_x_1021@srel
        /*00c8*/ 	.short	0x0
        /*00ca*/ 	.short	0x0
        /*00cc*/ 	.word	0x3
        /*00d0*/ 	.word	.L_x_1022@srel
        /*00d4*/ 	.word	.L_x_1023@srel
        /*00d8*/ 	.word	.L_x_739@srel


	//   ....[2]....
        /*00dc*/ 	.word	.L_x_1025@srel
        /*00e0*/ 	.short	0x0
        /*00e2*/ 	.short	0x0
        /*00e4*/ 	.word	0x3
        /*00e8*/ 	.word	.L_x_1026@srel
        /*00ec*/ 	.word	.L_x_1027@srel
        /*00f0*/ 	.word	.L_x_739@srel


	//   ....[3]....
        /* <DEDUP_REMOVED lines=8> */


	//   ....[4]....
        /*0110*/ 	.word	.L_x_1034@srel
        /*0114*/ 	.short	0x0
        /*0116*/ 	.short	0x0
        /*0118*/ 	.word	0x3
        /*011c*/ 	.word	.L_x_1035@srel
        /*0120*/ 	.word	.L_x_1036@srel
        /*0124*/ 	.word	.L_x_739@srel


	//   ....[5]....
        /* <DEDUP_REMOVED lines=8> */


	//   ....[6]....
        /*0144*/ 	.word	.L_x_1043@srel
        /*0148*/ 	.short	0x0
        /*014a*/ 	.short	0x0
        /*014c*/ 	.word	0x3
        /*0150*/ 	.word	.L_x_1044@srel
        /*0154*/ 	.word	.L_x_1045@srel
        /*0158*/ 	.word	.L_x_739@srel


	//   ....[7]....
        /* <DEDUP_REMOVED lines=8> */


	//----- nvinfo : EIATTR_CRS_STACK_SIZE
	.align		4
.L_1998:
        /*0178*/ 	.byte	0x04, 0x1e
        /*017a*/ 	.short	(.L_2000 - .L_1999)
.L_1999:
        /*017c*/ 	.word	0x00000000


	//----- nvinfo : EIATTR_CBANK_PARAM_SIZE
	.align		4
.L_2000:
        /*0180*/ 	.byte	0x03, 0x19
        /*0182*/ 	.short	0x002c


	//----- nvinfo : EIATTR_PARAM_CBANK
	.align		4
        /*0184*/ 	.byte	0x04, 0x0a
        /*0186*/ 	.short	(.L_2002 - .L_2001)
	.align		4
.L_2001:
        /*0188*/ 	.word	index@(.nv.constant0.matrix_matrix_cellwise_op_d)
        /*018c*/ 	.short	0x0380
        /*018e*/ 	.short	0x002c


	//----- nvinfo : EIATTR_SW_WAR
	.align		4
.L_2002:
        /*0190*/ 	.byte	0x04, 0x36
        /*0192*/ 	.short	(.L_2004 - .L_2003)
.L_2003:
        /*0194*/ 	.word	0x00000008
.L_2004:


//--------------------- .nv.info.bias_multiply_f  --------------------------
	.section	.nv.info.bias_multiply_f,"",@"SHT_CUDA_INFO"
	.sectionflags	@""
	.align	4


	//----- nvinfo : EIATTR_CUDA_API_VERSION
	.align		4
        /*0000*/ 	.byte	0x04, 0x37
        /*0002*/ 	.short	(.L_2006 - .L_2005)
.L_2005:
        /*0004*/ 	.word	0x00000082


	//----- nvinfo : EIATTR_KPARAM_INFO
	.align		4
.L_2006:
        /*0008*/ 	.byte	0x04, 0x17
        /*000a*/ 	.short	(.L_2008 - .L_2007)
.L_2007:
        /*000c*/ 	.word	0x00000000
        /*0010*/ 	.short	0x0005
        /*0012*/ 	.short	0x0020
        /*0014*/ 	.byte	0x00, 0xf0, 0x11, 0x00


	//----- nvinfo : EIATTR_KPARAM_INFO
	.align		4
.L_2008:
        /*0018*/ 	.byte	0x04, 0x17
        /*001a*/ 	.short	(.L_2010 - .L_2009)
.L_2009:
        /*001c*/ 	.word	0x00000000
        /*0020*/ 	.short	0x0004
        /*0022*/ 	.short	0x001c
        /*0024*/ 	.byte	0x00, 0xf0, 0x11, 0x00


	//----- nvinfo : EIATTR_KPARAM_INFO
	.align		4
.L_2010:
        /*0028*/ 	.byte	0x04, 0x17
        /*002a*/ 	.short	(.L_2012 - .L_2011)
.L_2011:
        /*002c*/ 	.word	0x00000000
        /*0030*/ 	.short	0x0003
        /*0032*/ 	.short	0x0018
        /*0034*/ 	.byte	0x00, 0xf0, 0x11, 0x00


	//----- nvinfo : EIATTR_KPARAM_INFO
	.align		4
.L_2012:
        /*0038*/ 	.byte	0x04, 0x17
        /*003a*/ 	.short	(.L_2014 - .L_2013)
.L_2013:
        /*003c*/ 	.word	0x00000000
        /*0040*/ 	.short	0x0002
        /*0042*/ 	.short	0x0010
        /*0044*/ 	.byte	0x00, 0xf5, 0x21, 0x00


	//----- nvinfo : EIATTR_KPARAM_INFO
	.align		4
.L_2014:
        /*0048*/ 	.byte	0x04, 0x17
        /*004a*/ 	.short	(.L_2016 - .L_2015)
.L_2015:
        /*004c*/ 	.word	0x00000000
        /*0050*/ 	.short	0x0001
        /*0052*/ 	.short	0x0008
        /*0054*/ 	.byte	0x00, 0xf5, 0x21, 0x00


	//----- nvinfo : EIATTR_KPARAM_INFO
	.align		4
.L_2016:
        /*0058*/ 	.byte	0x04, 0x17
        /*005a*/ 	.short	(.L_2018 - .L_2017)
.L_2017:
        /*005c*/ 	.word	0x00000000
        /*0060*/ 	.short	0x0000
        /*0062*/ 	.short	0x0000
        /*0064*/ 	.byte	0x00, 0xf5, 0x21, 0x00


	//----- nvinfo : EIATTR_SPARSE_MMA_MASK
	.align		4
.L_2018:
        /*0068*/ 	.byte	0x03, 0x50
        /*006a*/ 	.short	0x0000


	//----- nvinfo : EIATTR_MAXREG_COUNT
	.align		4
        /*006c*/ 	.byte	0x03, 0x1b
        /*006e*/ 	.short	0x00ff


	//----- nvinfo : EIATTR_MERCURY_ISA_VERSION
	.align		4
        /*0070*/ 	.byte	0x03, 0x5f
        /*0072*/ 	.short	0x0101


	//----- nvinfo : EIATTR_VRC_CTA_INIT_COUNT
	.align		4
        /*0074*/ 	.byte	0x02, 0x4a
	.zero		1
	.zero		1


	//----- nvinfo : EIATTR_EXIT_INSTR_OFFSETS
	.align		4
        /*0078*/ 	.byte	0x04, 0x1c
        /*007a*/ 	.short	(.L_2020 - .L_2019)


	//   ....[0]....
.L_2019:
        /*007c*/ 	.word	0x00000220


	//   ....[1]....
        /*0080*/ 	.word	0x000004d0


	//----- nvinfo : EIATTR_CBANK_PARAM_SIZE
	.align		4
.L_2020:
        /*0084*/ 	.byte	0x03, 0x19
        /*0086*/ 	.short	0x0024


	//----- nvinfo : EIATTR_PARAM_CBANK
	.align		4
        /*0088*/ 	.byte	0x04, 0x0a
        /*008a*/ 	.short	(.L_2022 - .L_2021)
	.align		4
.L_2021:
        /*008c*/ 	.word	index@(.nv.constant0.bias_multiply_f)
        /*0090*/ 	.short	0x0380
        /*0092*/ 	.short	0x0024


	//----- nvinfo : EIATTR_SW_WAR
	.align		4
.L_2022:
        /*0094*/ 	.byte	0x04, 0x36
        /*0096*/ 	.short	(.L_2024 - .L_2023)
.L_2023:
        /*0098*/ 	.word	0x00000008
.L_2024:


//--------------------- .nv.info.bias_multiply_d  --------------------------
	.section	.nv.info.bias_multiply_d,"",@"SHT_CUDA_INFO"
	.sectionflags	@""
	.align	4


	//----- nvinfo : EIATTR_CUDA_API_VERSION
	.align		4
        /*0000*/ 	.byte	0x04, 0x37
        /*0002*/ 	.short	(.L_2026 - .L_2025)
.L_2025:
        /*0004*/ 	.word	0x00000082


	//----- nvinfo : EIATTR_KPARAM_INFO
	.align		4
.L_2026:
        /*0008*/ 	.byte	0x04, 0x17
        /*000a*/ 	.short	(.L_2028 - .L_2027)
.L_2027:
        /*000c*/ 	.word	0x00000000
        /*0010*/ 	.short	0x0005
        /*0012*/ 	.short	0x0020
        /*0014*/ 	.byte	0x00, 0xf0, 0x11, 0x00


	//----- nvinfo : EIATTR_KPARAM_INFO
	.align		4
.L_2028:
        /*0018*/ 	.byte	0x04, 0x17
        /*001a*/ 	.short	(.L_2030 - .L_2029)
.L_2029:
        /*001c*/ 	.word	0x00000000
        /*0020*/ 	.short	0x0004
        /*0022*/ 	.short	0x001c
        /*0024*/ 	.byte	0x00, 0xf0, 0x11, 0x00


	//----- nvinfo : EIATTR_KPARAM_INFO
	.align		4
.L_2030:
        /*0028*/ 	.byte	0x04, 0x17
        /*002a*/ 	.short	(.L_2032 - .L_2031)
.L_2031:
        /*002c*/ 	.word	0x00000000
        /*0030*/ 	.short	0x0003
        /*0032*/ 	.short	0x0018
        /*0034*/ 	.byte	0x00, 0xf0, 0x11, 0x00


	//----- nvinfo : EIATTR_KPARAM_INFO
	.align		4
.L_2032:
        /*0038*/ 	.byte	0x04, 0x17
        /*003a*/ 	.short	(.L_2034 - .L_2033)
.L_2033:
        /*003c*/ 	.word	0x00000000
        /*0040*/ 	.short	0x0002
        /*0042*/ 	.short	0x0010
        /*0044*/ 	.byte	0x00, 0xf5, 0x21, 0x00


	//----- nvinfo : EIATTR_KPARAM_INFO
	.align		4
.L_2034:
        /*0048*/ 	.byte	0x04, 0x17
        /*004a*/ 	.short	(.L_2036 - .L_2035)
.L_2035:
        /*004c*/ 	.word	0x00000000
        /*0050*/ 	.short	0x0001
        /*0052*/ 	.short	0x0008
        /*0054*/ 	.byte	0x00, 0xf5, 0x21, 0x00


	//----- nvinfo : EIATTR_KPARAM_INFO
	.align		4
.L_2036:
        /*0058*/ 	.byte	0x04, 0x17
        /*005a*/ 	.short	(.L_2038 - .L_2037)
.L_2037:
        /*005c*/ 	.word	0x00000000
        /*0060*/ 	.short	0x0000
        /*0062*/ 	.short	0x0000
        /*0064*/ 	.byte	0x00, 0xf5, 0x21, 0x00


	//----- nvinfo : EIATTR_SPARSE_MMA_MASK
	.align		4
.L_2038:
        /*0068*/ 	.byte	0x03, 0x50
        /*006a*/ 	.short	0x0000


	//----- nvinfo : EIATTR_MAXREG_COUNT
	.align		4
        /*006c*/ 	.byte	0x03, 0x1b
        /*006e*/ 	.short	0x00ff


	//----- nvinfo : EIATTR_MERCURY_ISA_VERSION
	.align		4
        /*0070*/ 	.byte	0x03, 0x5f
        /*0072*/ 	.short	0x0101


	//----- nvinfo : EIATTR_VRC_CTA_INIT_COUNT
	.align		4
        /*0074*/ 	.byte	0x02, 0x4a
	.zero		1
	.zero		1


	//----- nvinfo : EIATTR_EXIT_INSTR_OFFSETS
	.align		4
        /*0078*/ 	.byte	0x04, 0x1c
        /*007a*/ 	.short	(.L_2040 - .L_2039)


	//   ....[0]....
.L_2039:
        /*007c*/ 	.word	0x00000220


	//   ....[1]....
        /*0080*/ 	.word	0x000004d0


	//----- nvinfo : EIATTR_CBANK_PARAM_SIZE
	.align		4
.L_2040:
        /*0084*/ 	.byte	0x03, 0x19
        /*0086*/ 	.short	0x0024


	//----- nvinfo : EIATTR_PARAM_CBANK
	.align		4
        /*0088*/ 	.byte	0x04, 0x0a
        /*008a*/ 	.short	(.L_2042 - .L_2041)
	.align		4
.L_2041:
        /*008c*/ 	.word	index@(.nv.constant0.bias_multiply_d)
        /*0090*/ 	.short	0x0380
        /*0092*/ 	.short	0x0024


	//----- nvinfo : EIATTR_SW_WAR
	.align		4
.L_2042:
        /*0094*/ 	.byte	0x04, 0x36
        /*0096*/ 	.short	(.L_2044 - .L_2043)
.L_2043:
        /*0098*/ 	.word	0x00000008
.L_2044:


//--------------------- .nv.info.daxpy_matrix_vector_f --------------------------
	.section	.nv.info.daxpy_matrix_vector_f,"",@"SHT_CUDA_INFO"
	.sectionflags	@""
	.align	4


	//----- nvinfo : EIATTR_CUDA_API_VERSION
	.align		4
        /*0000*/ 	.byte	0x04, 0x37
        /*0002*/ 	.short	(.L_2046 - .L_2045)
.L_2045:
        /*0004*/ 	.word	0x00000082


	//----- nvinfo : EIATTR_KPARAM_INFO
	.align		4
.L_2046:
        /*0008*/ 	.byte	0x04, 0x17
        /*000a*/ 	.short	(.L_2048 - .L_2047)
.L_2047:
        /*000c*/ 	.word	0x00000000
        /*0010*/ 	.short	0x0007
        /*0012*/ 	.short	0x002c
        /*0014*/ 	.byte	0x00, 0xf0, 0x11, 0x00


	//----- nvinfo : EIATTR_KPARAM_INFO
	.align		4
.L_2048:
        /*0018*/ 	.byte	0x04, 0x17
        /*001a*/ 	.short	(.L_2050 - .L_2049)
.L_2049:
        /*001c*/ 	.word	0x00000000
        /*0020*/ 	.short	0x0006
        /*0022*/ 	.short	0x0028
        /*0024*/ 	.byte	0x00, 0xf0, 0x11, 0x00


	//----- nvinfo : EIATTR_KPARAM_INFO
	.align		4
.L_2050:
        /*0028*/ 	.byte	0x04, 0x17
        /*002a*/ 	.short	(.L_2052 - .L_2051)
.L_2051:
        /*002c*/ 	.word	0x00000000
        /*0030*/ 	.short	0x0005
        /*0032*/ 	.short	0x0024
        /*0034*/ 	.byte	0x00, 0xf0, 0x11, 0x00


	//----- nvinfo : EIATTR_KPARAM_INFO
	.align		4
.L_2052:
        /*0038*/ 	.byte	0x04, 0x17
        /*003a*/ 	.short	(.L_2054 - .L_2053)
.L_2053:
        /*003c*/ 	.word	0x00000000
        /*0040*/ 	.short	0x0004
        /*0042*/ 	.short	0x0020
        /*0044*/ 	.byte	0x00, 0xf0, 0x11, 0x00


	//----- nvinfo : EIATTR_KPARAM_INFO
	.align		4
.L_2054:
        /*0048*/ 	.byte	0x04, 0x17
        /*004a*/ 	.short	(.L_2056 - .L_2055)
.L_2055:
        /*004c*/ 	.word	0x00000000
        /*0050*/ 	.short	0x0003
        /*0052*/ 	.short	0x0018
        /*0054*/ 	.byte	0x00, 0xf5, 0x21, 0x00


	//----- nvinfo : EIATTR_KPARAM_INFO
	.align		4
.L_2056:
        /*0058*/ 	.byte	0x04, 0x17
        /*005a*/ 	.short	(.L_2058 - .L_2057)
.L_2057:
        /*005c*/ 	.word	0x00000000
        /*0060*/ 	.short	0x0002
        /*0062*/ 	.short	0x0010
        /*0064*/ 	.byte	0x00, 0xf0, 0x21, 0x00


	//----- nvinfo : EIATTR_KPARAM_INFO
	.align		4
.L_2058:
        /*0068*/ 	.byte	0x04, 0x17
        /*006a*/ 	.short	(.L_2060 - .L_2059)
.L_2059:
        /*006c*/ 	.word	0x00000000
        /*0070*/ 	.short	0x0001
        /*0072*/ 	.short	0x0008
        /*0074*/ 	.byte	0x00, 0xf5, 0x21, 0x00


	//----- nvinfo : EIATTR_KPARAM_INFO
	.align		4
.L_2060:
        /*0078*/ 	.byte	0x04, 0x17
        /*007a*/ 	.short	(.L_2062 - .L_2061)
.L_2061:
        /*007c*/ 	.word	0x00000000
        /*0080*/ 	.short	0x0000
        /*0082*/ 	.short	0x0000
        /*0084*/ 	.byte	0x00, 0xf5, 0x21, 0x00


	//----- nvinfo : EIATTR_SPARSE_MMA_MASK
	.align		4
.L_2062:
        /*0088*/ 	.byte	0x03, 0x50
        /*008a*/ 	.short	0x0000


	//----- nvinfo : EIATTR_MAXREG_COUNT
	.align		4
        /*008c*/ 	.byte	0x03, 0x1b
        /*008e*/ 	.short	0x00ff


	//----- nvinfo : EIATTR_MERCURY_ISA_VERSION
	.align		4
        /*0090*/ 	.byte	0x03, 0x5f
        /*0092*/ 	.short	0x0101


	//----- nvinfo : EIATTR_VRC_CTA_INIT_COUNT
	.align		4
        /*0094*/ 	.byte	0x02, 0x4a
	.zero		1
	.zero		1


	//----- nvinfo : EIATTR_EXIT_INSTR_OFFSETS
	.align		4
        /*0098*/ 	.byte	0x04, 0x1c
        /*009a*/ 	.short	(.L_2064 - .L_2063)


	//   ....[0]....
.L_2063:
        /*009c*/ 	.word	0x00000210


	//   ....[1]....
        /*00a0*/ 	.word	0x00000370


	//   ....[2]....
        /*00a4*/ 	.word	0x00000460


	//----- nvinfo : EIATTR_CBANK_PARAM_SIZE
	.align		4
.L_2064:
        /*00a8*/ 	.byte	0x03, 0x19
        /*00aa*/ 	.short	0x0030


	//----- nvinfo : EIATTR_PARAM_CBANK
	.align		4
        /*00ac*/ 	.byte	0x04, 0x0a
        /*00ae*/ 	.short	(.L_2066 - .L_2065)
	.align		4
.L_2065:
        /*00b0*/ 	.word	index@(.nv.constant0.daxpy_matrix_vector_f)
        /*00b4*/ 	.short	0x0380
        /*00b6*/ 	.short	0x0030


	//----- nvinfo : EIATTR_SW_WAR
	.align		4
.L_2066:
        /*00b8*/ 	.byte	0x04, 0x36
        /*00ba*/ 	.short	(.L_2068 - .L_2067)
.L_2067:
        /*00bc*/ 	.word	0x00000008
.L_2068:


//--------------------- .nv.info.daxpy_matrix_vector_d --------------------------
	.section	.nv.info.daxpy_matrix_vector_d,"",@"SHT_CUDA_INFO"
	.sectionflags	@""
	.align	4


	//----- nvinfo : EIATTR_CUDA_API_VERSION
	.align		4
        /*0000*/ 	.byte	0x04, 0x37
        /*0002*/ 	.short	(.L_2070 - .L_2069)
.L_2069:
        /*0004*/ 	.word	0x00000082


	//----- nvinfo : EIATTR_KPARAM_INFO
	.align		4
.L_2070:
        /*0008*/ 	.byte	0x04, 0x17
        /*000a*/ 	.short	(.L_2072 - .L_2071)
.L_2071:
        /*000c*/ 	.word	0x00000000
        /*0010*/ 	.short	0x0007
        /*0012*/ 	.short	0x002c
        /*0014*/ 	.byte	0x00, 0xf0, 0x11, 0x00


	//----- nvinfo : EIATTR_KPARAM_INFO
	.align		4
.L_2072:
        /*0018*/ 	.byte	0x04, 0x17
        /*001a*/ 	.short	(.L_2074 - .L_2073)
.L_2073:
        /*001c*/ 	.word	0x00000000
        /*0020*/ 	.short	0x0006
        /*0022*/ 	.short	0x0028
        /*0024*/ 	.byte	0x00, 0xf0, 0x11, 0x00


	//----- nvinfo : EIATTR_KPARAM_INFO
	.align		4
.L_2074:
        /*0028*/ 	.byte	0x04, 0x17
        /*002a*/ 	.short	(.L_2076 - .L_2075)
.L_2075:
        /*002c*/ 	.word	0x00000000
        /*0030*/ 	.short	0x0005
        /*0032*/ 	.short	0x0024
        /*0034*/ 	.byte	0x00, 0xf0, 0x11, 0x00


	//----- nvinfo : EIATTR_KPARAM_INFO
	.align		4
.L_2076:
        /*0038*/ 	.byte	0x04, 0x17
        /*003a*/ 	.short	(.L_2078 - .L_2077)
.L_2077:
        /*003c*/ 	.word	0x00000000
        /*0040*/ 	.short	0x0004
        /*0042*/ 	.short	0x0020
        /*0044*/ 	.byte	0x00, 0xf0, 0x11, 0x00


	//----- nvinfo : EIATTR_KPARAM_INFO
	.align		4
.L_2078:
        /*0048*/ 	.byte	0x04, 0x17
        /*004a*/ 	.short	(.L_2080 - .L_2079)
.L_2079:
        /*004c*/ 	.word	0x00000000
        /*0050*/ 	.short	0x0003
        /*0052*/ 	.short	0x0018
        /*0054*/ 	.byte	0x00, 0xf5, 0x21, 0x00


	//----- nvinfo : EIATTR_KPARAM_INFO
	.align		4
.L_2080:
        /*0058*/ 	.byte	0x04, 0x17
        /*005a*/ 	.short	(.L_2082 - .L_2081)
.L_2081:
        /*005c*/ 	.word	0x00000000
        /*0060*/ 	.short	0x0002
        /*0062*/ 	.short	0x0010
        /*0064*/ 	.byte	0x00, 0xf0, 0x21, 0x00


	//----- nvinfo : EIATTR_KPARAM_INFO
	.align		4
.L_2082:
        /*0068*/ 	.byte	0x04, 0x17
        /*006a*/ 	.short	(.L_2084 - .L_2083)
.L_2083:
        /*006c*/ 	.word	0x00000000
        /*0070*/ 	.short	0x0001
        /*0072*/ 	.short	0x0008
        /*0074*/ 	.byte	0x00, 0xf5, 0x21, 0x00


	//----- nvinfo : EIATTR_KPARAM_INFO
	.align		4
.L_2084:
        /*0078*/ 	.byte	0x04, 0x17
        /*007a*/ 	.short	(.L_2086 - .L_2085)
.L_2085:
        /*007c*/ 	.word	0x00000000
        /*0080*/ 	.short	0x0000
        /*0082*/ 	.short	0x0000
        /*0084*/ 	.byte	0x00, 0xf5, 0x21, 0x00


	//----- nvinfo : EIATTR_SPARSE_MMA_MASK
	.align		4
.L_2086:
        /*0088*/ 	.byte	0x03, 0x50
        /*008a*/ 	.short	0x0000


	//----- nvinfo : EIATTR_MAXREG_COUNT
	.align		4
        /*008c*/ 	.byte	0x03, 0x1b
        /*008e*/ 	.short	0x00ff


	//----- nvinfo : EIATTR_MERCURY_ISA_VERSION
	.align		4
        /*0090*/ 	.byte	0x03, 0x5f
        /*0092*/ 	.short	0x0101


	//----- nvinfo : EIATTR_VRC_CTA_INIT_COUNT
	.align		4
        /*0094*/ 	.byte	0x02, 0x4a
	.zero		1
	.zero		1


	//----- nvinfo : EIATTR_EXIT_INSTR_OFFSETS
	.align		4
        /*0098*/ 	.byte	0x04, 0x1c
        /*009a*/ 	.short	(.L_2088 - .L_2087)


	//   ....[0]....
.L_2087:
        /*009c*/ 	.word	0x00000210


	//   ....[1]....
        /*00a0*/ 	.word	0x00000340


	//   ....[2]....
        /*00a4*/ 	.word	0x00000400


	//----- nvinfo : EIATTR_CBANK_PARAM_SIZE
	.align		4
.L_2088:
        /*00a8*/ 	.byte	0x03, 0x19
        /*00aa*/ 	.short	0x0030


	//----- nvinfo : EIATTR_PARAM_CBANK
	.align		4
        /*00ac*/ 	.byte	0x04, 0x0a
        /*00ae*/ 	.short	(.L_2090 - .L_2089)
	.align		4
.L_2089:
        /*00b0*/ 	.word	index@(.nv.constant0.daxpy_matrix_vector_d)
        /*00b4*/ 	.short	0x0380
        /*00b6*/ 	.short	0x0030


	//----- nvinfo : EIATTR_SW_WAR
	.align		4
.L_2090:
        /*00b8*/ 	.byte	0x04, 0x36
        /*00ba*/ 	.short	(.L_2092 - .L_2091)
.L_2091:
        /*00bc*/ 	.word	0x00000008
.L_2092:


//--------------------- .nv.info.bias_add_f       --------------------------
	.section	.nv.info.bias_add_f,"",@"SHT_CUDA_INFO"
	.sectionflags	@""
	.align	4


	//----- nvinfo : EIATTR_CUDA_API_VERSION
	.align		4
        /*0000*/ 	.byte	0x04, 0x37
        /*0002*/ 	.short	(.L_2094 - .L_2093)
.L_2093:
        /*0004*/ 	.word	0x00000082


	//----- nvinfo : EIATTR_KPARAM_INFO
	.align		4
.L_2094:
        /*0008*/ 	.byte	0x04, 0x17
        /*000a*/ 	.short	(.L_2096 - .L_2095)
.L_2095:
        /*000c*/ 	.word	0x00000000
        /*0010*/ 	.short	0x0005
        /*0012*/ 	.short	0x0020
        /*0014*/ 	.byte	0x00, 0xf0, 0x11, 0x00


	//----- nvinfo : EIATTR_KPARAM_INFO
	.align		4
.L_2096:
        /*0018*/ 	.byte	0x04, 0x17
        /*001a*/ 	.short	(.L_2098 - .L_2097)
.L_2097:
        /*001c*/ 	.word	0x00000000
        /*0020*/ 	.short	0x0004
        /*0022*/ 	.short	0x001c
        /*0024*/ 	.byte	0x00, 0xf0, 0x11, 0x00


	//----- nvinfo : EIATTR_KPARAM_INFO
	.align		4
.L_2098:
        /*0028*/ 	.byte	0x04, 0x17
        /*002a*/ 	.short	(.L_2100 - .L_2099)
.L_2099:
        /*002c*/ 	.word	0x00000000
        /*0030*/ 	.short	0x0003
        /*0032*/ 	.short	0x0018
        /*0034*/ 	.byte	0x00, 0xf0, 0x11, 0x00


	//----- nvinfo : EIATTR_KPARAM_INFO
	.align		4
.L_2100:
        /*0038*/ 	.byte	0x04, 0x17
        /*003a*/ 	.short	(.L_2102 - .L_2101)
.L_2101:
        /*003c*/ 	.word	0x00000000
        /*0040*/ 	.short	0x0002
        /*0042*/ 	.short	0x0010
        /*0044*/ 	.byte	0x00, 0xf5, 0x21, 0x00


	//----- nvinfo : EIATTR_KPARAM_INFO
	.align		4
.L_2102:
        /*0048*/ 	.byte	0x04, 0x17
        /*004a*/ 	.short	(.L_2104 - .L_2103)
.L_2103:
        /*004c*/ 	.word	0x00000000
        /*0050*/ 	.short	0x0001
        /*0052*/ 	.short	0x0008
        /*0054*/ 	.byte	0x00, 0xf5, 0x21, 0x00


	//----- nvinfo : EIATTR_KPARAM_INFO
	.align		4
.L_2104:
        /*0058*/ 	.byte	0x04, 0x17
        /*005a*/ 	.short	(.L_2106 - .L_2105)
.L_2105:
        /*005c*/ 	.word	0x00000000
        /*0060*/ 	.short	0x0000
        /*0062*/ 	.short	0x0000
        /*0064*/ 	.byte	0x00, 0xf5, 0x21, 0x00


	//----- nvinfo : EIATTR_SPARSE_MMA_MASK
	.align		4
.L_2106:
        /*0068*/ 	.byte	0x03, 0x50
        /*006a*/ 	.short	0x0000


	//----- nvinfo : EIATTR_MAXREG_COUNT
	.align		4
        /*006c*/ 	.byte	0x03, 0x1b
        /*006e*/ 	.short	0x00ff


	//----- nvinfo : EIATTR_MERCURY_ISA_VERSION
	.align		4
        /*0070*/ 	.byte	0x03, 0x5f
        /*0072*/ 	.short	0x0101


	//----- nvinfo : EIATTR_VRC_CTA_INIT_COUNT
	.align		4
        /*0074*/ 	.byte	0x02, 0x4a
	.zero		1
	.zero		1


	//----- nvinfo : EIATTR_EXIT_INSTR_OFFSETS
	.align		4
        /*0078*/ 	.byte	0x04, 0x1c
        /*007a*/ 	.short	(.L_2108 - .L_2107)


	//   ....[0]....
.L_2107:
        /*007c*/ 	.word	0x00000220


	//   ....[1]....
        /*0080*/ 	.word	0x000004d0


	//----- nvinfo : EIATTR_CBANK_PARAM_SIZE
	.align		4
.L_2108:
        /*0084*/ 	.byte	0x03, 0x19
        /*0086*/ 	.short	0x0024


	//----- nvinfo : EIATTR_PARAM_CBANK
	.align		4
        /*0088*/ 	.byte	0x04, 0x0a
        /*008a*/ 	.short	(.L_2110 - .L_2109)
	.align		4
.L_2109:
        /*008c*/ 	.word	index@(.nv.constant0.bias_add_f)
        /*0090*/ 	.short	0x0380
        /*0092*/ 	.short	0x0024


	//----- nvinfo : EIATTR_SW_WAR
	.align		4
.L_2110:
        /*0094*/ 	.byte	0x04, 0x36
        /*0096*/ 	.short	(.L_2112 - .L_2111)
.L_2111:
        /*0098*/ 	.word	0x00000008
.L_2112:


//--------------------- .nv.info.bias_add_d       --------------------------
	.section	.nv.info.bias_add_d,"",@"SHT_CUDA_INFO"
	.sectionflags	@""
	.align	4


	//----- nvinfo : EIATTR_CUDA_API_VERSION
	.align		4
        /*0000*/ 	.byte	0x04, 0x37
        /*0002*/ 	.short	(.L_2114 - .L_2113)
.L_2113:
        /*0004*/ 	.word	0x00000082


	//----- nvinfo : EIATTR_KPARAM_INFO
	.align		4
.L_2114:
        /*0008*/ 	.byte	0x04, 0x17
        /*000a*/ 	.short	(.L_2116 - .L_2115)
.L_2115:
        /*000c*/ 	.word	0x00000000
        /*0010*/ 	.short	0x0005
        /*0012*/ 	.short	0x0020
        /*0014*/ 	.byte	0x00, 0xf0, 0x11, 0x00


	//----- nvinfo : EIATTR_KPARAM_INFO
	.align		4
.L_2116:
        /*0018*/ 	.byte	0x04, 0x17
        /*001a*/ 	.short	(.L_2118 - .L_2117)
.L_2117:
        /*001c*/ 	.word	0x00000000
        /*0020*/ 	.short	0x0004
        /*0022*/ 	.short	0x001c
        /*0024*/ 	.byte	0x00, 0xf0, 0x11, 0x00


	//----- nvinfo : EIATTR_KPARAM_INFO
	.align		4
.L_2118:
        /*0028*/ 	.byte	0x04, 0x17
        /*002a*/ 	.short	(.L_2120 - .L_2119)
.L_2119:
        /*002c*/ 	.word	0x00000000
        /*0030*/ 	.short	0x0003
        /*0032*/ 	.short	0x0018
        /*0034*/ 	.byte	0x00, 0xf0, 0x11, 0x00


	//----- nvinfo : EIATTR_KPARAM_INFO
	.align		4
.L_2120:
        /*0038*/ 	.byte	0x04, 0x17
        /*003a*/ 	.short	(.L_2122 - .L_2121)
.L_2121:
        /*003c*/ 	.word	0x00000000
        /*0040*/ 	.short	0x0002
        /*0042*/ 	.short	0x0010
        /*0044*/ 	.byte	0x00, 0xf5, 0x21, 0x00


	//----- nvinfo : EIATTR_KPARAM_INFO
	.align		4
.L_2122:
        /*0048*/ 	.byte	0x04, 0x17
        /*004a*/ 	.short	(.L_2124 - .L_2123)
.L_2123:
        /*004c*/ 	.word	0x00000000
        /*0050*/ 	.short	0x0001
        /*0052*/ 	.short	0x0008
        /*0054*/ 	.byte	0x00, 0xf5, 0x21, 0x00


	//----- nvinfo : EIATTR_KPARAM_INFO
	.align		4
.L_2124:
        /*0058*/ 	.byte	0x04, 0x17
        /*005a*/ 	.short	(.L_2126 - .L_2125)
.L_2125:
        /*005c*/ 	.word	0x00000000
        /*0060*/ 	.short	0x0000
        /*0062*/ 	.short	0x0000
        /*0064*/ 	.byte	0x00, 0xf5, 0x21, 0x00


	//----- nvinfo : EIATTR_SPARSE_MMA_MASK
	.align		4
.L_2126:
        /*0068*/ 	.byte	0x03, 0x50
        /*006a*/ 	.short	0x0000


	//----- nvinfo : EIATTR_MAXREG_COUNT
	.align		4
        /*006c*/ 	.byte	0x03, 0x1b
        /*006e*/ 	.short	0x00ff


	//----- nvinfo : EIATTR_MERCURY_ISA_VERSION
	.align		4
        /*0070*/ 	.byte	0x03, 0x5f
        /*0072*/ 	.short	0x0101


	//----- nvinfo : EIATTR_VRC_CTA_INIT_COUNT
	.align		4
        /*0074*/ 	.byte	0x02, 0x4a
	.zero		1
	.zero		1


	//----- nvinfo : EIATTR_EXIT_INSTR_OFFSETS
	.align		4
        /*0078*/ 	.byte	0x04, 0x1c
        /*007a*/ 	.short	(.L_2128 - .L_2127)


	//   ....[0]....
.L_2127:
        /*007c*/ 	.word	0x00000220


	//   ....[1]....
        /*0080*/ 	.word	0x000004d0


	//----- nvinfo : EIATTR_CBANK_PARAM_SIZE
	.align		4
.L_2128:
        /*0084*/ 	.byte	0x03, 0x19
        /*0086*/ 	.short	0x0024


	//----- nvinfo : EIATTR_PARAM_CBANK
	.align		4
        /*0088*/ 	.byte	0x04, 0x0a
        /*008a*/ 	.short	(.L_2130 - .L_2129)
	.align		4
.L_2129:
        /*008c*/ 	.word	index@(.nv.constant0.bias_add_d)
        /*0090*/ 	.short	0x0380
        /*0092*/ 	.short	0x0024


	//----- nvinfo : EIATTR_SW_WAR
	.align		4
.L_2130:
        /*0094*/ 	.byte	0x04, 0x36
        /*0096*/ 	.short	(.L_2132 - .L_2131)
.L_2131:
        /*0098*/ 	.word	0x00000008
.L_2132:


//--------------------- .nv.info.inplace_add_f    --------------------------
	.section	.nv.info.inplace_add_f,"",@"SHT_CUDA_INFO"
	.sectionflags	@""
	.align	4


	//----- nvinfo : EIATTR_CUDA_API_VERSION
	.align		4
        /*0000*/ 	.byte	0x04, 0x37
        /*0002*/ 	.short	(.L_2134 - .L_2133)
.L_2133:
        /*0004*/ 	.word	0x00000082


	//----- nvinfo : EIATTR_KPARAM_INFO
	.align		4
.L_2134:
        /*0008*/ 	.byte	0x04, 0x17
        /*000a*/ 	.short	(.L_2136 - .L_2135)
.L_2135:
        /*000c*/ 	.word	0x00000000
        /*0010*/ 	.short	0x0003
        /*0012*/ 	.short	0x0014
        /*0014*/ 	.byte	0x00, 0xf0, 0x11, 0x00


	//----- nvinfo : EIATTR_KPARAM_INFO
	.align		4
.L_2136:
        /*0018*/ 	.byte	0x04, 0x17
        /*001a*/ 	.short	(.L_2138 - .L_2137)
.L_2137:
        /*001c*/ 	.word	0x00000000
        /*0020*/ 	.short	0x0002
        /*0022*/ 	.short	0x0010
        /*0024*/ 	.byte	0x00, 0xf0, 0x11, 0x00


	//----- nvinfo : EIATTR_KPARAM_INFO
	.align		4
.L_2138:
        /*0028*/ 	.byte	0x04, 0x17
        /*002a*/ 	.short	(.L_2140 - .L_2139)
.L_2139:
        /*002c*/ 	.word	0x00000000
        /*0030*/ 	.short	0x0001
        /*0032*/ 	.short	0x0008
        /*0034*/ 	.byte	0x00, 0xf5, 0x21, 0x00


	//----- nvinfo : EIATTR_KPARAM_INFO
	.align		4
.L_2140:
        /*0038*/ 	.byte	0x04, 0x17
        /*003a*/ 	.short	(.L_2142 - .L_2141)
.L_2141:
        /*003c*/ 	.word	0x00000000
        /*0040*/ 	.short	0x0000
        /*0042*/ 	.short	0x0000
        /*0044*/ 	.byte	0x00, 0xf5, 0x21, 0x00


	//----- nvinfo : EIATTR_SPARSE_MMA_MASK
	.align		4
.L_2142:
        /*0048*/ 	.byte	0x03, 0x50
        /*004a*/ 	.short	0x0000


	//----- nvinfo : EIATTR_MAXREG_COUNT
	.align		4
        /*004c*/ 	.byte	0x03, 0x1b
        /*004e*/ 	.short	0x00ff


	//----- nvinfo : EIATTR_MERCURY_ISA_VERSION
	.align		4
        /*0050*/ 	.byte	0x03, 0x5f
        /*0052*/ 	.short	0x0101


	//----- nvinfo : EIATTR_VRC_CTA_INIT_COUNT
	.align		4
        /*0054*/ 	.byte	0x02, 0x4a
	.zero		1
	.zero		1


	//----- nvinfo : EIATTR_EXIT_INSTR_OFFSETS
	.align		4
        /*0058*/ 	.byte	0x04, 0x1c
        /*005a*/ 	.short	(.L_2144 - .L_2143)


	//   ....[0]....
.L_2143:
        /*005c*/ 	.word	0x00000200


	//   ....[1]....
        /*0060*/ 	.word	0x000002a0


	//----- nvinfo : EIATTR_CBANK_PARAM_SIZE
	.align		4
.L_2144:
        /*0064*/ 	.byte	0x03, 0x19
        /*0066*/ 	.short	0x0018


	//----- nvinfo : EIATTR_PARAM_CBANK
	.align		4
        /*0068*/ 	.byte	0x04, 0x0a
        /*006a*/ 	.short	(.L_2146 - .L_2145)
	.align		4
.L_2145:
        /*006c*/ 	.word	index@(.nv.constant0.inplace_add_f)
        /*0070*/ 	.short	0x0380
        /*0072*/ 	.short	0x0018


	//----- nvinfo : EIATTR_SW_WAR
	.align		4
.L_2146:
        /*0074*/ 	.byte	0x04, 0x36
        /*0076*/ 	.short	(.L_2148 - .L_2147)
.L_2147:
        /*0078*/ 	.word	0x00000008
.L_2148:


//--------------------- .nv.info.inplace_add_d    --------------------------
	.section	.nv.info.inplace_add_d,"",@"SHT_CUDA_INFO"
	.sectionflags	@""
	.align	4


	//----- nvinfo : EIATTR_CUDA_API_VERSION
	.align		4
        /*0000*/ 	.byte	0x04, 0x37
        /*0002*/ 	.short	(.L_2150 - .L_2149)
.L_2149:
        /*0004*/ 	.word	0x00000082


	//----- nvinfo : EIATTR_KPARAM_INFO
	.align		4
.L_2150:
        /*0008*/ 	.byte	0x04, 0x17
        /*000a*/ 	.short	(.L_2152 - .L_2151)
.L_2151:
        /*000c*/ 	.word	0x00000000
        /*0010*/ 	.short	0x0003
        /*0012*/ 	.short	0x0014
        /*0014*/ 	.byte	0x00, 0xf0, 0x11, 0x00


	//----- nvinfo : EIATTR_KPARAM_INFO
	.align		4
.L_2152:
        /*0018*/ 	.byte	0x04, 0x17
        /*001a*/ 	.short	(.L_2154 - .L_2153)
.L_2153:
        /*001c*/ 	.word	0x00000000
        /*0020*/ 	.short	0x0002
        /*0022*/ 	.short	0x0010
        /*0024*/ 	.byte	0x00, 0xf0, 0x11, 0x00


	//----- nvinfo : EIATTR_KPARAM_INFO
	.align		4
.L_2154:
        /*0028*/ 	.byte	0x04, 0x17
        /*002a*/ 	.short	(.L_2156 - .L_2155)
.L_2155:
        /*002c*/ 	.word	0x00000000
        /*0030*/ 	.short	0x0001
        /*0032*/ 	.short	0x0008
        /*0034*/ 	.byte	0x00, 0xf5, 0x21, 0x00


	//----- nvinfo : EIATTR_KPARAM_INFO
	.align		4
.L_2156:
        /*0038*/ 	.byte	0x04, 0x17
        /*003a*/ 	.short	(.L_2158 - .L_2157)
.L_2157:
        /*003c*/ 	.word	0x00000000
        /*0040*/ 	.short	0x0000
        /*0042*/ 	.short	0x0000
        /*0044*/ 	.byte	0x00, 0xf5, 0x21, 0x00


	//----- nvinfo : EIATTR_SPARSE_MMA_MASK
	.align		4
.L_2158:
        /*0048*/ 	.byte	0x03, 0x50
        /*004a*/ 	.short	0x0000


	//----- nvinfo : EIATTR_MAXREG_COUNT
	.align		4
        /*004c*/ 	.byte	0x03, 0x1b
        /*004e*/ 	.short	0x00ff


	//----- nvinfo : EIATTR_MERCURY_ISA_VERSION
	.align		4
        /*0050*/ 	.byte	0x03, 0x5f
        /*0052*/ 	.short	0x0101


	//----- nvinfo : EIATTR_VRC_CTA_INIT_COUNT
	.align		4
        /*0054*/ 	.byte	0x02, 0x4a
	.zero		1
	.zero		1


	//----- nvinfo : EIATTR_EXIT_INSTR_OFFSETS
	.align		4
        /*0058*/ 	.byte	0x04, 0x1c
        /*005a*/ 	.short	(.L_2160 - .L_2159)


	//   ....[0]....
.L_2159:
        /*005c*/ 	.word	0x00000200


	//   ....[1]....
        /*0060*/ 	.word	0x000002a0


	//----- nvinfo : EIATTR_CBANK_PARAM_SIZE
	.align		4
.L_2160:
        /*0064*/ 	.byte	0x03, 0x19
        /*0066*/ 	.short	0x0018


	//----- nvinfo : EIATTR_PARAM_CBANK
	.align		4
        /*0068*/ 	.byte	0x04, 0x0a
        /*006a*/ 	.short	(.L_2162 - .L_2161)
	.align		4
.L_2161:
        /*006c*/ 	.word	index@(.nv.constant0.inplace_add_d)
        /*0070*/ 	.short	0x0380
        /*0072*/ 	.short	0x0018


	//----- nvinfo : EIATTR_SW_WAR
	.align		4
.L_2162:
        /*0074*/ 	.byte	0x04, 0x36
        /*0076*/ 	.short	(.L_2164 - .L_2163)
.L_2163:
        /*0078*/ 	.word	0x00000008
.L_2164:


//--------------------- .nv.info.relu_backward_f  --------------------------
	.section	.nv.info.relu_backward_f,"",@"SHT_CUDA_INFO"
	.sectionflags	@""
	.align	4


	//----- nvinfo : EIATTR_CUDA_API_VERSION
	.align		4
        /*0000*/ 	.byte	0x04, 0x37
        /*0002*/ 	.short	(.L_2166 - .L_2165)
.L_2165:
        /*0004*/ 	.word	0x00000082


	//----- nvinfo : EIATTR_KPARAM_INFO
	.align		4
.L_2166:
        /*0008*/ 	.byte	0x04, 0x17
        /*000a*/ 	.short	(.L_2168 - .L_2167)
.L_2167:
        /*000c*/ 	.word	0x00000000
        /*0010*/ 	.short	0x0004
        /*0012*/ 	.short	0x001c
        /*0014*/ 	.byte	0x00, 0xf0, 0x11, 0x00


	//----- nvinfo : EIATTR_KPARAM_INFO
	.align		4
.L_2168:
        /*0018*/ 	.byte	0x04, 0x17
        /*001a*/ 	.short	(.L_2170 - .L_2169)
.L_2169:
        /*001c*/ 	.word	0x00000000
        /*0020*/ 	.short	0x0003
        /*0022*/ 	.short	0x0018
        /*0024*/ 	.byte	0x00, 0xf0, 0x11, 0x00


	//----- nvinfo : EIATTR_KPARAM_INFO
	.align		4
.L_2170:
        /*0028*/ 	.byte	0x04, 0x17
        /*002a*/ 	.short	(.L_2172 - .L_2171)
.L_2171:
        /*002c*/ 	.word	0x00000000
        /*0030*/ 	.short	0x0002
        /*0032*/ 	.short	0x0010
        /*0034*/ 	.byte	0x00, 0xf5, 0x21, 0x00


	//----- nvinfo : EIATTR_KPARAM_INFO
	.align		4
.L_2172:
        /*0038*/ 	.byte	0x04, 0x17
        /*003a*/ 	.short	(.L_2174 - .L_2173)
.L_2173:
        /*003c*/ 	.word	0x00000000
        /*0040*/ 	.short	0x0001
        /*0042*/ 	.short	0x0008
        /*0044*/ 	.byte	0x00, 0xf5, 0x21, 0x00


	//----- nvinfo : EIATTR_KPARAM_INFO
	.align		4
.L_2174:
        /*0048*/ 	.byte	0x04, 0x17
        /*004a*/ 	.short	(.L_2176 - .L_2175)
.L_2175:
        /*004c*/ 	.word	0x00000000
        /*0050*/ 	.short	0x0000
        /*0052*/ 	.short	0x0000
        /*0054*/ 	.byte	0x00, 0xf5, 0x21, 0x00


	//----- nvinfo : EIATTR_SPARSE_MMA_MASK
	.align		4
.L_2176:
        /*0058*/ 	.byte	0x03, 0x50
        /*005a*/ 	.short	0x0000


	//----- nvinfo : EIATTR_MAXREG_COUNT
	.align		4
        /*005c*/ 	.byte	0x03, 0x1b
        /*005e*/ 	.short	0x00ff


	//----- nvinfo : EIATTR_MERCURY_ISA_VERSION
	.align		4
        /*0060*/ 	.byte	0x03, 0x5f
        /*0062*/ 	.short	0x0101


	//----- nvinfo : EIATTR_VRC_CTA_INIT_COUNT
	.align		4
        /*0064*/ 	.byte	0x02, 0x4a
	.zero		1
	.zero		1


	//----- nvinfo : EIATTR_EXIT_INSTR_OFFSETS
	.align		4
        /*0068*/ 	.byte	0x04, 0x1c
        /*006a*/ 	.short	(.L_2178 - .L_2177)


	//   ....[0]....
.L_2177:
        /*006c*/ 	.word	0x00000200


	//   ....[1]....
        /*0070*/ 	.word	0x00000300


	//----- nvinfo : EIATTR_CRS_STACK_SIZE
	.align		4
.L_2178:
        /*0074*/ 	.byte	0x04, 0x1e
        /*0076*/ 	.short	(.L_2180 - .L_2179)
.L_2179:
        /*0078*/ 	.word	0x00000000


	//----- nvinfo : EIATTR_CBANK_PARAM_SIZE
	.align		4
.L_2180:
        /*007c*/ 	.byte	0x03, 0x19
        /*007e*/ 	.short	0x0020


	//----- nvinfo : EIATTR_PARAM_CBANK
	.align		4
        /*0080*/ 	.byte	0x04, 0x0a
        /*0082*/ 	.short	(.L_2182 - .L_2181)
	.align		4
.L_2181:
        /*0084*/ 	.word	index@(.nv.constant0.relu_backward_f)
        /*0088*/ 	.short	0x0380
        /*008a*/ 	.short	0x0020


	//----- nvinfo : EIATTR_SW_WAR
	.align		4
.L_2182:
        /*008c*/ 	.byte	0x04, 0x36
        /*008e*/ 	.short	(.L_2184 - .L_2183)
.L_2183:
        /*0090*/ 	.word	0x00000008
.L_2184:


//--------------------- .nv.info.relu_backward_d  --------------------------
	.section	.nv.info.relu_backward_d,"",@"SHT_CUDA_INFO"
	.sectionflags	@""
	.align	4


	//----- nvinfo : EIATTR_CUDA_API_VERSION
	.align		4
        /*0000*/ 	.byte	0x04, 0x37
        /*0002*/ 	.short	(.L_2186 - .L_2185)
.L_2185:
        /*0004*/ 	.word	0x00000082


	//----- nvinfo : EIATTR_KPARAM_INFO
	.align		4
.L_2186:
        /*0008*/ 	.byte	0x04, 0x17
        /*000a*/ 	.short	(.L_2188 - .L_2187)
.L_2187:
        /*000c*/ 	.word	0x00000000
        /*0010*/ 	.short	0x0004
        /*0012*/ 	.short	0x001c
        /*0014*/ 	.byte	0x00, 0xf0, 0x11, 0x00


	//----- nvinfo : EIATTR_KPARAM_INFO
	.align		4
.L_2188:
        /*0018*/ 	.byte	0x04, 0x17
        /*001a*/ 	.short	(.L_2190 - .L_2189)
.L_2189:
        /*001c*/ 	.word	0x00000000
        /*0020*/ 	.short	0x0003
        /*0022*/ 	.short	0x0018
        /*0024*/ 	.byte	0x00, 0xf0, 0x11, 0x00


	//----- nvinfo : EIATTR_KPARAM_INFO
	.align		4
.L_2190:
        /*0028*/ 	.byte	0x04, 0x17
        /*002a*/ 	.short	(.L_2192 - .L_2191)
.L_2191:
        /*002c*/ 	.word	0x00000000
        /*0030*/ 	.short	0x0002
        /*0032*/ 	.short	0x0010
        /*0034*/ 	.byte	0x00, 0xf5, 0x21, 0x00


	//----- nvinfo : EIATTR_KPARAM_INFO
	.align		4
.L_2192:
        /*0038*/ 	.byte	0x04, 0x17
        /*003a*/ 	.short	(.L_2194 - .L_2193)
.L_2193:
        /*003c*/ 	.word	0x00000000
        /*0040*/ 	.short	0x0001
        /*0042*/ 	.short	0x0008
        /*0044*/ 	.byte	0x00, 0xf5, 0x21, 0x00


	//----- nvinfo : EIATTR_KPARAM_INFO
	.align		4
.L_2194:
        /*0048*/ 	.byte	0x04, 0x17
        /*004a*/ 	.short	(.L_2196 - .L_2195)
.L_2195:
        /*004c*/ 	.word	0x00000000
        /*0050*/ 	.short	0x0000
        /*0052*/ 	.short	0x0000
        /*0054*/ 	.byte	0x00, 0xf5, 0x21, 0x00


	//----- nvinfo : EIATTR_SPARSE_MMA_MASK
	.align		4
.L_2196:
        /*0058*/ 	.byte	0x03, 0x50
        /*005a*/ 	.short	0x0000


	//----- nvinfo : EIATTR_MAXREG_COUNT
	.align		4
        /*005c*/ 	.byte	0x03, 0x1b
        /*005e*/ 	.short	0x00ff


	//----- nvinfo : EIATTR_MERCURY_ISA_VERSION
	.align		4
        /*0060*/ 	.byte	0x03, 0x5f
        /*0062*/ 	.short	0x0101


	//----- nvinfo : EIATTR_VRC_CTA_INIT_COUNT
	.align		4
        /*0064*/ 	.byte	0x02, 0x4a
	.zero		1
	.zero		1


	//----- nvinfo : EIATTR_EXIT_INSTR_OFFSETS
	.align		4
        /*0068*/ 	.byte	0x04, 0x1c
        /*006a*/ 	.short	(.L_2198 - .L_2197)


	//   ....[0]....
.L_2197:
        /*006c*/ 	.word	0x00000200


	//   ....[1]....
        /*0070*/ 	.word	0x00000300


	//----- nvinfo : EIATTR_CRS_STACK_SIZE
	.align		4
.L_2198:
        /*0074*/ 	.byte	0x04, 0x1e
        /*0076*/ 	.short	(.L_2200 - .L_2199)
.L_2199:
        /*0078*/ 	.word	0x00000000


	//----- nvinfo : EIATTR_CBANK_PARAM_SIZE
	.align		4
.L_2200:
        /*007c*/ 	.byte	0x03, 0x19
        /*007e*/ 	.short	0x0020


	//----- nvinfo : EIATTR_PARAM_CBANK
	.align		4
        /*0080*/ 	.byte	0x04, 0x0a
        /*0082*/ 	.short	(.L_2202 - .L_2201)
	.align		4
.L_2201:
        /*0084*/ 	.word	index@(.nv.constant0.relu_backward_d)
        /*0088*/ 	.short	0x0380
        /*008a*/ 	.short	0x0020


	//----- nvinfo : EIATTR_SW_WAR
	.align		4
.L_2202:
        /*008c*/ 	.byte	0x04, 0x36
        /*008e*/ 	.short	(.L_2204 - .L_2203)
.L_2203:
        /*0090*/ 	.word	0x00000008
.L_2204:


//--------------------- .nv.info.relu_f           --------------------------
	.section	.nv.info.relu_f,"",@"SHT_CUDA_INFO"
	.sectionflags	@""
	.align	4


	//----- nvinfo : EIATTR_CUDA_API_VERSION
	.align		4
        /*0000*/ 	.byte	0x04, 0x37
        /*0002*/ 	.short	(.L_2206 - .L_2205)
.L_2205:
        /*0004*/ 	.word	0x00000082


	//----- nvinfo : EIATTR_KPARAM_INFO
	.align		4
.L_2206:
        /*0008*/ 	.byte	0x04, 0x17
        /*000a*/ 	.short	(.L_2208 - .L_2207)
.L_2207:
        /*000c*/ 	.word	0x00000000
        /*0010*/ 	.short	0x0003
        /*0012*/ 	.short	0x0014
        /*0014*/ 	.byte	0x00, 0xf0, 0x11, 0x00


	//----- nvinfo : EIATTR_KPARAM_INFO
	.align		4
.L_2208:
        /*0018*/ 	.byte	0x04, 0x17
        /*001a*/ 	.short	(.L_2210 - .L_2209)
.L_2209:
        /*001c*/ 	.word	0x00000000
        /*0020*/ 	.short	0x0002
        /*0022*/ 	.short	0x0010
        /*0024*/ 	.byte	0x00, 0xf0, 0x11, 0x00


	//----- nvinfo : EIATTR_KPARAM_INFO
	.align		4
.L_2210:
        /*0028*/ 	.byte	0x04, 0x17
        /*002a*/ 	.short	(.L_2212 - .L_2211)
.L_2211:
        /*002c*/ 	.word	0x00000000
        /*0030*/ 	.short	0x0001
        /*0032*/ 	.short	0x0008
        /*0034*/ 	.byte	0x00, 0xf5, 0x21, 0x00


	//----- nvinfo : EIATTR_KPARAM_INFO
	.align		4
.L_2212:
        /*0038*/ 	.byte	0x04, 0x17
        /*003a*/ 	.short	(.L_2214 - .L_2213)
.L_2213:
        /*003c*/ 	.word	0x00000000
        /*0040*/ 	.short	0x0000
        /*0042*/ 	.short	0x0000
        /*0044*/ 	.byte	0x00, 0xf5, 0x21, 0x00


	//----- nvinfo : EIATTR_SPARSE_MMA_MASK
	.align		4
.L_2214:
        /*0048*/ 	.byte	0x03, 0x50
        /*004a*/ 	.short	0x0000


	//----- nvinfo : EIATTR_MAXREG_COUNT
	.align		4
        /*004c*/ 	.byte	0x03, 0x1b
        /*004e*/ 	.short	0x00ff


	//----- nvinfo : EIATTR_MERCURY_ISA_VERSION
	.align		4
        /*0050*/ 	.byte	0x03, 0x5f
        /*0052*/ 	.short	0x0101


	//----- nvinfo : EIATTR_VRC_CTA_INIT_COUNT
	.align		4
        /*0054*/ 	.byte	0x02, 0x4a
	.zero		1
	.zero		1


	//----- nvinfo : EIATTR_EXIT_INSTR_OFFSETS
	.align		4
        /*0058*/ 	.byte	0x04, 0x1c
        /*005a*/ 	.short	(.L_2216 - .L_2215)


	//   ....[0]....
.L_2215:
        /*005c*/ 	.word	0x00000200


	//   ....[1]....
        /*0060*/ 	.word	0x00000330


	//----- nvinfo : EIATTR_CBANK_PARAM_SIZE
	.align		4
.L_2216:
        /*0064*/ 	.byte	0x03, 0x19
        /*0066*/ 	.short	0x0018


	//----- nvinfo : EIATTR_PARAM_CBANK
	.align		4
        /*0068*/ 	.byte	0x04, 0x0a
        /*006a*/ 	.short	(.L_2218 - .L_2217)
	.align		4
.L_2217:
        /*006c*/ 	.word	index@(.nv.constant0.relu_f)
        /*0070*/ 	.short	0x0380
        /*0072*/ 	.short	0x0018


	//----- nvinfo : EIATTR_SW_WAR
	.align		4
.L_2218:
        /*0074*/ 	.byte	0x04, 0x36
        /*0076*/ 	.short	(.L_2220 - .L_2219)
.L_2219:
        /*0078*/ 	.word	0x00000008
.L_2220:


//--------------------- .nv.info.relu_d           --------------------------
	.section	.nv.info.relu_d,"",@"SHT_CUDA_INFO"
	.sectionflags	@""
	.align	4


	//----- nvinfo : EIATTR_CUDA_API_VERSION
	.align		4
        /*0000*/ 	.byte	0x04, 0x37
        /*0002*/ 	.short	(.L_2222 - .L_2221)
.L_2221:
        /*0004*/ 	.word	0x00000082


	//----- nvinfo : EIATTR_KPARAM_INFO
	.align		4
.L_2222:
        /*0008*/ 	.byte	0x04, 0x17
        /*000a*/ 	.short	(.L_2224 - .L_2223)
.L_2223:
        /*000c*/ 	.word	0x00000000
        /*0010*/ 	.short	0x0003
        /*0012*/ 	.short	0x0014
        /*0014*/ 	.byte	0x00, 0xf0, 0x11, 0x00


	//----- nvinfo : EIATTR_KPARAM_INFO
	.align		4
.L_2224:
        /*0018*/ 	.byte	0x04, 0x17
        /*001a*/ 	.short	(.L_2226 - .L_2225)
.L_2225:
        /*001c*/ 	.word	0x00000000
        /*0020*/ 	.short	0x0002
        /*0022*/ 	.short	0x0010
        /*0024*/ 	.byte	0x00, 0xf0, 0x11, 0x00


	//----- nvinfo : EIATTR_KPARAM_INFO
	.align		4
.L_2226:
        /*0028*/ 	.byte	0x04, 0x17
        /*002a*/ 	.short	(.L_2228 - .L_2227)
.L_2227:
        /*002c*/ 	.word	0x00000000
        /*0030*/ 	.short	0x0001
        /*0032*/ 	.short	0x0008
        /*0034*/ 	.byte	0x00, 0xf5, 0x21, 0x00


	//----- nvinfo : EIATTR_KPARAM_INFO
	.align		4
.L_2228:
        /*0038*/ 	.byte	0x04, 0x17
        /*003a*/ 	.short	(.L_2230 - .L_2229)
.L_2229:
        /*003c*/ 	.word	0x00000000
        /*0040*/ 	.short	0x0000
        /*0042*/ 	.short	0x0000
        /*0044*/ 	.byte	0x00, 0xf5, 0x21, 0x00


	//----- nvinfo : EIATTR_SPARSE_MMA_MASK
	.align		4
.L_2230:
        /*0048*/ 	.byte	0x03, 0x50
        /*004a*/ 	.short	0x0000


	//----- nvinfo : EIATTR_MAXREG_COUNT
	.align		4
        /*004c*/ 	.byte	0x03, 0x1b
        /*004e*/ 	.short	0x00ff


	//----- nvinfo : EIATTR_MERCURY_ISA_VERSION
	.align		4
        /*0050*/ 	.byte	0x03, 0x5f
        /*0052*/ 	.short	0x0101


	//----- nvinfo : EIATTR_VRC_CTA_INIT_COUNT
	.align		4
        /*0054*/ 	.byte	0x02, 0x4a
	.zero		1
	.zero		1


	//----- nvinfo : EIATTR_EXIT_INSTR_OFFSETS
	.align		4
        /*0058*/ 	.byte	0x04, 0x1c
        /*005a*/ 	.short	(.L_2232 - .L_2231)


	//   ....[0]....
.L_2231:
        /*005c*/ 	.word	0x00000200


	//   ....[1]....
        /*0060*/ 	.word	0x00000300


	//----- nvinfo : EIATTR_CBANK_PARAM_SIZE
	.align		4
.L_2232:
        /*0064*/ 	.byte	0x03, 0x19
        /*0066*/ 	.short	0x0018


	//----- nvinfo : EIATTR_PARAM_CBANK
	.align		4
        /*0068*/ 	.byte	0x04, 0x0a
        /*006a*/ 	.short	(.L_2234 - .L_2233)
	.align		4
.L_2233:
        /*006c*/ 	.word	index@(.nv.constant0.relu_d)
        /*0070*/ 	.short	0x0380
        /*0072*/ 	.short	0x0018


	//----- nvinfo : EIATTR_SW_WAR
	.align		4
.L_2234:
        /*0074*/ 	.byte	0x04, 0x36
        /*0076*/ 	.short	(.L_2236 - .L_2235)
.L_2235:
        /*0078*/ 	.word	0x00000008
.L_2236:


//--------------------- .nv.info.copy_u2l_dense_f --------------------------
	.section	.nv.info.copy_u2l_dense_f,"",@"SHT_CUDA_INFO"
	.sectionflags	@""
	.align	4


	//----- nvinfo : EIATTR_CUDA_API_VERSION
	.align		4
        /*0000*/ 	.byte	0x04, 0x37
        /*0002*/ 	.short	(.L_2238 - .L_2237)
.L_2237:
        /*0004*/ 	.word	0x00000082


	//----- nvinfo : EIATTR_KPARAM_INFO
	.align		4
.L_2238:
        /*0008*/ 	.byte	0x04, 0x17
        /*000a*/ 	.short	(.L_2240 - .L_2239)
.L_2239:
        /*000c*/ 	.word	0x00000000
        /*0010*/ 	.short	0x0002
        /*0012*/ 	.short	0x000c
        /*0014*/ 	.byte	0x00, 0xf0, 0x11, 0x00


	//----- nvinfo : EIATTR_KPARAM_INFO
	.align		4
.L_2240:
        /*0018*/ 	.byte	0x04, 0x17
        /*001a*/ 	.short	(.L_2242 - .L_2241)
.L_2241:
        /*001c*/ 	.word	0x00000000
        /*0020*/ 	.short	0x0001
        /*0022*/ 	.short	0x0008
        /*0024*/ 	.byte	0x00, 0xf0, 0x11, 0x00


	//----- nvinfo : EIATTR_KPARAM_INFO
	.align		4
.L_2242:
        /*0028*/ 	.byte	0x04, 0x17
        /*002a*/ 	.short	(.L_2244 - .L_2243)
.L_2243:
        /*002c*/ 	.word	0x00000000
        /*0030*/ 	.short	0x0000
        /*0032*/ 	.short	0x0000
        /*0034*/ 	.byte	0x00, 0xf5, 0x21, 0x00


	//----- nvinfo : EIATTR_SPARSE_MMA_MASK
	.align		4
.L_2244:
        /*0038*/ 	.byte	0x03, 0x50
        /*003a*/ 	.short	0x0000


	//----- nvinfo : EIATTR_MAXREG_COUNT
	.align		4
        /*003c*/ 	.byte	0x03, 0x1b
        /*003e*/ 	.short	0x00ff


	//----- nvinfo : EIATTR_MERCURY_ISA_VERSION
	.align		4
        /*0040*/ 	.byte	0x03, 0x5f
        /*0042*/ 	.short	0x0101


	//----- nvinfo : EIATTR_VRC_CTA_INIT_COUNT
	.align		4
        /*0044*/ 	.byte	0x02, 0x4a
	.zero		1
	.zero		1


	//----- nvinfo : EIATTR_EXIT_INSTR_OFFSETS
	.align		4
        /*0048*/ 	.byte	0x04, 0x1c
        /*004a*/ 	.short	(.L_2246 - .L_2245)


	//   ....[0]....
.L_2245:
        /*004c*/ 	.word	0x00000230


	//   ....[1]....
        /*0050*/ 	.word	0x000002a0


	//----- nvinfo : EIATTR_CBANK_PARAM_SIZE
	.align		4
.L_2246:
        /*0054*/ 	.byte	0x03, 0x19
        /*0056*/ 	.short	0x0010


	//----- nvinfo : EIATTR_PARAM_CBANK
	.align		4
        /*0058*/ 	.byte	0x04, 0x0a
        /*005a*/ 	.short	(.L_2248 - .L_2247)
	.align		4
.L_2247:
        /*005c*/ 	.word	index@(.nv.constant0.copy_u2l_dense_f)
        /*0060*/ 	.short	0x0380
        /*0062*/ 	.short	0x0010


	//----- nvinfo : EIATTR_SW_WAR
	.align		4
.L_2248:
        /*0064*/ 	.byte	0x04, 0x36
        /*0066*/ 	.short	(.L_2250 - .L_2249)
.L_2249:
        /*0068*/ 	.word	0x00000008
.L_2250:


//--------------------- .nv.info.copy_u2l_dense_d --------------------------
	.section	.nv.info.copy_u2l_dense_d,"",@"SHT_CUDA_INFO"
	.sectionflags	@""
	.align	4


	//----- nvinfo : EIATTR_CUDA_API_VERSION
	.align		4
        /*0000*/ 	.byte	0x04, 0x37
        /*0002*/ 	.short	(.L_2252 - .L_2251)
.L_2251:
        /*0004*/ 	.word	0x00000082


	//----- nvinfo : EIATTR_KPARAM_INFO
	.align		4
.L_2252:
        /*0008*/ 	.byte	0x04, 0x17
        /*000a*/ 	.short	(.L_2254 - .L_2253)
.L_2253:
        /*000c*/ 	.word	0x00000000
        /*0010*/ 	.short	0x0002
        /*0012*/ 	.short	0x000c
        /*0014*/ 	.byte	0x00, 0xf0, 0x11, 0x00


	//----- nvinfo : EIATTR_KPARAM_INFO
	.align		4
.L_2254:
        /*0018*/ 	.byte	0x04, 0x17
        /*001a*/ 	.short	(.L_2256 - .L_2255)
.L_2255:
        /*001c*/ 	.word	0x00000000
        /*0020*/ 	.short	0x0001
        /*0022*/ 	.short	0x0008
        /*0024*/ 	.byte	0x00, 0xf0, 0x11, 0x00


	//----- nvinfo : EIATTR_KPARAM_INFO
	.align		4
.L_2256:
        /*0028*/ 	.byte	0x04, 0x17
        /*002a*/ 	.short	(.L_2258 - .L_2257)
.L_2257:
        /*002c*/ 	.word	0x00000000
        /*0030*/ 	.short	0x0000
        /*0032*/ 	.short	0x0000
        /*0034*/ 	.byte	0x00, 0xf5, 0x21, 0x00


	//----- nvinfo : EIATTR_SPARSE_MMA_MASK
	.align		4
.L_2258:
        /*0038*/ 	.byte	0x03, 0x50
        /*003a*/ 	.short	0x0000


	//----- nvinfo : EIATTR_MAXREG_COUNT
	.align		4
        /*003c*/ 	.byte	0x03, 0x1b
        /*003e*/ 	.short	0x00ff


	//----- nvinfo : EIATTR_MERCURY_ISA_VERSION
	.align		4
        /*0040*/ 	.byte	0x03, 0x5f
        /*0042*/ 	.short	0x0101


	//----- nvinfo : EIATTR_VRC_CTA_INIT_COUNT
	.align		4
        /*0044*/ 	.byte	0x02, 0x4a
	.zero		1
	.zero		1


	//----- nvinfo : EIATTR_EXIT_INSTR_OFFSETS
	.align		4
        /*0048*/ 	.byte	0x04, 0x1c
        /*004a*/ 	.short	(.L_2260 - .L_2259)


	//   ....[0]....
.L_2259:
        /*004c*/ 	.word	0x00000230


	//   ....[1]....
        /*0050*/ 	.word	0x000002a0


	//----- nvinfo : EIATTR_CBANK_PARAM_SIZE
	.align		4
.L_2260:
        /*0054*/ 	.byte	0x03, 0x19
        /*0056*/ 	.short	0x0010


	//----- nvinfo : EIATTR_PARAM_CBANK
	.align		4
        /*0058*/ 	.byte	0x04, 0x0a
        /*005a*/ 	.short	(.L_2262 - .L_2261)
	.align		4
.L_2261:
        /*005c*/ 	.word	index@(.nv.constant0.copy_u2l_dense_d)
        /*0060*/ 	.short	0x0380
        /*0062*/ 	.short	0x0010


	//----- nvinfo : EIATTR_SW_WAR
	.align		4
.L_2262:
        /*0064*/ 	.byte	0x04, 0x36
        /*0066*/ 	.short	(.L_2264 - .L_2263)
.L_2263:
        /*0068*/ 	.word	0x00000008
.L_2264:


//--------------------- .nv.info.slice_dense_dense_f --------------------------
	.section	.nv.info.slice_dense_dense_f,"",@"SHT_CUDA_INFO"
	.sectionflags	@""
	.align	4


	//----- nvinfo : EIATTR_CUDA_API_VERSION
	.align		4
        /*0000*/ 	.byte	0x04, 0x37
        /*0002*/ 	.short	(.L_2266 - .L_2265)
.L_2265:
        /*0004*/ 	.word	0x00000082


	//----- nvinfo : EIATTR_KPARAM_INFO
	.align		4
.L_2266:
        /*0008*/ 	.byte	0x04, 0x17
        /*000a*/ 	.short	(.L_2268 - .L_2267)
.L_2267:
        /*000c*/ 	.word	0x00000000
        /*0010*/ 	.short	0x0008
        /*0012*/ 	.short	0x0028
        /*0014*/ 	.byte	0x00, 0xf0, 0x11, 0x00


	//----- nvinfo : EIATTR_KPARAM_INFO
	.align		4
.L_2268:
        /*0018*/ 	.byte	0x04, 0x17
        /*001a*/ 	.short	(.L_2270 - .L_2269)
.L_2269:
        /*001c*/ 	.word	0x00000000
        /*0020*/ 	.short	0x0007
        /*0022*/ 	.short	0x0024
        /*0024*/ 	.byte	0x00, 0xf0, 0x11, 0x00


	//----- nvinfo : EIATTR_KPARAM_INFO
	.align		4
.L_2270:
        /*0028*/ 	.byte	0x04, 0x17
        /*002a*/ 	.short	(.L_2272 - .L_2271)
.L_2271:
        /*002c*/ 	.word	0x00000000
        /*0030*/ 	.short	0x0006
        /*0032*/ 	.short	0x0020
        /*0034*/ 	.byte	0x00, 0xf0, 0x11, 0x00


	//----- nvinfo : EIATTR_KPARAM_INFO
	.align		4
.L_2272:
        /*0038*/ 	.byte	0x04, 0x17
        /*003a*/ 	.short	(.L_2274 - .L_2273)
.L_2273:
        /*003c*/ 	.word	0x00000000
        /*0040*/ 	.short	0x0005
        /*0042*/ 	.short	0x001c
        /*0044*/ 	.byte	0x00, 0xf0, 0x11, 0x00


	//----- nvinfo : EIATTR_KPARAM_INFO
	.align		4
.L_2274:
        /*0048*/ 	.byte	0x04, 0x17
        /*004a*/ 	.short	(.L_2276 - .L_2275)
.L_2275:
        /*004c*/ 	.word	0x00000000
        /*0050*/ 	.short	0x0004
        /*0052*/ 	.short	0x0018
        /*0054*/ 	.byte	0x00, 0xf0, 0x11, 0x00


	//----- nvinfo : EIATTR_KPARAM_INFO
	.align		4
.L_2276:
        /*0058*/ 	.byte	0x04, 0x17
        /*005a*/ 	.short	(.L_2278 - .L_2277)
.L_2277:
        /*005c*/ 	.word	0x00000000
        /*0060*/ 	.short	0x0003
        /*0062*/ 	.short	0x0014
        /*0064*/ 	.byte	0x00, 0xf0, 0x11, 0x00


	//----- nvinfo : EIATTR_KPARAM_INFO
	.align		4
.L_2278:
        /*0068*/ 	.byte	0x04, 0x17
        /*006a*/ 	.short	(.L_2280 - .L_2279)
.L_2279:
        /*006c*/ 	.word	0x00000000
        /*0070*/ 	.short	0x0002
        /*0072*/ 	.short	0x0010
        /*0074*/ 	.byte	0x00, 0xf0, 0x11, 0x00


	//----- nvinfo : EIATTR_KPARAM_INFO
	.align		4
.L_2280:
        /*0078*/ 	.byte	0x04, 0x17
        /*007a*/ 	.short	(.L_2282 - .L_2281)
.L_2281:
        /*007c*/ 	.word	0x00000000
        /*0080*/ 	.short	0x0001
        /*0082*/ 	.short	0x0008
        /*0084*/ 	.byte	0x00, 0xf5, 0x21, 0x00


	//----- nvinfo : EIATTR_KPARAM_INFO
	.align		4
.L_2282:
        /*0088*/ 	.byte	0x04, 0x17
        /*008a*/ 	.short	(.L_2284 - .L_2283)
.L_2283:
        /*008c*/ 	.word	0x00000000
        /*0090*/ 	.short	0x0000
        /*0092*/ 	.short	0x0000
        /*0094*/ 	.byte	0x00, 0xf5, 0x21, 0x00


	//----- nvinfo : EIATTR_SPARSE_MMA_MASK
	.align		4
.L_2284:
        /*0098*/ 	.byte	0x03, 0x50
        /*009a*/ 	.short	0x0000


	//----- nvinfo : EIATTR_MAXREG_COUNT
	.align		4
        /*009c*/ 	.byte	0x03, 0x1b
        /*009e*/ 	.short	0x00ff


	//----- nvinfo : EIATTR_MERCURY_ISA_VERSION
	.align		4
        /*00a0*/ 	.byte	0x03, 0x5f
        /*00a2*/ 	.short	0x0101


	//----- nvinfo : EIATTR_VRC_CTA_INIT_COUNT
	.align		4
        /*00a4*/ 	.byte	0x02, 0x4a
	.zero		1
	.zero		1


	//----- nvinfo : EIATTR_EXIT_INSTR_OFFSETS
	.align		4
        /*00a8*/ 	.byte	0x04, 0x1c
        /*00aa*/ 	.short	(.L_2286 - .L_2285)


	//   ....[0]....
.L_2285:
        /*00ac*/ 	.word	0x00000210


	//   ....[1]....
        /*00b0*/ 	.word	0x00000350


	//----- nvinfo : EIATTR_CBANK_PARAM_SIZE
	.align		4
.L_2286:
        /*00b4*/ 	.byte	0x03, 0x19
        /*00b6*/ 	.short	0x002c


	//----- nvinfo : EIATTR_PARAM_CBANK
	.align		4
        /*00b8*/ 	.byte	0x04, 0x0a
        /*00ba*/ 	.short	(.L_2288 - .L_2287)
	.align		4
.L_2287:
        /*00bc*/ 	.word	index@(.nv.constant0.slice_dense_dense_f)
        /*00c0*/ 	.short	0x0380
        /*00c2*/ 	.short	0x002c


	//----- nvinfo : EIATTR_SW_WAR
	.align		4
.L_2288:
        /*00c4*/ 	.byte	0x04, 0x36
        /*00c6*/ 	.short	(.L_2290 - .L_2289)
.L_2289:
        /*00c8*/ 	.word	0x00000008
.L_2290:


//--------------------- .nv.info.slice_dense_dense_d --------------------------
	.section	.nv.info.slice_dense_dense_d,"",@"SHT_CUDA_INFO"
	.sectionflags	@""
	.align	4


	//----- nvinfo : EIATTR_CUDA_API_VERSION
	.align		4
        /*0000*/ 	.byte	0x04, 0x37
        /*0002*/ 	.short	(.L_2292 - .L_2291)
.L_2291:
        /*0004*/ 	.word	0x00000082


	//----- nvinfo : EIATTR_KPARAM_INFO
	.align		4
.L_2292:
        /*0008*/ 	.byte	0x04, 0x17
        /*000a*/ 	.short	(.L_2294 - .L_2293)
.L_2293:
        /*000c*/ 	.word	0x00000000
        /*0010*/ 	.short	0x0008
        /*0012*/ 	.short	0x0028
        /*0014*/ 	.byte	0x00, 0xf0, 0x11, 0x00


	//----- nvinfo : EIATTR_KPARAM_INFO
	.align		4
.L_2294:
        /*0018*/ 	.byte	0x04, 0x17
        /*001a*/ 	.short	(.L_2296 - .L_2295)
.L_2295:
        /*001c*/ 	.word	0x00000000
        /*0020*/ 	.short	0x0007
        /*0022*/ 	.short	0x0024
        /*0024*/ 	.byte	0x00, 0xf0, 0x11, 0x00


	//----- nvinfo : EIATTR_KPARAM_INFO
	.align		4
.L_2296:
        /*0028*/ 	.byte	0x04, 0x17
        /*002a*/ 	.short	(.L_2298 - .L_2297)
.L_2297:
        /*002c*/ 	.word	0x00000000
        /*0030*/ 	.short	0x0006
        /*0032*/ 	.short	0x0020
        /*0034*/ 	.byte	0x00, 0xf0, 0x11, 0x00


	//----- nvinfo : EIATTR_KPARAM_INFO
	.align		4
.L_2298:
        /*0038*/ 	.byte	0x04, 0x17
        /*003a*/ 	.short	(.L_2300 - .L_2299)
.L_2299:
        /*003c*/ 	.word	0x00000000
        /*0040*/ 	.short	0x0005
        /*0042*/ 	.short	0x001c
        /*0044*/ 	.byte	0x00, 0xf0, 0x11, 0x00


	//----- nvinfo : EIATTR_KPARAM_INFO
	.align		4
.L_2300:
        /*0048*/ 	.byte	0x04, 0x17
        /*004a*/ 	.short	(.L_2302 - .L_2301)
.L_2301:
        /*004c*/ 	.word	0x00000000
        /*0050*/ 	.short	0x0004
        /*0052*/ 	.short	0x0018
        /*0054*/ 	.byte	0x00, 0xf0, 0x11, 0x00


	//----- nvinfo : EIATTR_KPARAM_INFO
	.align		4
.L_2302:
        /*0058*/ 	.byte	0x04, 0x17
        /*005a*/ 	.short	(.L_2304 - .L_2303)
.L_2303:
        /*005c*/ 	.word	0x00000000
        /*0060*/ 	.short	0x0003
        /*0062*/ 	.short	0x0014
        /*0064*/ 	.byte	0x00, 0xf0, 0x11, 0x00


	//----- nvinfo : EIATTR_KPARAM_INFO
	.align		4
.L_2304:
        /*0068*/ 	.byte	0x04, 0x17
        /*006a*/ 	.short	(.L_2306 - .L_2305)
.L_2305:
        /*006c*/ 	.word	0x00000000
        /*0070*/ 	.short	0x0002
        /*0072*/ 	.short	0x0010
        /*0074*/ 	.byte	0x00, 0xf0, 0x11, 0x00


	//----- nvinfo : EIATTR_KPARAM_INFO
	.align		4
.L_2306:
        /*0078*/ 	.byte	0x04, 0x17
        /*007a*/ 	.short	(.L_2308 - .L_2307)
.L_2307:
        /*007c*/ 	.word	0x00000000
        /*0080*/ 	.short	0x0001
        /*0082*/ 	.short	0x0008
        /*0084*/ 	.byte	0x00, 0xf5, 0x21, 0x00


	//----- nvinfo : EIATTR_KPARAM_INFO
	.align		4
.L_2308:
        /*0088*/ 	.byte	0x04, 0x17
        /*008a*/ 	.short	(.L_2310 - .L_2309)
.L_2309:
        /*008c*/ 	.word	0x00000000
        /*0090*/ 	.short	0x0000
        /*0092*/ 	.short	0x0000
        /*0094*/ 	.byte	0x00, 0xf5, 0x21, 0x00


	//----- nvinfo : EIATTR_SPARSE_MMA_MASK
	.align		4
.L_2310:
        /*0098*/ 	.byte	0x03, 0x50
        /*009a*/ 	.short	0x0000


	//----- nvinfo : EIATTR_MAXREG_COUNT
	.align		4
        /*009c*/ 	.byte	0x03, 0x1b
        /*009e*/ 	.short	0x00ff


	//----- nvinfo : EIATTR_MERCURY_ISA_VERSION
	.align		4
        /*00a0*/ 	.byte	0x03, 0x5f
        /*00a2*/ 	.short	0x0101


	//----- nvinfo : EIATTR_VRC_CTA_INIT_COUNT
	.align		4
        /*00a4*/ 	.byte	0x02, 0x4a
	.zero		1
	.zero		1


	//----- nvinfo : EIATTR_EXIT_INSTR_OFFSETS
	.align		4
        /*00a8*/ 	.byte	0x04, 0x1c
        /*00aa*/ 	.short	(.L_2312 - .L_2311)


	//   ....[0]....
.L_2311:
        /*00ac*/ 	.word	0x00000210


	//   ....[1]....
        /*00b0*/ 	.word	0x00000350


	//----- nvinfo : EIATTR_CBANK_PARAM_SIZE
	.align		4
.L_2312:
        /*00b4*/ 	.byte	0x03, 0x19
        /*00b6*/ 	.short	0x002c


	//----- nvinfo : EIATTR_PARAM_CBANK
	.align		4
        /*00b8*/ 	.byte	0x04, 0x0a
        /*00ba*/ 	.short	(.L_2314 - .L_2313)
	.align		4
.L_2313:
        /*00bc*/ 	.word	index@(.nv.constant0.slice_dense_dense_d)
        /*00c0*/ 	.short	0x0380
        /*00c2*/ 	.short	0x002c


	//----- nvinfo : EIATTR_SW_WAR
	.align		4
.L_2314:
        /*00c4*/ 	.byte	0x04, 0x36
        /*00c6*/ 	.short	(.L_2316 - .L_2315)
.L_2315:
        /*00c8*/ 	.word	0x00000008
.L_2316:


//--------------------- .nv.info.slice_sparse_dense_nnz_f --------------------------
	.section	.nv.info.slice_sparse_dense_nnz_f,"",@"SHT_CUDA_INFO"
	.sectionflags	@""
	.align	4


	//----- nvinfo : EIATTR_CUDA_API_VERSION
	.align		4
        /*0000*/ 	.byte	0x04, 0x37
        /*0002*/ 	.short	(.L_2318 - .L_2317)
.L_2317:
        /*0004*/ 	.word	0x00000082


	//----- nvinfo : EIATTR_KPARAM_INFO
	.align		4
.L_2318:
        /*0008*/ 	.byte	0x04, 0x17
        /*000a*/ 	.short	(.L_2320 - .L_2319)
.L_2319:
        /*000c*/ 	.word	0x00000000
        /*0010*/ 	.short	0x0008
        /*0012*/ 	.short	0x0030
        /*0014*/ 	.byte	0x00, 0xf0, 0x11, 0x00


	//----- nvinfo : EIATTR_KPARAM_INFO
	.align		4
.L_2320:
        /*0018*/ 	.byte	0x04, 0x17
        /*001a*/ 	.short	(.L_2322 - .L_2321)
.L_2321:
        /*001c*/ 	.word	0x00000000
        /*0020*/ 	.short	0x0007
        /*0022*/ 	.short	0x002c
        /*0024*/ 	.byte	0x00, 0xf0, 0x11, 0x00


	//----- nvinfo : EIATTR_KPARAM_INFO
	.align		4
.L_2322:
        /*0028*/ 	.byte	0x04, 0x17
        /*002a*/ 	.short	(.L_2324 - .L_2323)
.L_2323:
        /*002c*/ 	.word	0x00000000
        /*0030*/ 	.short	0x0006
        /*0032*/ 	.short	0x0028
        /*0034*/ 	.byte	0x00, 0xf0, 0x11, 0x00


	//----- nvinfo : EIATTR_KPARAM_INFO
	.align		4
.L_2324:
        /*0038*/ 	.byte	0x04, 0x17
        /*003a*/ 	.short	(.L_2326 - .L_2325)
.L_2325:
        /*003c*/ 	.word	0x00000000
        /*0040*/ 	.short	0x0005
        /*0042*/ 	.short	0x0024
        /*0044*/ 	.byte	0x00, 0xf0, 0x11, 0x00


	//----- nvinfo : EIATTR_KPARAM_INFO
	.align		4
.L_2326:
        /*0048*/ 	.byte	0x04, 0x17
        /*004a*/ 	.short	(.L_2328 - .L_2327)
.L_2327:
        /*004c*/ 	.word	0x00000000
        /*0050*/ 	.short	0x0004
        /*0052*/ 	.short	0x0020
        /*0054*/ 	.byte	0x00, 0xf0, 0x11, 0x00


	//----- nvinfo : EIATTR_KPARAM_INFO
	.align		4
.L_2328:
        /*0058*/ 	.byte	0x04, 0x17
        /*005a*/ 	.short	(.L_2330 - .L_2329)
.L_2329:
        /*005c*/ 	.word	0x00000000
        /*0060*/ 	.short	0x0003
        /*0062*/ 	.short	0x0018
        /*0064*/ 	.byte	0x00, 0xf5, 0x21, 0x00


	//----- nvinfo : EIATTR_KPARAM_INFO
	.align		4
.L_2330:
        /*0068*/ 	.byte	0x04, 0x17
        /*006a*/ 	.short	(.L_2332 - .L_2331)
.L_2331:
        /*006c*/ 	.word	0x00000000
        /*0070*/ 	.short	0x0002
        /*0072*/ 	.short	0x0010
        /*0074*/ 	.byte	0x00, 0xf5, 0x21, 0x00


	//----- nvinfo : EIATTR_KPARAM_INFO
	.align		4
.L_2332:
        /*0078*/ 	.byte	0x04, 0x17
        /*007a*/ 	.short	(.L_2334 - .L_2333)
.L_2333:
        /*007c*/ 	.word	0x00000000
        /*0080*/ 	.short	0x0001
        /*0082*/ 	.short	0x0008
        /*0084*/ 	.byte	0x00, 0xf5, 0x21, 0x00


	//----- nvinfo : EIATTR_KPARAM_INFO
	.align		4
.L_2334:
        /*0088*/ 	.byte	0x04, 0x17
        /*008a*/ 	.short	(.L_2336 - .L_2335)
.L_2335:
        /*008c*/ 	.word	0x00000000
        /*0090*/ 	.short	0x0000
        /*0092*/ 	.short	0x0000
        /*0094*/ 	.byte	0x00, 0xf5, 0x21, 0x00


	//----- nvinfo : EIATTR_SPARSE_MMA_MASK
	.align		4
.L_2336:
        /*0098*/ 	.byte	0x03, 0x50
        /*009a*/ 	.short	0x0000


	//----- nvinfo : EIATTR_MAXREG_COUNT
	.align		4
        /*009c*/ 	.byte	0x03, 0x1b
        /*009e*/ 	.short	0x00ff


	//----- nvinfo : EIATTR_MERCURY_ISA_VERSION
	.align		4
        /*00a0*/ 	.byte	0x03, 0x5f
        /*00a2*/ 	.short	0x0101


	//----- nvinfo : EIATTR_VRC_CTA_INIT_COUNT
	.align		4
        /*00a4*/ 	.byte	0x02, 0x4a
	.zero		1
	.zero		1


	//----- nvinfo : EIATTR_EXIT_INSTR_OFFSETS
	.align		4
        /*00a8*/ 	.byte	0x04, 0x1c
        /*00aa*/ 	.short	(.L_2338 - .L_2337)


	//   ....[0]....
.L_2337:
        /*00ac*/ 	.word	0x000000e0


	//   ....[1]....
        /*00b0*/ 	.word	0x00000150


	//   ....[2]....
        /*00b4*/ 	.word	0x000002b0


	//----- nvinfo : EIATTR_CRS_STACK_SIZE
	.align		4
.L_2338:
        /*00b8*/ 	.byte	0x04, 0x1e
        /*00ba*/ 	.short	(.L_2340 - .L_2339)
.L_2339:
        /*00bc*/ 	.word	0x00000000


	//----- nvinfo : EIATTR_CBANK_PARAM_SIZE
	.align		4
.L_2340:
        /*00c0*/ 	.byte	0x03, 0x19
        /*00c2*/ 	.short	0x0034


	//----- nvinfo : EIATTR_PARAM_CBANK
	.align		4
        /*00c4*/ 	.byte	0x04, 0x0a
        /*00c6*/ 	.short	(.L_2342 - .L_2341)
	.align		4
.L_2341:
        /*00c8*/ 	.word	index@(.nv.constant0.slice_sparse_dense_nnz_f)
        /*00cc*/ 	.short	0x0380
        /*00ce*/ 	.short	0x0034


	//----- nvinfo : EIATTR_SW_WAR
	.align		4
.L_2342:
        /*00d0*/ 	.byte	0x04, 0x36
        /*00d2*/ 	.short	(.L_2344 - .L_2343)
.L_2343:
        /*00d4*/ 	.word	0x00000008
.L_2344:


//--------------------- .nv.info.slice_sparse_dense_nnz_d --------------------------
	.section	.nv.info.slice_sparse_dense_nnz_d,"",@"SHT_CUDA_INFO"
	.sectionflags	@""
	.align	4


	//----- nvinfo : EIATTR_CUDA_API_VERSION
	.align		4
        /*0000*/ 	.byte	0x04, 0x37
        /*0002*/ 	.short	(.L_2346 - .L_2345)
.L_2345:
        /*0004*/ 	.word	0x00000082


	//----- nvinfo : EIATTR_KPARAM_INFO
	.align		4
.L_2346:
        /*0008*/ 	.byte	0x04, 0x17
        /*000a*/ 	.short	(.L_2348 - .L_2347)
.L_2347:
        /*000c*/ 	.word	0x00000000
        /*0010*/ 	.short	0x0008
        /*0012*/ 	.short	0x0030
        /*0014*/ 	.byte	0x00, 0xf0, 0x11, 0x00


	//----- nvinfo : EIATTR_KPARAM_INFO
	.align		4
.L_2348:
        /*0018*/ 	.byte	0x04, 0x17
        /*001a*/ 	.short	(.L_2350 - .L_2349)
.L_2349:
        /*001c*/ 	.word	0x00000000
        /*0020*/ 	.short	0x0007
        /*0022*/ 	.short	0x002c
        /*0024*/ 	.byte	0x00, 0xf0, 0x11, 0x00


	//----- nvinfo : EIATTR_KPARAM_INFO
	.align		4
.L_2350:
        /*0028*/ 	.byte	0x04, 0x17
        /*002a*/ 	.short	(.L_2352 - .L_2351)
.L_2351:
        /*002c*/ 	.word	0x00000000
        /*0030*/ 	.short	0x0006
        /*0032*/ 	.short	0x0028
        /*0034*/ 	.byte	0x00, 0xf0, 0x11, 0x00


	//----- nvinfo : EIATTR_KPARAM_INFO
	.align		4
.L_2352:
        /*0038*/ 	.byte	0x04, 0x17
        /*003a*/ 	.short	(.L_2354 - .L_2353)
.L_2353:
        /*003c*/ 	.word	0x00000000
        /*0040*/ 	.short	0x0005
        /*0042*/ 	.short	0x0024
        /*0044*/ 	.byte	0x00, 0xf0, 0x11, 0x00


	//----- nvinfo : EIATTR_KPARAM_INFO
	.align		4
.L_2354:
        /*0048*/ 	.byte	0x04, 0x17
        /*004a*/ 	.short	(.L_2356 - .L_2355)
.L_2355:
        /*004c*/ 	.word	0x00000000
        /*0050*/ 	.short	0x0004
        /*0052*/ 	.short	0x0020
        /*0054*/ 	.byte	0x00, 0xf0, 0x11, 0x00


	//----- nvinfo : EIATTR_KPARAM_INFO
	.align		4
.L_2356:
        /*0058*/ 	.byte	0x04, 0x17
        /*005a*/ 	.short	(.L_2358 - .L_2357)
.L_2357:
        /*005c*/ 	.word	0x00000000
        /*0060*/ 	.short	0x0003
        /*0062*/ 	.short	0x0018
        /*0064*/ 	.byte	0x00, 0xf5, 0x21, 0x00


	//----- nvinfo : EIATTR_KPARAM_INFO
	.align		4
.L_2358:
        /*0068*/ 	.byte	0x04, 0x17
        /*006a*/ 	.short	(.L_2360 - .L_2359)
.L_2359:
        /*006c*/ 	.word	0x00000000
        /*0070*/ 	.short	0x0002
        /*0072*/ 	.short	0x0010
        /*0074*/ 	.byte	0x00, 0xf5, 0x21, 0x00


	//----- nvinfo : EIATTR_KPARAM_INFO
	.align		4
.L_2360:
        /*0078*/ 	.byte	0x04, 0x17
        /*007a*/ 	.short	(.L_2362 - .L_2361)
.L_2361:
        /*007c*/ 	.word	0x00000000
        /*0080*/ 	.short	0x0001
        /*0082*/ 	.short	0x0008
        /*0084*/ 	.byte	0x00, 0xf5, 0x21, 0x00


	//----- nvinfo : EIATTR_KPARAM_INFO
	.align		4
.L_2362:
        /*0088*/ 	.byte	0x04, 0x17
        /*008a*/ 	.short	(.L_2364 - .L_2363)
.L_2363:
        /*008c*/ 	.word	0x00000000
        /*0090*/ 	.short	0x0000
        /*0092*/ 	.short	0x0000
        /*0094*/ 	.byte	0x00, 0xf5, 0x21, 0x00


	//----- nvinfo : EIATTR_SPARSE_MMA_MASK
	.align		4
.L_2364:
        /*0098*/ 	.byte	0x03, 0x50
        /*009a*/ 	.short	0x0000


	//----- nvinfo : EIATTR_MAXREG_COUNT
	.align		4
        /*009c*/ 	.byte	0x03, 0x1b
        /*009e*/ 	.short	0x00ff


	//----- nvinfo : EIATTR_MERCURY_ISA_VERSION
	.align		4
        /*00a0*/ 	.byte	0x03, 0x5f
        /*00a2*/ 	.short	0x0101


	//----- nvinfo : EIATTR_VRC_CTA_INIT_COUNT
	.align		4
        /*00a4*/ 	.byte	0x02, 0x4a
	.zero		1
	.zero		1


	//----- nvinfo : EIATTR_EXIT_INSTR_OFFSETS
	.align		4
        /*00a8*/ 	.byte	0x04, 0x1c
        /*00aa*/ 	.short	(.L_2366 - .L_2365)


	//   ....[0]....
.L_2365:
        /*00ac*/ 	.word	0x000000e0


	//   ....[1]....
        /*00b0*/ 	.word	0x00000150


	//   ....[2]....
        /*00b4*/ 	.word	0x000002b0


	//----- nvinfo : EIATTR_CRS_STACK_SIZE
	.align		4
.L_2366:
        /*00b8*/ 	.byte	0x04, 0x1e
        /*00ba*/ 	.short	(.L_2368 - .L_2367)
.L_2367:
        /*00bc*/ 	.word	0x00000000


	//----- nvinfo : EIATTR_CBANK_PARAM_SIZE
	.align		4
.L_2368:
        /*00c0*/ 	.byte	0x03, 0x19
        /*00c2*/ 	.short	0x0034


	//----- nvinfo : EIATTR_PARAM_CBANK
	.align		4
        /*00c4*/ 	.byte	0x04, 0x0a
        /*00c6*/ 	.short	(.L_2370 - .L_2369)
	.align		4
.L_2369:
        /*00c8*/ 	.word	index@(.nv.constant0.slice_sparse_dense_nnz_d)
        /*00cc*/ 	.short	0x0380
        /*00ce*/ 	.short	0x0034


	//----- nvinfo : EIATTR_SW_WAR
	.align		4
.L_2370:
        /*00d0*/ 	.byte	0x04, 0x36
        /*00d2*/ 	.short	(.L_2372 - .L_2371)
.L_2371:
        /*00d4*/ 	.word	0x00000008
.L_2372:


//--------------------- .nv.info.slice_sparse_dense_row_f --------------------------
	.section	.nv.info.slice_sparse_dense_row_f,"",@"SHT_CUDA_INFO"
	.sectionflags	@""
	.align	4


	//----- nvinfo : EIATTR_CUDA_API_VERSION
	.align		4
        /*0000*/ 	.byte	0x04, 0x37
        /*0002*/ 	.short	(.L_2374 - .L_2373)
.L_2373:
        /*0004*/ 	.word	0x00000082


	//----- nvinfo : EIATTR_KPARAM_INFO
	.align		4
.L_2374:
        /*0008*/ 	.byte	0x04, 0x17
        /*000a*/ 	.short	(.L_2376 - .L_2375)
.L_2375:
        /*000c*/ 	.word	0x00000000
        /*0010*/ 	.short	0x0008
        /*0012*/ 	.short	0x0030
        /*0014*/ 	.byte	0x00, 0xf0, 0x11, 0x00


	//----- nvinfo : EIATTR_KPARAM_INFO
	.align		4
.L_2376:
        /*0018*/ 	.byte	0x04, 0x17
        /*001a*/ 	.short	(.L_2378 - .L_2377)
.L_2377:
        /*001c*/ 	.word	0x00000000
        /*0020*/ 	.short	0x0007
        /*0022*/ 	.short	0x002c
        /*0024*/ 	.byte	0x00, 0xf0, 0x11, 0x00


	//----- nvinfo : EIATTR_KPARAM_INFO
	.align		4
.L_2378:
        /*0028*/ 	.byte	0x04, 0x17
        /*002a*/ 	.short	(.L_2380 - .L_2379)
.L_2379:
        /*002c*/ 	.word	0x00000000
        /*0030*/ 	.short	0x0006
        /*0032*/ 	.short	0x0028
        /*0034*/ 	.byte	0x00, 0xf0, 0x11, 0x00


	//----- nvinfo : EIATTR_KPARAM_INFO
	.align		4
.L_2380:
        /*0038*/ 	.byte	0x04, 0x17
        /*003a*/ 	.short	(.L_2382 - .L_2381)
.L_2381:
        /*003c*/ 	.word	0x00000000
        /*0040*/ 	.short	0x0005
        /*0042*/ 	.short	0x0024
        /*0044*/ 	.byte	0x00, 0xf0, 0x11, 0x00


	//----- nvinfo : EIATTR_KPARAM_INFO
	.align		4
.L_2382:
        /*0048*/ 	.byte	0x04, 0x17
        /*004a*/ 	.short	(.L_2384 - .L_2383)
.L_2383:
        /*004c*/ 	.word	0x00000000
        /*0050*/ 	.short	0x0004
        /*0052*/ 	.short	0x0020
        /*0054*/ 	.byte	0x00, 0xf0, 0x11, 0x00


	//----- nvinfo : EIATTR_KPARAM_INFO
	.align		4
.L_2384:
        /*0058*/ 	.byte	0x04, 0x17
        /*005a*/ 	.short	(.L_2386 - .L_2385)
.L_2385:
        /*005c*/ 	.word	0x00000000
        /*0060*/ 	.short	0x0003
        /*0062*/ 	.short	0x0018
        /*0064*/ 	.byte	0x00, 0xf5, 0x21, 0x00


	//----- nvinfo : EIATTR_KPARAM_INFO
	.align		4
.L_2386:
        /*0068*/ 	.byte	0x04, 0x17
        /*006a*/ 	.short	(.L_2388 - .L_2387)
.L_2387:
        /*006c*/ 	.word	0x00000000
        /*0070*/ 	.short	0x0002
        /*0072*/ 	.short	0x0010
        /*0074*/ 	.byte	0x00, 0xf5, 0x21, 0x00


	//----- nvinfo : EIATTR_KPARAM_INFO
	.align		4
.L_2388:
        /*0078*/ 	.byte	0x04, 0x17
        /*007a*/ 	.short	(.L_2390 - .L_2389)
.L_2389:
        /*007c*/ 	.word	0x00000000
        /*0080*/ 	.short	0x0001
        /*0082*/ 	.short	0x0008
        /*0084*/ 	.byte	0x00, 0xf5, 0x21, 0x00


	//----- nvinfo : EIATTR_KPARAM_INFO
	.align		4
.L_2390:
        /*0088*/ 	.byte	0x04, 0x17
        /*008a*/ 	.short	(.L_2392 - .L_2391)
.L_2391:
        /*008c*/ 	.word	0x00000000
        /*0090*/ 	.short	0x0000
        /*0092*/ 	.short	0x0000
        /*0094*/ 	.byte	0x00, 0xf5, 0x21, 0x00


	//----- nvinfo : EIATTR_SPARSE_MMA_MASK
	.align		4
.L_2392:
        /*0098*/ 	.byte	0x03, 0x50
        /*009a*/ 	.short	0x0000


	//----- nvinfo : EIATTR_MAXREG_COUNT
	.align		4
        /*009c*/ 	.byte	0x03, 0x1b
        /*009e*/ 	.short	0x00ff


	//----- nvinfo : EIATTR_MERCURY_ISA_VERSION
	.align		4
        /*00a0*/ 	.byte	0x03, 0x5f
        /*00a2*/ 	.short	0x0101


	//----- nvinfo : EIATTR_VRC_CTA_INIT_COUNT
	.align		4
        /*00a4*/ 	.byte	0x02, 0x4a
	.zero		1
	.zero		1


	//----- nvinfo : EIATTR_EXIT_INSTR_OFFSETS
	.align		4
        /*00a8*/ 	.byte	0x04, 0x1c
        /*00aa*/ 	.short	(.L_2394 - .L_2393)


	//   ....[0]....
.L_2393:
        /*00ac*/ 	.word	0x00000080


	//   ....[1]....
        /*00b0*/ 	.word	0x000000f0


	//   ....[2]....
        /*00b4*/ 	.word	0x00000290


	//----- nvinfo : EIATTR_CRS_STACK_SIZE
	.align		4
.L_2394:
        /*00b8*/ 	.byte	0x04, 0x1e
        /*00ba*/ 	.short	(.L_2396 - .L_2395)
.L_2395:
        /*00bc*/ 	.word	0x00000000


	//----- nvinfo : EIATTR_CBANK_PARAM_SIZE
	.align		4
.L_2396:
        /*00c0*/ 	.byte	0x03, 0x19
        /*00c2*/ 	.short	0x0034


	//----- nvinfo : EIATTR_PARAM_CBANK
	.align		4
        /*00c4*/ 	.byte	0x04, 0x0a
        /*00c6*/ 	.short	(.L_2398 - .L_2397)
	.align		4
.L_2397:
        /*00c8*/ 	.word	index@(.nv.constant0.slice_sparse_dense_row_f)
        /*00cc*/ 	.short	0x0380
        /*00ce*/ 	.short	0x0034


	//----- nvinfo : EIATTR_SW_WAR
	.align		4
.L_2398:
        /*00d0*/ 	.byte	0x04, 0x36
        /*00d2*/ 	.short	(.L_2400 - .L_2399)
.L_2399:
        /*00d4*/ 	.word	0x00000008
.L_2400:


//--------------------- .nv.info.slice_sparse_dense_row_d --------------------------
	.section	.nv.info.slice_sparse_dense_row_d,"",@"SHT_CUDA_INFO"
	.sectionflags	@""
	.align	4


	//----- nvinfo : EIATTR_CUDA_API_VERSION
	.align		4
        /*0000*/ 	.byte	0x04, 0x37
        /*0002*/ 	.short	(.L_2402 - .L_2401)
.L_2401:
        /*0004*/ 	.word	0x00000082


	//----- nvinfo : EIATTR_KPARAM_INFO
	.align		4
.L_2402:
        /*0008*/ 	.byte	0x04, 0x17
        /*000a*/ 	.short	(.L_2404 - .L_2403)
.L_2403:
        /*000c*/ 	.word	0x00000000
        /*0010*/ 	.short	0x0008
        /*0012*/ 	.short	0x0030
        /*0014*/ 	.byte	0x00, 0xf0, 0x11, 0x00


	//----- nvinfo : EIATTR_KPARAM_INFO
	.align		4
.L_2404:
        /*0018*/ 	.byte	0x04, 0x17
        /*001a*/ 	.short	(.L_2406 - .L_2405)
.L_2405:
        /*001c*/ 	.word	0x00000000
        /*0020*/ 	.short	0x0007
        /*0022*/ 	.short	0x002c
        /*0024*/ 	.byte	0x00, 0xf0, 0x11, 0x00


	//----- nvinfo : EIATTR_KPARAM_INFO
	.align		4
.L_2406:
        /*0028*/ 	.byte	0x04, 0x17
        /*002a*/ 	.short	(.L_2408 - .L_2407)
.L_2407:
        /*002c*/ 	.word	0x00000000
        /*0030*/ 	.short	0x0006
        /*0032*/ 	.short	0x0028
        /*0034*/ 	.byte	0x00, 0xf0, 0x11, 0x00


	//----- nvinfo : EIATTR_KPARAM_INFO
	.align		4
.L_2408:
        /*0038*/ 	.byte	0x04, 0x17
        /*003a*/ 	.short	(.L_2410 - .L_2409)
.L_2409:
        /*003c*/ 	.word	0x00000000
        /*0040*/ 	.short	0x0005
        /*0042*/ 	.short	0x0024
        /*0044*/ 	.byte	0x00, 0xf0, 0x11, 0x00


	//----- nvinfo : EIATTR_KPARAM_INFO
	.align		4
.L_2410:
        /*0048*/ 	.byte	0x04, 0x17
        /*004a*/ 	.short	(.L_2412 - .L_2411)
.L_2411:
        /*004c*/ 	.word	0x00000000
        /*0050*/ 	.short	0x0004
        /*0052*/ 	.short	0x0020
        /*0054*/ 	.byte	0x00, 0xf0, 0x11, 0x00


	//----- nvinfo : EIATTR_KPARAM_INFO
	.align		4
.L_2412:
        /*0058*/ 	.byte	0x04, 0x17
        /*005a*/ 	.short	(.L_2414 - .L_2413)
.L_2413:
        /*005c*/ 	.word	0x00000000
        /*0060*/ 	.short	0x0003
        /*0062*/ 	.short	0x0018
        /*0064*/ 	.byte	0x00, 0xf5, 0x21, 0x00


	//----- nvinfo : EIATTR_KPARAM_INFO
	.align		4
.L_2414:
        /*0068*/ 	.byte	0x04, 0x17
        /*006a*/ 	.short	(.L_2416 - .L_2415)
.L_2415:
        /*006c*/ 	.word	0x00000000
        /*0070*/ 	.short	0x0002
        /*0072*/ 	.short	0x0010
        /*0074*/ 	.byte	0x00, 0xf5, 0x21, 0x00


	//----- nvinfo : EIATTR_KPARAM_INFO
	.align		4
.L_2416:
        /*0078*/ 	.byte	0x04, 0x17
        /*007a*/ 	.short	(.L_2418 - .L_2417)
.L_2417:
        /*007c*/ 	.word	0x00000000
        /*0080*/ 	.short	0x0001
        /*0082*/ 	.short	0x0008
        /*0084*/ 	.byte	0x00, 0xf5, 0x21, 0x00


	//----- nvinfo : EIATTR_KPARAM_INFO
	.align		4
.L_2418:
        /*0088*/ 	.byte	0x04, 0x17
        /*008a*/ 	.short	(.L_2420 - .L_2419)
.L_2419:
        /*008c*/ 	.word	0x00000000
        /*0090*/ 	.short	0x0000
        /*0092*/ 	.short	0x0000
        /*0094*/ 	.byte	0x00, 0xf5, 0x21, 0x00


	//----- nvinfo : EIATTR_SPARSE_MMA_MASK
	.align		4
.L_2420:
        /*0098*/ 	.byte	0x03, 0x50
        /*009a*/ 	.short	0x0000


	//----- nvinfo : EIATTR_MAXREG_COUNT
	.align		4
        /*009c*/ 	.byte	0x03, 0x1b
        /*009e*/ 	.short	0x00ff


	//----- nvinfo : EIATTR_MERCURY_ISA_VERSION
	.align		4
        /*00a0*/ 	.byte	0x03, 0x5f
        /*00a2*/ 	.short	0x0101


	//----- nvinfo : EIATTR_VRC_CTA_INIT_COUNT
	.align		4
        /*00a4*/ 	.byte	0x02, 0x4a
	.zero		1
	.zero		1


	//----- nvinfo : EIATTR_EXIT_INSTR_OFFSETS
	.align		4
        /*00a8*/ 	.byte	0x04, 0x1c
        /*00aa*/ 	.short	(.L_2422 - .L_2421)


	//   ....[0]....
.L_2421:
        /*00ac*/ 	.word	0x00000080


	//   ....[1]....
        /*00b0*/ 	.word	0x000000f0


	//   ....[2]....
        /*00b4*/ 	.word	0x00000290


	//----- nvinfo : EIATTR_CRS_STACK_SIZE
	.align		4
.L_2422:
        /*00b8*/ 	.byte	0x04, 0x1e
        /*00ba*/ 	.short	(.L_2424 - .L_2423)
.L_2423:
        /*00bc*/ 	.word	0x00000000


	//----- nvinfo : EIATTR_CBANK_PARAM_SIZE
	.align		4
.L_2424:
        /*00c0*/ 	.byte	0x03, 0x19
        /*00c2*/ 	.short	0x0034


	//----- nvinfo : EIATTR_PARAM_CBANK
	.align		4
        /*00c4*/ 	.byte	0x04, 0x0a
        /*00c6*/ 	.short	(.L_2426 - .L_2425)
	.align		4
.L_2425:
        /*00c8*/ 	.word	index@(.nv.constant0.slice_sparse_dense_row_d)
        /*00cc*/ 	.short	0x0380
        /*00ce*/ 	.short	0x0034


	//----- nvinfo : EIATTR_SW_WAR
	.align		4
.L_2426:
        /*00d0*/ 	.byte	0x04, 0x36
        /*00d2*/ 	.short	(.L_2428 - .L_2427)
.L_2427:
        /*00d4*/ 	.word	0x00000008
.L_2428:


//--------------------- .nv.info.reorg_knpq_f     --------------------------
	.section	.nv.info.reorg_knpq_f,"",@"SHT_CUDA_INFO"
	.sectionflags	@""
	.align	4


	//----- nvinfo : EIATTR_CUDA_API_VERSION
	.align		4
        /*0000*/ 	.byte	0x04, 0x37
        /*0002*/ 	.short	(.L_2430 - .L_2429)
.L_2429:
        /*0004*/ 	.word	0x00000082


	//----- nvinfo : EIATTR_KPARAM_INFO
	.align		4
.L_2430:
        /*0008*/ 	.byte	0x04, 0x17
        /*000a*/ 	.short	(.L_2432 - .L_2431)
.L_2431:
        /*000c*/ 	.word	0x00000000
        /*0010*/ 	.short	0x0005
        /*0012*/ 	.short	0x001c
        /*0014*/ 	.byte	0x00, 0xf0, 0x11, 0x00


	//----- nvinfo : EIATTR_KPARAM_INFO
	.align		4
.L_2432:
        /*0018*/ 	.byte	0x04, 0x17
        /*001a*/ 	.short	(.L_2434 - .L_2433)
.L_2433:
        /*001c*/ 	.word	0x00000000
        /*0020*/ 	.short	0x0004
        /*0022*/ 	.short	0x0018
        /*0024*/ 	.byte	0x00, 0xf0, 0x11, 0x00


	//----- nvinfo : EIATTR_KPARAM_INFO
	.align		4
.L_2434:
        /*0028*/ 	.byte	0x04, 0x17
        /*002a*/ 	.short	(.L_2436 - .L_2435)
.L_2435:
        /*002c*/ 	.word	0x00000000
        /*0030*/ 	.short	0x0003
        /*0032*/ 	.short	0x0014
        /*0034*/ 	.byte	0x00, 0xf0, 0x11, 0x00


	//----- nvinfo : EIATTR_KPARAM_INFO
	.align		4
.L_2436:
        /*0038*/ 	.byte	0x04, 0x17
        /*003a*/ 	.short	(.L_2438 - .L_2437)
.L_2437:
        /*003c*/ 	.word	0x00000000
        /*0040*/ 	.short	0x0002
        /*0042*/ 	.short	0x0010
        /*0044*/ 	.byte	0x00, 0xf0, 0x11, 0x00


	//----- nvinfo : EIATTR_KPARAM_INFO
	.align		4
.L_2438:
        /*0048*/ 	.byte	0x04, 0x17
        /*004a*/ 	.short	(.L_2440 - .L_2439)
.L_2439:
        /*004c*/ 	.word	0x00000000
        /*0050*/ 	.short	0x0001
        /*0052*/ 	.short	0x0008
        /*0054*/ 	.byte	0x00, 0xf5, 0x21, 0x00


	//----- nvinfo : EIATTR_KPARAM_INFO
	.align		4
.L_2440:
        /*0058*/ 	.byte	0x04, 0x17
        /*005a*/ 	.short	(.L_2442 - .L_2441)
.L_2441:
        /*005c*/ 	.word	0x00000000
        /*0060*/ 	.short	0x0000
        /*0062*/ 	.short	0x0000
        /*0064*/ 	.byte	0x00, 0xf5, 0x21, 0x00


	//----- nvinfo : EIATTR_SPARSE_MMA_MASK
	.align		4
.L_2442:
        /*0068*/ 	.byte	0x03, 0x50
        /*006a*/ 	.short	0x0000


	//----- nvinfo : EIATTR_MAXREG_COUNT
	.align		4
        /*006c*/ 	.byte	0x03, 0x1b
        /*006e*/ 	.short	0x00ff


	//----- nvinfo : EIATTR_MERCURY_ISA_VERSION
	.align		4
        /*0070*/ 	.byte	0x03, 0x5f
        /*0072*/ 	.short	0x0101


	//----- nvinfo : EIATTR_VRC_CTA_INIT_COUNT
	.align		4
        /*0074*/ 	.byte	0x02, 0x4a
	.zero		1
	.zero		1


	//----- nvinfo : EIATTR_EXIT_INSTR_OFFSETS
	.align		4
        /*0078*/ 	.byte	0x04, 0x1c
        /*007a*/ 	.short	(.L_2444 - .L_2443)


	//   ....[0]....
.L_2443:
        /*007c*/ 	.word	0x00000070


	//   ....[1]....
        /*0080*/ 	.word	0x000004a0


	//----- nvinfo : EIATTR_CBANK_PARAM_SIZE
	.align		4
.L_2444:
        /*0084*/ 	.byte	0x03, 0x19
        /*0086*/ 	.short	0x0020


	//----- nvinfo : EIATTR_PARAM_CBANK
	.align		4
        /*0088*/ 	.byte	0x04, 0x0a
        /*008a*/ 	.short	(.L_2446 - .L_2445)
	.align		4
.L_2445:
        /*008c*/ 	.word	index@(.nv.constant0.reorg_knpq_f)
        /*0090*/ 	.short	0x0380
        /*0092*/ 	.short	0x0020


	//----- nvinfo : EIATTR_SW_WAR
	.align		4
.L_2446:
        /*0094*/ 	.byte	0x04, 0x36
        /*0096*/ 	.short	(.L_2448 - .L_2447)
.L_2447:
        /*0098*/ 	.word	0x00000008
.L_2448:


//--------------------- .nv.info.reorg_knpq_d     --------------------------
	.section	.nv.info.reorg_knpq_d,"",@"SHT_CUDA_INFO"
	.sectionflags	@""
	.align	4


	//----- nvinfo : EIATTR_CUDA_API_VERSION
	.align		4
        /*0000*/ 	.byte	0x04, 0x37
        /*0002*/ 	.short	(.L_2450 - .L_2449)
.L_2449:
        /*0004*/ 	.word	0x00000082


	//----- nvinfo : EIATTR_KPARAM_INFO
	.align		4
.L_2450:
        /*0008*/ 	.byte	0x04, 0x17
        /*000a*/ 	.short	(.L_2452 - .L_2451)
.L_2451:
        /*000c*/ 	.word	0x00000000
        /*0010*/ 	.short	0x0005
        /*0012*/ 	.short	0x001c
        /*0014*/ 	.byte	0x00, 0xf0, 0x11, 0x00


	//----- nvinfo : EIATTR_KPARAM_INFO
	.align		4
.L_2452:
        /*0018*/ 	.byte	0x04, 0x17
        /*001a*/ 	.short	(.L_2454 - .L_2453)
.L_2453:
        /*001c*/ 	.word	0x00000000
        /*0020*/ 	.short	0x0004
        /*0022*/ 	.short	0x0018
        /*0024*/ 	.byte	0x00, 0xf0, 0x11, 0x00


	//----- nvinfo : EIATTR_KPARAM_INFO
	.align		4
.L_2454:
        /*0028*/ 	.byte	0x04, 0x17
        /*002a*/ 	.short	(.L_2456 - .L_2455)
.L_2455:
        /*002c*/ 	.word	0x00000000
        /*0030*/ 	.short	0x0003
        /*0032*/ 	.short	0x0014
        /*0034*/ 	.byte	0x00, 0xf0, 0x11, 0x00


	//----- nvinfo : EIATTR_KPARAM_INFO
	.align		4
.L_2456:
        /*0038*/ 	.byte	0x04, 0x17
        /*003a*/ 	.short	(.L_2458 - .L_2457)
.L_2457:
        /*003c*/ 	.word	0x00000000
        /*0040*/ 	.short	0x0002
        /*0042*/ 	.short	0x0010
        /*0044*/ 	.byte	0x00, 0xf0, 0x11, 0x00


	//----- nvinfo : EIATTR_KPARAM_INFO
	.align		4
.L_2458:
        /*0048*/ 	.byte	0x04, 0x17
        /*004a*/ 	.short	(.L_2460 - .L_2459)
.L_2459:
        /*004c*/ 	.word	0x00000000
        /*0050*/ 	.short	0x0001
        /*0052*/ 	.short	0x0008
        /*0054*/ 	.byte	0x00, 0xf5, 0x21, 0x00


	//----- nvinfo : EIATTR_KPARAM_INFO
	.align		4
.L_2460:
        /*0058*/ 	.byte	0x04, 0x17
        /*005a*/ 	.short	(.L_2462 - .L_2461)
.L_2461:
        /*005c*/ 	.word	0x00000000
        /*0060*/ 	.short	0x0000
        /*0062*/ 	.short	0x0000
        /*0064*/ 	.byte	0x00, 0xf5, 0x21, 0x00


	//----- nvinfo : EIATTR_SPARSE_MMA_MASK
	.align		4
.L_2462:
        /*0068*/ 	.byte	0x03, 0x50
        /*006a*/ 	.short	0x0000


	//----- nvinfo : EIATTR_MAXREG_COUNT
	.align		4
        /*006c*/ 	.byte	0x03, 0x1b
        /*006e*/ 	.short	0x00ff


	//----- nvinfo : EIATTR_MERCURY_ISA_VERSION
	.align		4
        /*0070*/ 	.byte	0x03, 0x5f
        /*0072*/ 	.short	0x0101


	//----- nvinfo : EIATTR_VRC_CTA_INIT_COUNT
	.align		4
        /*0074*/ 	.byte	0x02, 0x4a
	.zero		1
	.zero		1


	//----- nvinfo : EIATTR_EXIT_INSTR_OFFSETS
	.align		4
        /*0078*/ 	.byte	0x04, 0x1c
        /*007a*/ 	.short	(.L_2464 - .L_2463)


	//   ....[0]....
.L_2463:
        /*007c*/ 	.word	0x00000070


	//   ....[1]....
        /*0080*/ 	.word	0x00000480


	//----- nvinfo : EIATTR_CBANK_PARAM_SIZE
	.align		4
.L_2464:
        /*0084*/ 	.byte	0x03, 0x19
        /*0086*/ 	.short	0x0020


	//----- nvinfo : EIATTR_PARAM_CBANK
	.align		4
        /*0088*/ 	.byte	0x04, 0x0a
        /*008a*/ 	.short	(.L_2466 - .L_2465)
	.align		4
.L_2465:
        /*008c*/ 	.word	index@(.nv.constant0.reorg_knpq_d)
        /*0090*/ 	.short	0x0380
        /*0092*/ 	.short	0x0020


	//----- nvinfo : EIATTR_SW_WAR
	.align		4
.L_2466:
        /*0094*/ 	.byte	0x04, 0x36
        /*0096*/ 	.short	(.L_2468 - .L_2467)
.L_2467:
        /*0098*/ 	.word	0x00000008
.L_2468:


//--------------------- .nv.info.dense_dense_im2col_f --------------------------
	.section	.nv.info.dense_dense_im2col_f,"",@"SHT_CUDA_INFO"
	.sectionflags	@""
	.align	4


	//----- nvinfo : EIATTR_CUDA_API_VERSION
	.align		4
        /*0000*/ 	.byte	0x04, 0x37
        /*0002*/ 	.short	(.L_2470 - .L_2469)
.L_2469:
        /*0004*/ 	.word	0x00000082


	//----- nvinfo : EIATTR_KPARAM_INFO
	.align		4
.L_2470:
        /*0008*/ 	.byte	0x04, 0x17
        /*000a*/ 	.short	(.L_2472 - .L_2471)
.L_2471:
        /*000c*/ 	.word	0x00000000
        /*0010*/ 	.short	0x0010
        /*0012*/ 	.short	0x0048
        /*0014*/ 	.byte	0x00, 0xf0, 0x11, 0x00


	//----- nvinfo : EIATTR_KPARAM_INFO
	.align		4
.L_2472:
        /*0018*/ 	.byte	0x04, 0x17
        /*001a*/ 	.short	(.L_2474 - .L_2473)
.L_2473:
        /*001c*/ 	.word	0x00000000
        /*0020*/ 	.short	0x000f
        /*0022*/ 	.short	0x0044
        /*0024*/ 	.byte	0x00, 0xf0, 0x11, 0x00


	//----- nvinfo : EIATTR_KPARAM_INFO
	.align		4
.L_2474:
        /*0028*/ 	.byte	0x04, 0x17
        /*002a*/ 	.short	(.L_2476 - .L_2475)
.L_2475:
        /*002c*/ 	.word	0x00000000
        /*0030*/ 	.short	0x000e
        /*0032*/ 	.short	0x0040
        /*0034*/ 	.byte	0x00, 0xf0, 0x11, 0x00


	//----- nvinfo : EIATTR_KPARAM_INFO
	.align		4
.L_2476:
        /*0038*/ 	.byte	0x04, 0x17
        /*003a*/ 	.short	(.L_2478 - .L_2477)
.L_2477:
        /*003c*/ 	.word	0x00000000
        /*0040*/ 	.short	0x000d
        /*0042*/ 	.short	0x003c
        /*0044*/ 	.byte	0x00, 0xf0, 0x11, 0x00


	//----- nvinfo : EIATTR_KPARAM_INFO
	.align		4
.L_2478:
        /*0048*/ 	.byte	0x04, 0x17
        /*004a*/ 	.short	(.L_2480 - .L_2479)
.L_2479:
        /*004c*/ 	.word	0x00000000
        /*0050*/ 	.short	0x000c
        /*0052*/ 	.short	0x0038
        /*0054*/ 	.byte	0x00, 0xf0, 0x11, 0x00


	//----- nvinfo : EIATTR_KPARAM_INFO
	.align		4
.L_2480:
        /*0058*/ 	.byte	0x04, 0x17
        /*005a*/ 	.short	(.L_2482 - .L_2481)
.L_2481:
        /*005c*/ 	.word	0x00000000
        /*0060*/ 	.short	0x000b
        /*0062*/ 	.short	0x0034
        /*0064*/ 	.byte	0x00, 0xf0, 0x11, 0x00


	//----- nvinfo : EIATTR_KPARAM_INFO
	.align		4
.L_2482:
        /*0068*/ 	.byte	0x04, 0x17
        /*006a*/ 	.short	(.L_2484 - .L_2483)
.L_2483:
        /*006c*/ 	.word	0x00000000
        /*0070*/ 	.short	0x000a
        /*0072*/ 	.short	0x0030
        /*0074*/ 	.byte	0x00, 0xf0, 0x11, 0x00


	//----- nvinfo : EIATTR_KPARAM_INFO
	.align		4
.L_2484:
        /*0078*/ 	.byte	0x04, 0x17
        /*007a*/ 	.short	(.L_2486 - .L_2485)
.L_2485:
        /*007c*/ 	.word	0x00000000
        /*0080*/ 	.short	0x0009
        /*0082*/ 	.short	0x002c
        /*0084*/ 	.byte	0x00, 0xf0, 0x11, 0x00


	//----- nvinfo : EIATTR_KPARAM_INFO
	.align		4
.L_2486:
        /*0088*/ 	.byte	0x04, 0x17
        /*008a*/ 	.short	(.L_2488 - .L_2487)
.L_2487:
        /*008c*/ 	.word	0x00000000
        /*0090*/ 	.short	0x0008
        /*0092*/ 	.short	0x0028
        /*0094*/ 	.byte	0x00, 0xf0, 0x11, 0x00


	//----- nvinfo : EIATTR_KPARAM_INFO
	.align		4
.L_2488:
        /*0098*/ 	.byte	0x04, 0x17
        /*009a*/ 	.short	(.L_2490 - .L_2489)
.L_2489:
        /*009c*/ 	.word	0x00000000
        /*00a0*/ 	.short	0x0007
        /*00a2*/ 	.short	0x0024
        /*00a4*/ 	.byte	0x00, 0xf0, 0x11, 0x00


	//----- nvinfo : EIATTR_KPARAM_INFO
	.align		4
.L_2490:
        /*00a8*/ 	.byte	0x04, 0x17
        /*00aa*/ 	.short	(.L_2492 - .L_2491)
.L_2491:
        /*00ac*/ 	.word	0x00000000
        /*00b0*/ 	.short	0x0006
        /*00b2*/ 	.short	0x0020
        /*00b4*/ 	.byte	0x00, 0xf0, 0x11, 0x00


	//----- nvinfo : EIATTR_KPARAM_INFO
	.align		4
.L_2492:
        /*00b8*/ 	.byte	0x04, 0x17
        /*00ba*/ 	.short	(.L_2494 - .L_2493)
.L_2493:
        /*00bc*/ 	.word	0x00000000
        /*00c0*/ 	.short	0x0005
        /*00c2*/ 	.short	0x001c
        /*00c4*/ 	.byte	0x00, 0xf0, 0x11, 0x00


	//----- nvinfo : EIATTR_KPARAM_INFO
	.align		4
.L_2494:
        /*00c8*/ 	.byte	0x04, 0x17
        /*00ca*/ 	.short	(.L_2496 - .L_2495)
.L_2495:
        /*00cc*/ 	.word	0x00000000
        /*00d0*/ 	.short	0x0004
        /*00d2*/ 	.short	0x0018
        /*00d4*/ 	.byte	0x00, 0xf0, 0x11, 0x00


	//----- nvinfo : EIATTR_KPARAM_INFO
	.align		4
.L_2496:
        /*00d8*/ 	.byte	0x04, 0x17
        /*00da*/ 	.short	(.L_2498 - .L_2497)
.L_2497:
        /*00dc*/ 	.word	0x00000000
        /*00e0*/ 	.short	0x0003
        /*00e2*/ 	.short	0x0014
        /*00e4*/ 	.byte	0x00, 0xf0, 0x11, 0x00


	//----- nvinfo : EIATTR_KPARAM_INFO
	.align		4
.L_2498:
        /*00e8*/ 	.byte	0x04, 0x17
        /*00ea*/ 	.short	(.L_2500 - .L_2499)
.L_2499:
        /*00ec*/ 	.word	0x00000000
        /*00f0*/ 	.short	0x0002
        /*00f2*/ 	.short	0x0010
        /*00f4*/ 	.byte	0x00, 0xf0, 0x11, 0x00


	//----- nvinfo : EIATTR_KPARAM_INFO
	.align		4
.L_2500:
        /*00f8*/ 	.byte	0x04, 0x17
        /*00fa*/ 	.short	(.L_2502 - .L_2501)
.L_2501:
        /*00fc*/ 	.word	0x00000000
        /*0100*/ 	.short	0x0001
        /*0102*/ 	.short	0x0008
        /*0104*/ 	.byte	0x00, 0xf5, 0x21, 0x00


	//----- nvinfo : EIATTR_KPARAM_INFO
	.align		4
.L_2502:
        /*0108*/ 	.byte	0x04, 0x17
        /*010a*/ 	.short	(.L_2504 - .L_2503)
.L_2503:
        /*010c*/ 	.word	0x00000000
        /*0110*/ 	.short	0x0000
        /*0112*/ 	.short	0x0000
        /*0114*/ 	.byte	0x00, 0xf5, 0x21, 0x00


	//----- nvinfo : EIATTR_SPARSE_MMA_MASK
	.align		4
.L_2504:
        /*0118*/ 	.byte	0x03, 0x50
        /*011a*/ 	.short	0x0000


	//----- nvinfo : EIATTR_MAXREG_COUNT
	.align		4
        /*011c*/ 	.byte	0x03, 0x1b
        /*011e*/ 	.short	0x00ff


	//----- nvinfo : EIATTR_MERCURY_ISA_VERSION
	.align		4
        /*0120*/ 	.byte	0x03, 0x5f
        /*0122*/ 	.short	0x0101


	//----- nvinfo : EIATTR_VRC_CTA_INIT_COUNT
	.align		4
        /*0124*/ 	.byte	0x02, 0x4a
	.zero		1
	.zero		1


	//----- nvinfo : EIATTR_EXIT_INSTR_OFFSETS
	.align		4
        /*0128*/ 	.byte	0x04, 0x1c
        /*012a*/ 	.short	(.L_2506 - .L_2505)


	//   ....[0]....
.L_2505:
        /*012c*/ 	.word	0x00000070


	//   ....[1]....
        /*0130*/ 	.word	0x00000b50


	//   ....[2]....
        /*0134*/ 	.word	0x00001cc0


	//----- nvinfo : EIATTR_CRS_STACK_SIZE
	.align		4
.L_2506:
        /*0138*/ 	.byte	0x04, 0x1e
        /*013a*/ 	.short	(.L_2508 - .L_2507)
.L_2507:
        /*013c*/ 	.word	0x00000000


	//----- nvinfo : EIATTR_CBANK_PARAM_SIZE
	.align		4
.L_2508:
        /*0140*/ 	.byte	0x03, 0x19
        /*0142*/ 	.short	0x004c


	//----- nvinfo : EIATTR_PARAM_CBANK
	.align		4
        /*0144*/ 	.byte	0x04, 0x0a
        /*0146*/ 	.short	(.L_2510 - .L_2509)
	.align		4
.L_2509:
        /*0148*/ 	.word	index@(.nv.constant0.dense_dense_im2col_f)
        /*014c*/ 	.short	0x0380
        /*014e*/ 	.short	0x004c


	//----- nvinfo : EIATTR_SW_WAR
	.align		4
.L_2510:
        /*0150*/ 	.byte	0x04, 0x36
        /*0152*/ 	.short	(.L_2512 - .L_2511)
.L_2511:
        /*0154*/ 	.word	0x00000008
.L_2512:


//--------------------- .nv.info.dense_dense_im2col_d --------------------------
	.section	.nv.info.dense_dense_im2col_d,"",@"SHT_CUDA_INFO"
	.sectionflags	@""
	.align	4


	//----- nvinfo : EIATTR_CUDA_API_VERSION
	.align		4
        /*0000*/ 	.byte	0x04, 0x37
        /*0002*/ 	.short	(.L_2514 - .L_2513)
.L_2513:
        /*0004*/ 	.word	0x00000082


	//----- nvinfo : EIATTR_KPARAM_INFO
	.align		4
.L_2514:
        /*0008*/ 	.byte	0x04, 0x17
        /*000a*/ 	.short	(.L_2516 - .L_2515)
.L_2515:
        /*000c*/ 	.word	0x00000000
        /*0010*/ 	.short	0x0010
        /*0012*/ 	.short	0x0048
        /*0014*/ 	.byte	0x00, 0xf0, 0x11, 0x00


	//----- nvinfo : EIATTR_KPARAM_INFO
	.align		4
.L_2516:
        /*0018*/ 	.byte	0x04, 0x17
        /*001a*/ 	.short	(.L_2518 - .L_2517)
.L_2517:
        /*001c*/ 	.word	0x00000000
        /*0020*/ 	.short	0x000f
        /*0022*/ 	.short	0x0044
        /*0024*/ 	.byte	0x00, 0xf0, 0x11, 0x00


	//----- nvinfo : EIATTR_KPARAM_INFO
	.align		4
.L_2518:
        /*0028*/ 	.byte	0x04, 0x17
        /*002a*/ 	.short	(.L_2520 - .L_2519)
.L_2519:
        /*002c*/ 	.word	0x00000000
        /*0030*/ 	.short	0x000e
        /*0032*/ 	.short	0x0040
        /*0034*/ 	.byte	0x00, 0xf0, 0x11, 0x00


	//----- nvinfo : EIATTR_KPARAM_INFO
	.align		4
.L_2520:
        /*0038*/ 	.byte	0x04, 0x17
        /*003a*/ 	.short	(.L_2522 - .L_2521)
.L_2521:
        /*003c*/ 	.word	0x00000000
        /*0040*/ 	.short	0x000d
        /*0042*/ 	.short	0x003c
        /*0044*/ 	.byte	0x00, 0xf0, 0x11, 0x00


	//----- nvinfo : EIATTR_KPARAM_INFO
	.align		4
.L_2522:
        /*0048*/ 	.byte	0x04, 0x17
        /*004a*/ 	.short	(.L_2524 - .L_2523)
.L_2523:
        /*004c*/ 	.word	0x00000000
        /*0050*/ 	.short	0x000c
        /*0052*/ 	.short	0x0038
        /*0054*/ 	.byte	0x00, 0xf0, 0x11, 0x00


	//----- nvinfo : EIATTR_KPARAM_INFO
	.align		4
.L_2524:
        /*0058*/ 	.byte	0x04, 0x17
        /*005a*/ 	.short	(.L_2526 - .L_2525)
.L_2525:
        /*005c*/ 	.word	0x00000000
        /*0060*/ 	.short	0x000b
        /*0062*/ 	.short	0x0034
        /*0064*/ 	.byte	0x00, 0xf0, 0x11, 0x00


	//----- nvinfo : EIATTR_KPARAM_INFO
	.align		4
.L_2526:
        /*0068*/ 	.byte	0x04, 0x17
        /*006a*/ 	.short	(.L_2528 - .L_2527)
.L_2527:
        /*006c*/ 	.word	0x00000000
        /*0070*/ 	.short	0x000a
        /*0072*/ 	.short	0x0030
        /*0074*/ 	.byte	0x00, 0xf0, 0x11, 0x00


	//----- nvinfo : EIATTR_KPARAM_INFO
	.align		4
.L_2528:
        /*0078*/ 	.byte	0x04, 0x17
        /*007a*/ 	.short	(.L_2530 - .L_2529)
.L_2529:
        /*007c*/ 	.word	0x00000000
        /*0080*/ 	.short	0x0009
        /*0082*/ 	.short	0x002c
        /*0084*/ 	.byte	0x00, 0xf0, 0x11, 0x00


	//----- nvinfo : EIATTR_KPARAM_INFO
	.align		4
.L_2530:
        /*0088*/ 	.byte	0x04, 0x17
        /*008a*/ 	.short	(.L_2532 - .L_2531)
.L_2531:
        /*008c*/ 	.word	0x00000000
        /*0090*/ 	.short	0x0008
        /*0092*/ 	.short	0x0028
        /*0094*/ 	.byte	0x00, 0xf0, 0x11, 0x00


	//----- nvinfo : EIATTR_KPARAM_INFO
	.align		4
.L_2532:
        /*0098*/ 	.byte	0x04, 0x17
        /*009a*/ 	.short	(.L_2534 - .L_2533)
.L_2533:
        /*009c*/ 	.word	0x00000000
        /*00a0*/ 	.short	0x0007
        /*00a2*/ 	.short	0x0024
        /*00a4*/ 	.byte	0x00, 0xf0, 0x11, 0x00


	//----- nvinfo : EIATTR_KPARAM_INFO
	.align		4
.L_2534:
        /*00a8*/ 	.byte	0x04, 0x17
        /*00aa*/ 	.short	(.L_2536 - .L_2535)
.L_2535:
        /*00ac*/ 	.word	0x00000000
        /*00b0*/ 	.short	0x0006
        /*00b2*/ 	.short	0x0020
        /*00b4*/ 	.byte	0x00, 0xf0, 0x11, 0x00


	//----- nvinfo : EIATTR_KPARAM_INFO
	.align		4
.L_2536:
        /*00b8*/ 	.byte	0x04, 0x17
        /*00ba*/ 	.short	(.L_2538 - .L_2537)
.L_2537:
        /*00bc*/ 	.word	0x00000000
        /*00c0*/ 	.short	0x0005
        /*00c2*/ 	.short	0x001c
        /*00c4*/ 	.byte	0x00, 0xf0, 0x11, 0x00


	//----- nvinfo : EIATTR_KPARAM_INFO
	.align		4
.L_2538:
        /*00c8*/ 	.byte	0x04, 0x17
        /*00ca*/ 	.short	(.L_2540 - .L_2539)
.L_2539:
        /*00cc*/ 	.word	0x00000000
        /*00d0*/ 	.short	0x0004
        /*00d2*/ 	.short	0x0018
        /*00d4*/ 	.byte	0x00, 0xf0, 0x11, 0x00


	//----- nvinfo : EIATTR_KPARAM_INFO
	.align		4
.L_2540:
        /*00d8*/ 	.byte	0x04, 0x17
        /*00da*/ 	.short	(.L_2542 - .L_2541)
.L_2541:
        /*00dc*/ 	.word	0x00000000
        /*00e0*/ 	.short	0x0003
        /*00e2*/ 	.short	0x0014
        /*00e4*/ 	.byte	0x00, 0xf0, 0x11, 0x00


	//----- nvinfo : EIATTR_KPARAM_INFO
	.align		4
.L_2542:
        /*00e8*/ 	.byte	0x04, 0x17
        /*00ea*/ 	.short	(.L_2544 - .L_2543)
.L_2543:
        /*00ec*/ 	.word	0x00000000
        /*00f0*/ 	.short	0x0002
        /*00f2*/ 	.short	0x0010
        /*00f4*/ 	.byte	0x00, 0xf0, 0x11, 0x00


	//----- nvinfo : EIATTR_KPARAM_INFO
	.align		4
.L_2544:
        /*00f8*/ 	.byte	0x04, 0x17
        /*00fa*/ 	.short	(.L_2546 - .L_2545)
.L_2545:
        /*00fc*/ 	.word	0x00000000
        /*0100*/ 	.short	0x0001
        /*0102*/ 	.short	0x0008
        /*0104*/ 	.byte	0x00, 0xf5, 0x21, 0x00


	//----- nvinfo : EIATTR_KPARAM_INFO
	.align		4
.L_2546:
        /*0108*/ 	.byte	0x04, 0x17
        /*010a*/ 	.short	(.L_2548 - .L_2547)
.L_2547:
        /*010c*/ 	.word	0x00000000
        /*0110*/ 	.short	0x0000
        /*0112*/ 	.short	0x0000
        /*0114*/ 	.byte	0x00, 0xf5, 0x21, 0x00


	//----- nvinfo : EIATTR_SPARSE_MMA_MASK
	.align		4
.L_2548:
        /*0118*/ 	.byte	0x03, 0x50
        /*011a*/ 	.short	0x0000


	//----- nvinfo : EIATTR_MAXREG_COUNT
	.align		4
        /*011c*/ 	.byte	0x03, 0x1b
        /*011e*/ 	.short	0x00ff


	//----- nvinfo : EIATTR_MERCURY_ISA_VERSION
	.align		4
        /*0120*/ 	.byte	0x03, 0x5f
        /*0122*/ 	.short	0x0101


	//----- nvinfo : EIATTR_VRC_CTA_INIT_COUNT
	.align		4
        /*0124*/ 	.byte	0x02, 0x4a
	.zero		1
	.zero		1


	//----- nvinfo : EIATTR_EXIT_INSTR_OFFSETS
	.align		4
        /*0128*/ 	.byte	0x04, 0x1c
        /*012a*/ 	.short	(.L_2550 - .L_2549)


	//   ....[0]....
.L_2549:
        /*012c*/ 	.word	0x00000070


	//   ....[1]....
        /*0130*/ 	.word	0x00000b40


	//   ....[2]....
        /*0134*/ 	.word	0x00001ca0


	//----- nvinfo : EIATTR_CRS_STACK_SIZE
	.align		4
.L_2550:
        /*0138*/ 	.byte	0x04, 0x1e
        /*013a*/ 	.short	(.L_2552 - .L_2551)
.L_2551:
        /*013c*/ 	.word	0x00000000


	//----- nvinfo : EIATTR_CBANK_PARAM_SIZE
	.align		4
.L_2552:
        /*0140*/ 	.byte	0x03, 0x19
        /*0142*/ 	.short	0x004c


	//----- nvinfo : EIATTR_PARAM_CBANK
	.align		4
        /*0144*/ 	.byte	0x04, 0x0a
        /*0146*/ 	.short	(.L_2554 - .L_2553)
	.align		4
.L_2553:
        /*0148*/ 	.word	index@(.nv.constant0.dense_dense_im2col_d)
        /*014c*/ 	.short	0x0380
        /*014e*/ 	.short	0x004c


	//----- nvinfo : EIATTR_SW_WAR
	.align		4
.L_2554:
        /*0150*/ 	.byte	0x04, 0x36
        /*0152*/ 	.short	(.L_2556 - .L_2555)
.L_2555:
        /*0154*/ 	.word	0x00000008
.L_2556:


//--------------------- .nv.info.sparse_dense_im2col_f --------------------------
	.section	.nv.info.sparse_dense_im2col_f,"",@"SHT_CUDA_INFO"
	.sectionflags	@""
	.align	4


	//----- nvinfo : EIATTR_CUDA_API_VERSION
	.align		4
        /*0000*/ 	.byte	0x04, 0x37
        /*0002*/ 	.short	(.L_2558 - .L_2557)
.L_2557:
        /*0004*/ 	.word	0x00000082


	//----- nvinfo : EIATTR_KPARAM_INFO
	.align		4
.L_2558:
        /*0008*/ 	.byte	0x04, 0x17
        /*000a*/ 	.short	(.L_2560 - .L_2559)
.L_2559:
        /*000c*/ 	.word	0x00000000
        /*0010*/ 	.short	0x0013
        /*0012*/ 	.short	0x005c
        /*0014*/ 	.byte	0x00, 0xf0, 0x11, 0x00


	//----- nvinfo : EIATTR_KPARAM_INFO
	.align		4
.L_2560:
        /*0018*/ 	.byte	0x04, 0x17
        /*001a*/ 	.short	(.L_2562 - .L_2561)
.L_2561:
        /*001c*/ 	.word	0x00000000
        /*0020*/ 	.short	0x0012
        /*0022*/ 	.short	0x0058
        /*0024*/ 	.byte	0x00, 0xf0, 0x11, 0x00


	//----- nvinfo : EIATTR_KPARAM_INFO
	.align		4
.L_2562:
        /*0028*/ 	.byte	0x04, 0x17
        /*002a*/ 	.short	(.L_2564 - .L_2563)
.L_2563:
        /*002c*/ 	.word	0x00000000
        /*0030*/ 	.short	0x0011
        /*0032*/ 	.short	0x0054
        /*0034*/ 	.byte	0x00, 0xf0, 0x11, 0x00


	//----- nvinfo : EIATTR_KPARAM_INFO
	.align		4
.L_2564:
        /*0038*/ 	.byte	0x04, 0x17
        /*003a*/ 	.short	(.L_2566 - .L_2565)
.L_2565:
        /*003c*/ 	.word	0x00000000
        /*0040*/ 	.short	0x0010
        /*0042*/ 	.short	0x0050
        /*0044*/ 	.byte	0x00, 0xf0, 0x11, 0x00


	//----- nvinfo : EIATTR_KPARAM_INFO
	.align		4
.L_2566:
        /*0048*/ 	.byte	0x04, 0x17
        /*004a*/ 	.short	(.L_2568 - .L_2567)
.L_2567:
        /*004c*/ 	.word	0x00000000
        /*0050*/ 	.short	0x000f
        /*0052*/ 	.short	0x004c
        /*0054*/ 	.byte	0x00, 0xf0, 0x11, 0x00


	//----- nvinfo : EIATTR_KPARAM_INFO
	.align		4
.L_2568:
        /*0058*/ 	.byte	0x04, 0x17
        /*005a*/ 	.short	(.L_2570 - .L_2569)
.L_2569:
        /*005c*/ 	.word	0x00000000
        /*0060*/ 	.short	0x000e
        /*0062*/ 	.short	0x0048
        /*0064*/ 	.byte	0x00, 0xf0, 0x11, 0x00


	//----- nvinfo : EIATTR_KPARAM_INFO
	.align		4
.L_2570:
        /*0068*/ 	.byte	0x04, 0x17
        /*006a*/ 	.short	(.L_2572 - .L_2571)
.L_2571:
        /*006c*/ 	.word	0x00000000
        /*0070*/ 	.short	0x000d
        /*0072*/ 	.short	0x0044
        /*0074*/ 	.byte	0x00, 0xf0, 0x11, 0x00


	//----- nvinfo : EIATTR_KPARAM_INFO
	.align		4
.L_2572:
        /*0078*/ 	.byte	0x04, 0x17
        /*007a*/ 	.short	(.L_2574 - .L_2573)
.L_2573:
        /*007c*/ 	.word	0x00000000
        /*0080*/ 	.short	0x000c
        /*0082*/ 	.short	0x0040
        /*0084*/ 	.byte	0x00, 0xf0, 0x11, 0x00


	//----- nvinfo : EIATTR_KPARAM_INFO
	.align		4
.L_2574:
        /*0088*/ 	.byte	0x04, 0x17
        /*008a*/ 	.short	(.L_2576 - .L_2575)
.L_2575:
        /*008c*/ 	.word	0x00000000
        /*0090*/ 	.short	0x000b
        /*0092*/ 	.short	0x003c
        /*0094*/ 	.byte	0x00, 0xf0, 0x11, 0x00


	//----- nvinfo : EIATTR_KPARAM_INFO
	.align		4
.L_2576:
        /*0098*/ 	.byte	0x04, 0x17
        /*009a*/ 	.short	(.L_2578 - .L_2577)
.L_2577:
        /*009c*/ 	.word	0x00000000
        /*00a0*/ 	.short	0x000a
        /*00a2*/ 	.short	0x0038
        /*00a4*/ 	.byte	0x00, 0xf0, 0x11, 0x00


	//----- nvinfo : EIATTR_KPARAM_INFO
	.align		4
.L_2578:
        /*00a8*/ 	.byte	0x04, 0x17
        /*00aa*/ 	.short	(.L_2580 - .L_2579)
.L_2579:
        /*00ac*/ 	.word	0x00000000
        /*00b0*/ 	.short	0x0009
        /*00b2*/ 	.short	0x0034
        /*00b4*/ 	.byte	0x00, 0xf0, 0x11, 0x00


	//----- nvinfo : EIATTR_KPARAM_INFO
	.align		4
.L_2580:
        /*00b8*/ 	.byte	0x04, 0x17
        /*00ba*/ 	.short	(.L_2582 - .L_2581)
.L_2581:
        /*00bc*/ 	.word	0x00000000
        /*00c0*/ 	.short	0x0008
        /*00c2*/ 	.short	0x0030
        /*00c4*/ 	.byte	0x00, 0xf0, 0x11, 0x00


	//----- nvinfo : EIATTR_KPARAM_INFO
	.align		4
.L_2582:
        /*00c8*/ 	.byte	0x04, 0x17
        /*00ca*/ 	.short	(.L_2584 - .L_2583)
.L_2583:
        /*00cc*/ 	.word	0x00000000
        /*00d0*/ 	.short	0x0007
        /*00d2*/ 	.short	0x002c
        /*00d4*/ 	.byte	0x00, 0xf0, 0x11, 0x00


	//----- nvinfo : EIATTR_KPARAM_INFO
	.align		4
.L_2584:
        /*00d8*/ 	.byte	0x04, 0x17
        /*00da*/ 	.short	(.L_2586 - .L_2585)
.L_2585:
        /*00dc*/ 	.word	0x00000000
        /*00e0*/ 	.short	0x0006
        /*00e2*/ 	.short	0x0028
        /*00e4*/ 	.byte	0x00, 0xf0, 0x11, 0x00


	//----- nvinfo : EIATTR_KPARAM_INFO
	.align		4
.L_2586:
        /*00e8*/ 	.byte	0x04, 0x17
        /*00ea*/ 	.short	(.L_2588 - .L_2587)
.L_2587:
        /*00ec*/ 	.word	0x00000000
        /*00f0*/ 	.short	0x0005
        /*00f2*/ 	.short	0x0024
        /*00f4*/ 	.byte	0x00, 0xf0, 0x11, 0x00


	//----- nvinfo : EIATTR_KPARAM_INFO
	.align		4
.L_2588:
        /*00f8*/ 	.byte	0x04, 0x17
        /*00fa*/ 	.short	(.L_2590 - .L_2589)
.L_2589:
        /*00fc*/ 	.word	0x00000000
        /*0100*/ 	.short	0x0004
        /*0102*/ 	.short	0x0020
        /*0104*/ 	.byte	0x00, 0xf0, 0x11, 0x00


	//----- nvinfo : EIATTR_KPARAM_INFO
	.align		4
.L_2590:
        /*0108*/ 	.byte	0x04, 0x17
        /*010a*/ 	.short	(.L_2592 - .L_2591)
.L_2591:
        /*010c*/ 	.word	0x00000000
        /*0110*/ 	.short	0x0003
        /*0112*/ 	.short	0x0018
        /*0114*/ 	.byte	0x00, 0xf5, 0x21, 0x00


	//----- nvinfo : EIATTR_KPARAM_INFO
	.align		4
.L_2592:
        /*0118*/ 	.byte	0x04, 0x17
        /*011a*/ 	.short	(.L_2594 - .L_2593)
.L_2593:
        /*011c*/ 	.word	0x00000000
        /*0120*/ 	.short	0x0002
        /*0122*/ 	.short	0x0010
        /*0124*/ 	.byte	0x00, 0xf5, 0x21, 0x00


	//----- nvinfo : EIATTR_KPARAM_INFO
	.align		4
.L_2594:
        /*0128*/ 	.byte	0x04, 0x17
        /*012a*/ 	.short	(.L_2596 - .L_2595)
.L_2595:
        /*012c*/ 	.word	0x00000000
        /*0130*/ 	.short	0x0001
        /*0132*/ 	.short	0x0008
        /*0134*/ 	.byte	0x00, 0xf5, 0x21, 0x00


	//----- nvinfo : EIATTR_KPARAM_INFO
	.align		4
.L_2596:
        /*0138*/ 	.byte	0x04, 0x17
        /*013a*/ 	.short	(.L_2598 - .L_2597)
.L_2597:
        /*013c*/ 	.word	0x00000000
        /*0140*/ 	.short	0x0000
        /*0142*/ 	.short	0x0000
        /*0144*/ 	.byte	0x00, 0xf5, 0x21, 0x00


	//----- nvinfo : EIATTR_SPARSE_MMA_MASK
	.align		4
.L_2598:
        /*0148*/ 	.byte	0x03, 0x50
        /*014a*/ 	.short	0x0000


	//----- nvinfo : EIATTR_MAXREG_COUNT
	.align		4
        /*014c*/ 	.byte	0x03, 0x1b
        /*014e*/ 	.short	0x00ff


	//----- nvinfo : EIATTR_MERCURY_ISA_VERSION
	.align		4
        /*0150*/ 	.byte	0x03, 0x5f
        /*0152*/ 	.short	0x0101


	//----- nvinfo : EIATTR_VRC_CTA_INIT_COUNT
	.align		4
        /*0154*/ 	.byte	0x02, 0x4a
	.zero		1
	.zero		1


	//----- nvinfo : EIATTR_EXIT_INSTR_OFFSETS
	.align		4
        /*0158*/ 	.byte	0x04, 0x1c
        /*015a*/ 	.short	(.L_2600 - .L_2599)


	//   ....[0]....
.L_2599:
        /*015c*/ 	.word	0x00000070


	//   ....[1]....
        /*0160*/ 	.word	0x00000a70


	//   ....[2]....
        /*0164*/ 	.word	0x00001bd0


	//----- nvinfo : EIATTR_CRS_STACK_SIZE
	.align		4
.L_2600:
        /*0168*/ 	.byte	0x04, 0x1e
        /*016a*/ 	.short	(.L_2602 - .L_2601)
.L_2601:
        /*016c*/ 	.word	0x00000000


	//----- nvinfo : EIATTR_CBANK_PARAM_SIZE
	.align		4
.L_2602:
        /*0170*/ 	.byte	0x03, 0x19
        /*0172*/ 	.short	0x0060


	//----- nvinfo : EIATTR_PARAM_CBANK
	.align		4
        /*0174*/ 	.byte	0x04, 0x0a
        /*0176*/ 	.short	(.L_2604 - .L_2603)
	.align		4
.L_2603:
        /*0178*/ 	.word	index@(.nv.constant0.sparse_dense_im2col_f)
        /*017c*/ 	.short	0x0380
        /*017e*/ 	.short	0x0060


	//----- nvinfo : EIATTR_SW_WAR
	.align		4
.L_2604:
        /*0180*/ 	.byte	0x04, 0x36
        /*0182*/ 	.short	(.L_2606 - .L_2605)
.L_2605:
        /*0184*/ 	.word	0x00000008
.L_2606:


//--------------------- .nv.info.sparse_dense_im2col_d --------------------------
	.section	.nv.info.sparse_dense_im2col_d,"",@"SHT_CUDA_INFO"
	.sectionflags	@""
	.align	4


	//----- nvinfo : EIATTR_CUDA_API_VERSION
	.align		4
        /*0000*/ 	.byte	0x04, 0x37
        /*0002*/ 	.short	(.L_2608 - .L_2607)
.L_2607:
        /*0004*/ 	.word	0x00000082


	//----- nvinfo : EIATTR_KPARAM_INFO
	.align		4
.L_2608:
        /*0008*/ 	.byte	0x04, 0x17
        /*000a*/ 	.short	(.L_2610 - .L_2609)
.L_2609:
        /*000c*/ 	.word	0x00000000
        /*0010*/ 	.short	0x0013
        /*0012*/ 	.short	0x005c
        /*0014*/ 	.byte	0x00, 0xf0, 0x11, 0x00


	//----- nvinfo : EIATTR_KPARAM_INFO
	.align		4
.L_2610:
        /*0018*/ 	.byte	0x04, 0x17
        /*001a*/ 	.short	(.L_2612 - .L_2611)
.L_2611:
        /*001c*/ 	.word	0x00000000
        /*0020*/ 	.short	0x0012
        /*0022*/ 	.short	0x0058
        /*0024*/ 	.byte	0x00, 0xf0, 0x11, 0x00


	//----- nvinfo : EIATTR_KPARAM_INFO
	.align		4
.L_2612:
        /*0028*/ 	.byte	0x04, 0x17
        /*002a*/ 	.short	(.L_2614 - .L_2613)
.L_2613:
        /*002c*/ 	.word	0x00000000
        /*0030*/ 	.short	0x0011
        /*0032*/ 	.short	0x0054
        /*0034*/ 	.byte	0x00, 0xf0, 0x11, 0x00


	//----- nvinfo : EIATTR_KPARAM_INFO
	.align		4
.L_2614:
        /*0038*/ 	.byte	0x04, 0x17
        /*003a*/ 	.short	(.L_2616 - .L_2615)
.L_2615:
        /*003c*/ 	.word	0x00000000
        /*0040*/ 	.short	0x0010
        /*0042*/ 	.short	0x0050
        /*0044*/ 	.byte	0x00, 0xf0, 0x11, 0x00


	//----- nvinfo : EIATTR_KPARAM_INFO
	.align		4
.L_2616:
        /*0048*/ 	.byte	0x04, 0x17
        /*004a*/ 	.short	(.L_2618 - .L_2617)
.L_2617:
        /*004c*/ 	.word	0x00000000
        /*0050*/ 	.short	0x000f
        /*0052*/ 	.short	0x004c
        /*0054*/ 	.byte	0x00, 0xf0, 0x11, 0x00


	//----- nvinfo : EIATTR_KPARAM_INFO
	.align		4
.L_2618:
        /*0058*/ 	.byte	0x04, 0x17
        /*005a*/ 	.short	(.L_2620 - .L_2619)
.L_2619:
        /*005c*/ 	.word	0x00000000
        /*0060*/ 	.short	0x000e
        /*0062*/ 	.short	0x0048
        /*0064*/ 	.byte	0x00, 0xf0, 0x11, 0x00


	//----- nvinfo : EIATTR_KPARAM_INFO
	.align		4
.L_2620:
        /*0068*/ 	.byte	0x04, 0x17
        /*006a*/ 	.short	(.L_2622 - .L_2621)
.L_2621:
        /*006c*/ 	.word	0x00000000
        /*0070*/ 	.short	0x000d
        /*0072*/ 	.short	0x0044
        /*0074*/ 	.byte	0x00, 0xf0, 0x11, 0x00


	//----- nvinfo : EIATTR_KPARAM_INFO
	.align		4
.L_2622:
        /*0078*/ 	.byte	0x04, 0x17
        /*007a*/ 	.short	(.L_2624 - .L_2623)
.L_2623:
        /*007c*/ 	.word	0x00000000
        /*0080*/ 	.short	0x000c
        /*0082*/ 	.short	0x0040
        /*0084*/ 	.byte	0x00, 0xf0, 0x11, 0x00


	//----- nvinfo : EIATTR_KPARAM_INFO
	.align		4
.L_2624:
        /*0088*/ 	.byte	0x04, 0x17
        /*008a*/ 	.short	(.L_2626 - .L_2625)
.L_2625:
        /*008c*/ 	.word	0x00000000
        /*0090*/ 	.short	0x000b
        /*0092*/ 	.short	0x003c
        /*0094*/ 	.byte	0x00, 0xf0, 0x11, 0x00


	//----- nvinfo : EIATTR_KPARAM_INFO
	.align		4
.L_2626:
        /*0098*/ 	.byte	0x04, 0x17
        /*009a*/ 	.short	(.L_2628 - .L_2627)
.L_2627:
        /*009c*/ 	.word	0x00000000
        /*00a0*/ 	.short	0x000a
        /*00a2*/ 	.short	0x0038
        /*00a4*/ 	.byte	0x00, 0xf0, 0x11, 0x00


	//----- nvinfo : EIATTR_KPARAM_INFO
	.align		4
.L_2628:
        /*00a8*/ 	.byte	0x04, 0x17
        /*00aa*/ 	.short	(.L_2630 - .L_2629)
.L_2629:
        /*00ac*/ 	.word	0x00000000
        /*00b0*/ 	.short	0x0009
        /*00b2*/ 	.short	0x0034
        /*00b4*/ 	.byte	0x00, 0xf0, 0x11, 0x00


	//----- nvinfo : EIATTR_KPARAM_INFO
	.align		4
.L_2630:
        /*00b8*/ 	.byte	0x04, 0x17
        /*00ba*/ 	.short	(.L_2632 - .L_2631)
.L_2631:
        /*00bc*/ 	.word	0x00000000
        /*00c0*/ 	.short	0x0008
        /*00c2*/ 	.short	0x0030
        /*00c4*/ 	.byte	0x00, 0xf0, 0x11, 0x00


	//----- nvinfo : EIATTR_KPARAM_INFO
	.align		4
.L_2632:
        /*00c8*/ 	.byte	0x04, 0x17
        /*00ca*/ 	.short	(.L_2634 - .L_2633)
.L_2633:
        /*00cc*/ 	.word	0x00000000
        /*00d0*/ 	.short	0x0007
        /*00d2*/ 	.short	0x002c
        /*00d4*/ 	.byte	0x00, 0xf0, 0x11, 0x00


	//----- nvinfo : EIATTR_KPARAM_INFO
	.align		4
.L_2634:
        /*00d8*/ 	.byte	0x04, 0x17
        /*00da*/ 	.short	(.L_2636 - .L_2635)
.L_2635:
        /*00dc*/ 	.word	0x00000000
        /*00e0*/ 	.short	0x0006
        /*00e2*/ 	.short	0x0028
        /*00e4*/ 	.byte	0x00, 0xf0, 0x11, 0x00


	//----- nvinfo : EIATTR_KPARAM_INFO
	.align		4
.L_2636:
        /*00e8*/ 	.byte	0x04, 0x17
        /*00ea*/ 	.short	(.L_2638 - .L_2637)
.L_2637:
        /*00ec*/ 	.word	0x00000000
        /*00f0*/ 	.short	0x0005
        /*00f2*/ 	.short	0x0024
        /*00f4*/ 	.byte	0x00, 0xf0, 0x11, 0x00


	//----- nvinfo : EIATTR_KPARAM_INFO
	.align		4
.L_2638:
        /*00f8*/ 	.byte	0x04, 0x17
        /*00fa*/ 	.short	(.L_2640 - .L_2639)
.L_2639:
        /*00fc*/ 	.word	0x00000000
        /*0100*/ 	.short	0x0004
        /*0102*/ 	.short	0x0020
        /*0104*/ 	.byte	0x00, 0xf0, 0x11, 0x00


	//----- nvinfo : EIATTR_KPARAM_INFO
	.align		4
.L_2640:
        /*0108*/ 	.byte	0x04, 0x17
        /*010a*/ 	.short	(.L_2642 - .L_2641)
.L_2641:
        /*010c*/ 	.word	0x00000000
        /*0110*/ 	.short	0x0003
        /*0112*/ 	.short	0x0018
        /*0114*/ 	.byte	0x00, 0xf5, 0x21, 0x00


	//----- nvinfo : EIATTR_KPARAM_INFO
	.align		4
.L_2642:
        /*0118*/ 	.byte	0x04, 0x17
        /*011a*/ 	.short	(.L_2644 - .L_2643)
.L_2643:
        /*011c*/ 	.word	0x00000000
        /*0120*/ 	.short	0x0002
        /*0122*/ 	.short	0x0010
        /*0124*/ 	.byte	0x00, 0xf5, 0x21, 0x00


	//----- nvinfo : EIATTR_KPARAM_INFO
	.align		4
.L_2644:
        /*0128*/ 	.byte	0x04, 0x17
        /*012a*/ 	.short	(.L_2646 - .L_2645)
.L_2645:
        /*012c*/ 	.word	0x00000000
        /*0130*/ 	.short	0x0001
        /*0132*/ 	.short	0x0008
        /*0134*/ 	.byte	0x00, 0xf5, 0x21, 0x00


	//----- nvinfo : EIATTR_KPARAM_INFO
	.align		4
.L_2646:
        /*0138*/ 	.byte	0x04, 0x17
        /*013a*/ 	.short	(.L_2648 - .L_2647)
.L_2647:
        /*013c*/ 	.word	0x00000000
        /*0140*/ 	.short	0x0000
        /*0142*/ 	.short	0x0000
        /*0144*/ 	.byte	0x00, 0xf5, 0x21, 0x00


	//----- nvinfo : EIATTR_SPARSE_MMA_MASK
	.align		4
.L_2648:
        /*0148*/ 	.byte	0x03, 0x50
        /*014a*/ 	.short	0x0000


	//----- nvinfo : EIATTR_MAXREG_COUNT
	.align		4
        /*014c*/ 	.byte	0x03, 0x1b
        /*014e*/ 	.short	0x00ff


	//----- nvinfo : EIATTR_MERCURY_ISA_VERSION
	.align		4
        /*0150*/ 	.byte	0x03, 0x5f
        /*0152*/ 	.short	0x0101


	//----- nvinfo : EIATTR_VRC_CTA_INIT_COUNT
	.align		4
        /*0154*/ 	.byte	0x02, 0x4a
	.zero		1
	.zero		1


	//----- nvinfo : EIATTR_EXIT_INSTR_OFFSETS
	.align		4
        /*0158*/ 	.byte	0x04, 0x1c
        /*015a*/ 	.short	(.L_2650 - .L_2649)


	//   ....[0]....
.L_2649:
        /*015c*/ 	.word	0x00000070


	//   ....[1]....
        /*0160*/ 	.word	0x00000aa0


	//   ....[2]....
        /*0164*/ 	.word	0x00001c10


	//----- nvinfo : EIATTR_CRS_STACK_SIZE
	.align		4
.L_2650:
        /*0168*/ 	.byte	0x04, 0x1e
        /*016a*/ 	.short	(.L_2652 - .L_2651)
.L_2651:
        /*016c*/ 	.word	0x00000000


	//----- nvinfo : EIATTR_CBANK_PARAM_SIZE
	.align		4
.L_2652:
        /*0170*/ 	.byte	0x03, 0x19
        /*0172*/ 	.short	0x0060


	//----- nvinfo : EIATTR_PARAM_CBANK
	.align		4
        /*0174*/ 	.byte	0x04, 0x0a
        /*0176*/ 	.short	(.L_2654 - .L_2653)
	.align		4
.L_2653:
        /*0178*/ 	.word	index@(.nv.constant0.sparse_dense_im2col_d)
        /*017c*/ 	.short	0x0380
        /*017e*/ 	.short	0x0060


	//----- nvinfo : EIATTR_SW_WAR
	.align		4
.L_2654:
        /*0180*/ 	.byte	0x04, 0x36
        /*0182*/ 	.short	(.L_2656 - .L_2655)
.L_2655:
        /*0184*/ 	.word	0x00000008
.L_2656:


//--------------------- .nv.info.float2double_f   --------------------------
	.section	.nv.info.float2double_f,"",@"SHT_CUDA_INFO"
	.sectionflags	@""
	.align	4


	//----- nvinfo : EIATTR_CUDA_API_VERSION
	.align		4
        /*0000*/ 	.byte	0x04, 0x37
        /*0002*/ 	.short	(.L_2658 - .L_2657)
.L_2657:
        /*0004*/ 	.word	0x00000082


	//----- nvinfo : EIATTR_KPARAM_INFO
	.align		4
.L_2658:
        /*0008*/ 	.byte	0x04, 0x17
        /*000a*/ 	.short	(.L_2660 - .L_2659)
.L_2659:
        /*000c*/ 	.word	0x00000000
        /*0010*/ 	.short	0x0002
        /*0012*/ 	.short	0x0010
        /*0014*/ 	.byte	0x00, 0xf0, 0x11, 0x00


	//----- nvinfo : EIATTR_KPARAM_INFO
	.align		4
.L_2660:
        /*0018*/ 	.byte	0x04, 0x17
        /*001a*/ 	.short	(.L_2662 - .L_2661)
.L_2661:
        /*001c*/ 	.word	0x00000000
        /*0020*/ 	.short	0x0001
        /*0022*/ 	.short	0x0008
        /*0024*/ 	.byte	0x00, 0xf5, 0x21, 0x00


	//----- nvinfo : EIATTR_KPARAM_INFO
	.align		4
.L_2662:
        /*0028*/ 	.byte	0x04, 0x17
        /*002a*/ 	.short	(.L_2664 - .L_2663)
.L_2663:
        /*002c*/ 	.word	0x00000000
        /*0030*/ 	.short	0x0000
        /*0032*/ 	.short	0x0000
        /*0034*/ 	.byte	0x00, 0xf5, 0x21, 0x00


	//----- nvinfo : EIATTR_SPARSE_MMA_MASK
	.align		4
.L_2664:
        /*0038*/ 	.byte	0x03, 0x50
        /*003a*/ 	.short	0x0000


	//----- nvinfo : EIATTR_MAXREG_COUNT
	.align		4
        /*003c*/ 	.byte	0x03, 0x1b
        /*003e*/ 	.short	0x00ff


	//----- nvinfo : EIATTR_MERCURY_ISA_VERSION
	.align		4
        /*0040*/ 	.byte	0x03, 0x5f
        /*0042*/ 	.short	0x0101


	//----- nvinfo : EIATTR_VRC_CTA_INIT_COUNT
	.align		4
        /*0044*/ 	.byte	0x02, 0x4a
	.zero		1
	.zero		1


	//----- nvinfo : EIATTR_EXIT_INSTR_OFFSETS
	.align		4
        /*0048*/ 	.byte	0x04, 0x1c
        /*004a*/ 	.short	(.L_2666 - .L_2665)


	//   ....[0]....
.L_2665:
        /*004c*/ 	.word	0x00000070


	//   ....[1]....
        /*0050*/ 	.word	0x00000100


	//----- nvinfo : EIATTR_CBANK_PARAM_SIZE
	.align		4
.L_2666:
        /*0054*/ 	.byte	0x03, 0x19
        /*0056*/ 	.short	0x0014


	//----- nvinfo : EIATTR_PARAM_CBANK
	.align		4
        /*0058*/ 	.byte	0x04, 0x0a
        /*005a*/ 	.short	(.L_2668 - .L_2667)
	.align		4
.L_2667:
        /*005c*/ 	.word	index@(.nv.constant0.float2double_f)
        /*0060*/ 	.short	0x0380
        /*0062*/ 	.short	0x0014


	//----- nvinfo : EIATTR_SW_WAR
	.align		4
.L_2668:
        /*0064*/ 	.byte	0x04, 0x36
        /*0066*/ 	.short	(.L_2670 - .L_2669)
.L_2669:
        /*0068*/ 	.word	0x00000008
.L_2670:


//--------------------- .nv.info.double2float_f   --------------------------
	.section	.nv.info.double2float_f,"",@"SHT_CUDA_INFO"
	.sectionflags	@""
	.align	4


	//----- nvinfo : EIATTR_CUDA_API_VERSION
	.align		4
        /*0000*/ 	.byte	0x04, 0x37
        /*0002*/ 	.short	(.L_2672 - .L_2671)
.L_2671:
        /*0004*/ 	.word	0x00000082


	//----- nvinfo : EIATTR_KPARAM_INFO
	.align		4
.L_2672:
        /*0008*/ 	.byte	0x04, 0x17
        /*000a*/ 	.short	(.L_2674 - .L_2673)
.L_2673:
        /*000c*/ 	.word	0x00000000
        /*0010*/ 	.short	0x0002
        /*0012*/ 	.short	0x0010
        /*0014*/ 	.byte	0x00, 0xf0, 0x11, 0x00


	//----- nvinfo : EIATTR_KPARAM_INFO
	.align		4
.L_2674:
        /*0018*/ 	.byte	0x04, 0x17
        /*001a*/ 	.short	(.L_2676 - .L_2675)
.L_2675:
        /*001c*/ 	.word	0x00000000
        /*0020*/ 	.short	0x0001
        /*0022*/ 	.short	0x0008
        /*0024*/ 	.byte	0x00, 0xf5, 0x21, 0x00


	//----- nvinfo : EIATTR_KPARAM_INFO
	.align		4
.L_2676:
        /*0028*/ 	.byte	0x04, 0x17
        /*002a*/ 	.short	(.L_2678 - .L_2677)
.L_2677:
        /*002c*/ 	.word	0x00000000
        /*0030*/ 	.short	0x0000
        /*0032*/ 	.short	0x0000
        /*0034*/ 	.byte	0x00, 0xf5, 0x21, 0x00


	//----- nvinfo : EIATTR_SPARSE_MMA_MASK
	.align		4
.L_2678:
        /*0038*/ 	.byte	0x03, 0x50
        /*003a*/ 	.short	0x0000


	//----- nvinfo : EIATTR_MAXREG_COUNT
	.align		4
        /*003c*/ 	.byte	0x03, 0x1b
        /*003e*/ 	.short	0x00ff


	//----- nvinfo : EIATTR_MERCURY_ISA_VERSION
	.align		4
        /*0040*/ 	.byte	0x03, 0x5f
        /*0042*/ 	.short	0x0101


	//----- nvinfo : EIATTR_VRC_CTA_INIT_COUNT
	.align		4
        /*0044*/ 	.byte	0x02, 0x4a
	.zero		1
	.zero		1


	//----- nvinfo : EIATTR_EXIT_INSTR_OFFSETS
	.align		4
        /*0048*/ 	.byte	0x04, 0x1c
        /*004a*/ 	.short	(.L_2680 - .L_2679)


	//   ....[0]....
.L_2679:
        /*004c*/ 	.word	0x00000070


	//   ....[1]....
        /*0050*/ 	.word	0x00000100


	//----- nvinfo : EIATTR_CBANK_PARAM_SIZE
	.align		4
.L_2680:
        /*0054*/ 	.byte	0x03, 0x19
        /*0056*/ 	.short	0x0014


	//----- nvinfo : EIATTR_PARAM_CBANK
	.align		4
        /*0058*/ 	.byte	0x04, 0x0a
        /*005a*/ 	.short	(.L_2682 - .L_2681)
	.align		4
.L_2681:
        /*005c*/ 	.word	index@(.nv.constant0.double2float_f)
        /*0060*/ 	.short	0x0380
        /*0062*/ 	.short	0x0014


	//----- nvinfo : EIATTR_SW_WAR
	.align		4
.L_2682:
        /*0064*/ 	.byte	0x04, 0x36
        /*0066*/ 	.short	(.L_2684 - .L_2683)
.L_2683:
        /*0068*/ 	.word	0x00000008
.L_2684:


//--------------------- .nv.callgraph             --------------------------
	.section	.nv.callgraph,"",@"SHT_CUDA_CALLGRAPH"
	.align	4
	.sectionentsize	8
	.align		4
        /*0000*/ 	.word	0x00000000
	.align		4
        /*0004*/ 	.word	0xffffffff
	.align		4
        /*0008*/ 	.word	0x00000000
	.align		4
        /*000c*/ 	.word	0xfffffffe
	.align		4
        /*0010*/ 	.word	0x00000000
	.align		4
        /*0014*/ 	.word	0xfffffffd
	.align		4
        /*0018*/ 	.word	0x00000000
	.align		4
        /*001c*/ 	.word	0xfffffffc


//--------------------- .nv.constant4             --------------------------
	.section	.nv.constant4,"a",@progbits
	.align	8
	.align		8
.nv.constant4:
        /*0000*/ 	.dword	__cudart_i2opi_f
	.align		8
        /*0008*/ 	.dword	__cudart_i2opi_d
	.align		8
        /*0010*/ 	.dword	__cudart_sin_cos_coeffs


//--------------------- .nv.constant2.matrix_scalar_op_f --------------------------
	.section	.nv.constant2.matrix_scalar_op_f,"a",@progbits
	.sectionflags	@""
	.align	4
.nv.constant2.matrix_scalar_op_f:
        /*0000*/ 	.byte	0x40, 0x02, 0x00, 0x00, 0x20, 0x02, 0x00, 0x00, 0xd0, 0x10, 0x00, 0x00, 0xc0, 0x03, 0x00, 0x00
        /* <DEDUP_REMOVED lines=11> */


//--------------------- .nv.constant2.matrix_scalar_op_d --------------------------
	.section	.nv.constant2.matrix_scalar_op_d,"a",@progbits
	.sectionflags	@""
	.align	4
.nv.constant2.matrix_scalar_op_d:
        /* <DEDUP_REMOVED lines=13> */
        /*00d0*/ 	.byte	0x60, 0x25, 0x00, 0x00, 0x10, 0x2a, 0x00, 0x00


//--------------------- .nv.constant2.matrix_matrix_cellwise_op_f --------------------------
	.section	.nv.constant2.matrix_matrix_cellwise_op_f,"a",@progbits
	.sectionflags	@""
	.align	4
.nv.constant2.matrix_matrix_cellwise_op_f:
        /*0000*/ 	.byte	0x70, 0x04, 0x00, 0x00, 0x50, 0x04, 0x00, 0x00, 0xa0, 0x12, 0x00, 0x00, 0xc0, 0x05, 0x00, 0x00
        /*0010*/ 	.byte	0xf0, 0x04, 0x00, 0x00, 0xa0, 0x12, 0x00, 0x00, 0xb0, 0x0c, 0x00, 0x00, 0xd0, 0x0c, 0x00, 0x00
        /*0020*/ 	.byte	0x90, 0x0c, 0x00, 0x00, 0xa0, 0x12, 0x00, 0x00, 0xc0, 0x0d, 0x00, 0x00, 0xa0, 0x0d, 0x00, 0x00
        /*0030*/ 	.byte	0x90, 0x12, 0x00, 0x00, 0x90, 0x0e, 0x00, 0x00, 0xb0, 0x0e, 0x00, 0x00, 0x40, 0x0e, 0x00, 0x00
        /*0040*/ 	.byte	0x90, 0x12, 0x00, 0x00, 0x70, 0x0f, 0x00, 0x00, 0x50, 0x0f, 0x00, 0x00, 0x90, 0x12, 0x00, 0x00
        /*0050*/ 	.byte	0x30, 0x11, 0x00, 0x00, 0x70, 0x11, 0x00, 0x00, 0x20, 0x10, 0x00, 0x00, 0x90, 0x12, 0x00, 0x00


//--------------------- .nv.constant2.matrix_matrix_cellwise_op_d --------------------------
	.section	.nv.constant2.matrix_matrix_cellwise_op_d,"a",@progbits
	.sectionflags	@""
	.align	4
.nv.constant2.matrix_matrix_cellwise_op_d:
        /*0000*/ 	.byte	0x80, 0x04, 0x00, 0x00, 0x60, 0x04, 0x00, 0x00, 0x60, 0x15, 0x00, 0x00, 0x70, 0x06, 0x00, 0x00
        /*0010*/ 	.byte	0x00, 0x05, 0x00, 0x00, 0x60, 0x15, 0x00, 0x00, 0x50, 0x07, 0x00, 0x00, 0x10, 0x07, 0x00, 0x00
        /*0020*/ 	.byte	0x60, 0x15, 0x00, 0x00, 0x70, 0x0c, 0x00, 0x00, 0xb0, 0x0c, 0x00, 0x00, 0x30, 0x0c, 0x00, 0x00
        /*0030*/ 	.byte	0x60, 0x15, 0x00, 0x00, 0xd0, 0x0d, 0x00, 0x00, 0x90, 0x0d, 0x00, 0x00, 0x60, 0x15, 0x00, 0x00
        /*0040*/ 	.byte	0xd0, 0x0e, 0x00, 0x00, 0x50, 0x0f, 0x00, 0x00, 0x70, 0x0e, 0x00, 0x00, 0x60, 0x15, 0x00, 0x00
        /*0050*/ 	.byte	0x70, 0x10, 0x00, 0x00, 0x50, 0x10, 0x00, 0x00, 0x60, 0x15, 0x00, 0x00, 0x20, 0x13, 0x00, 0x00
        /*0060*/ 	.byte	0x70, 0x13, 0x00, 0x00, 0x30, 0x11, 0x00, 0x00, 0x60, 0x15, 0x00, 0x00


//--------------------- .text.prepare_lstm_output_f --------------------------
	.section	.text.prepare_lstm_output_f,"ax",@progbits
	.align	128
        .global         prepare_lstm_output_f
        .type           prepare_lstm_output_f,@function
        .size           prepare_lstm_output_f,(.L_x_1068 - prepare_lstm_output_f)
        .other          prepare_lstm_output_f,@"STO_CUDA_ENTRY STV_DEFAULT"
prepare_lstm_output_f:
.text.prepare_lstm_output_f:
[----:B------:R-:W-:Y:S01]  /*0000*/  LDC R1, c[0x0][0x37c] ;  /* 0x0000df00ff017b82 */ /* 0x000fe20000000800 */
[----:B------:R-:W0:Y:S07]  /*0010*/  S2R R3, SR_TID.X ;  /* 0x0000000000037919 */ /* 0x000e2e0000002100 */
[----:B------:R-:W0:Y:S01]  /*0020*/  S2UR UR4, SR_CTAID.X ;  /* 0x00000000000479c3 */ /* 0x000e220000002500 */
[----:B------:R-:W1:Y:S07]  /*0030*/  LDCU UR5, c[0x0][0x39c] ;  /* 0x00007380ff0577ac */ /* 0x000e6e0008000800 */
[----:B------:R-:W0:Y:S02]  /*0040*/  LDC R0, c[0x0][0x360] ;  /* 0x0000d800ff007b82 */ /* 0x000e240000000800 */
[----:B0-----:R-:W-:-:S05]  /*0050*/  IMAD R0, R0, UR4, R3 ;  /* 0x0000000400007c24 */ /* 0x001fca000f8e0203 */
[----:B-1----:R-:W-:-:S13]  /*0060*/  ISETP.GE.AND P0, PT, R0, UR5, PT ;  /* 0x0000000500007c0c */ /* 0x002fda000bf06270 */
[----:B------:R-:W-:Y:S05]  /*0070*/  @P0 EXIT ;  /* 0x000000000000094d */ /* 0x000fea0003800000 */
[----:B------:R-:W0:Y:S01]  /*0080*/  LDC R2, c[0x0][0x398] ;  /* 0x0000e600ff027b82 */ /* 0x000e220000000800 */
[----:B------:R-:W0:Y:S01]  /*0090*/  LDCU UR4, c[0x0][0x394] ;  /* 0x00007280ff0477ac */ /* 0x000e220008000800 */
[----:B------:R-:W-:Y:S01]  /*00a0*/  IABS R9, R0 ;  /* 0x0000000000097213 */ /* 0x000fe20000000000 */
[----:B------:R-:W1:Y:S01]  /*00b0*/  LDCU UR6, c[0x0][0x390] ;  /* 0x00007200ff0677ac */ /* 0x000e620008000800 */
[----:B0-----:R-:W-:Y:S01]  /*00c0*/  IMAD R3, R2, UR4, RZ ;  /* 0x0000000402037c24 */ /* 0x001fe2000f8e02ff */
[----:B------:R-:W0:Y:S04]  /*00d0*/  LDCU.64 UR4, c[0x0][0x358] ;  /* 0x00006b00ff0477ac */ /* 0x000e280008000a00 */
[-C--:B------:R-:W-:Y:S02]  /*00e0*/  IABS R8, R3.reuse ;  /* 0x0000000300087213 */ /* 0x080fe40000000000 */
[----:B------:R-:W-:-:S02]  /*00f0*/  IABS R10, R3 ;  /* 0x00000003000a7213 */ /* 0x000fc40000000000 */
[----:B------:R-:W2:Y:S08]  /*0100*/  I2F.RP R6, R8 ;  /* 0x0000000800067306 */ /* 0x000eb00000209400 */
[----:B--2---:R-:W2:Y:S02]  /*0110*/  MUFU.RCP R6, R6 ;  /* 0x0000000600067308 */ /* 0x004ea40000001000 */
[----:B--2---:R-:W-:Y:S01]  /*0120*/  VIADD R4, R6, 0xffffffe ;  /* 0x0ffffffe06047836 */ /* 0x004fe20000000000 */
[----:B------:R-:W-:-:S05]  /*0130*/  IABS R6, R2 ;  /* 0x0000000200067213 */ /* 0x000fca0000000000 */
[----:B------:R2:W3:Y:S02]  /*0140*/  F2I.FTZ.U32.TRUNC.NTZ R5, R4 ;  /* 0x0000000400057305 */ /* 0x0004e4000021f000 */
[----:B--2---:R-:W-:Y:S02]  /*0150*/  HFMA2 R4, -RZ, RZ, 0, 0 ;  /* 0x00000000ff047431 */ /* 0x004fe400000001ff */
[----:B---3--:R-:W-:-:S04]  /*0160*/  IMAD.MOV R7, RZ, RZ, -R5 ;  /* 0x000000ffff077224 */ /* 0x008fc800078e0a05 */
[----:B------:R-:W-:-:S04]  /*0170*/  IMAD R7, R7, R8, RZ ;  /* 0x0000000807077224 */ /* 0x000fc800078e02ff */
[----:B------:R-:W-:-:S04]  /*0180*/  IMAD.HI.U32 R5, R5, R7, R4 ;  /* 0x0000000705057227 */ /* 0x000fc800078e0004 */
[----:B------:R-:W-:Y:S01]  /*0190*/  IMAD.MOV R7, RZ, RZ, -R10 ;  /* 0x000000ffff077224 */ /* 0x000fe200078e0a0a */
[----:B------:R-:W-:Y:S01]  /*01a0*/  MOV R10, R6 ;  /* 0x00000006000a7202 */ /* 0x000fe20000000f00 */
[----:B------:R-:W-:-:S03]  /*01b0*/  IMAD.HI.U32 R4, R5, R9, RZ ;  /* 0x0000000905047227 */ /* 0x000fc600078e00ff */
[----:B------:R-:W2:Y:S01]  /*01c0*/  I2F.RP R6, R10 ;  /* 0x0000000a00067306 */ /* 0x000ea20000209400 */
[----:B------:R-:W-:-:S05]  /*01d0*/  IMAD R5, R4, R7, R9 ;  /* 0x0000000704057224 */ /* 0x000fca00078e0209 */
[----:B------:R-:W-:Y:S02]  /*01e0*/  ISETP.GT.U32.AND P2, PT, R8, R5, PT ;  /* 0x000000050800720c */ /* 0x000fe40003f44070 */
[----:B--2---:R-:W2:Y:S11]  /*01f0*/  MUFU.RCP R6, R6 ;  /* 0x0000000600067308 */ /* 0x004eb60000001000 */
[----:B------:R-:W-:-:S02]  /*0200*/  @!P2 IMAD.IADD R5, R5, 0x1, -R8 ;  /* 0x000000010505a824 */ /* 0x000fc400078e0a08 */
[----:B------:R-:W-:Y:S01]  /*0210*/  @!P2 VIADD R4, R4, 0x1 ;  /* 0x000000010404a836 */ /* 0x000fe20000000000 */
[----:B------:R-:W-:Y:S02]  /*0220*/  ISETP.NE.AND P2, PT, R3, RZ, PT ;  /* 0x000000ff0300720c */ /* 0x000fe40003f45270 */
[----:B------:R-:W-:Y:S02]  /*0230*/  ISETP.GE.U32.AND P0, PT, R5, R8, PT ;  /* 0x000000080500720c */ /* 0x000fe40003f06070 */
[----:B------:R-:W-:-:S04]  /*0240*/  LOP3.LUT R5, R0, R3, RZ, 0x3c, !PT ;  /* 0x0000000300057212 */ /* 0x000fc800078e3cff */
[----:B------:R-:W-:Y:S02]  /*0250*/  ISETP.GE.AND P1, PT, R5, RZ, PT ;  /* 0x000000ff0500720c */ /* 0x000fe40003f26270 */
[----:B--2---:R-:W-:-:S05]  /*0260*/  IADD3 R5, PT, PT, R6, 0xffffffe, RZ ;  /* 0x0ffffffe06057810 */ /* 0x004fca0007ffe0ff */
[----:B------:R-:W-:Y:S01]  /*0270*/  @P0 IADD3 R4, PT, PT, R4, 0x1, RZ ;  /* 0x0000000104040810 */ /* 0x000fe20007ffe0ff */
[----:B------:R-:W2:Y:S04]  /*0280*/  F2I.FTZ.U32.TRUNC.NTZ R5, R5 ;  /* 0x0000000500057305 */ /* 0x000ea8000021f000 */
[----:B------:R-:W-:-:S05]  /*0290*/  IMAD.MOV.U32 R8, RZ, RZ, R4 ;  /* 0x000000ffff087224 */ /* 0x000fca00078e0004 */
[----:B------:R-:W-:Y:S02]  /*02a0*/  @!P1 IADD3 R8, PT, PT, -R8, RZ, RZ ;  /* 0x000000ff08089210 */ /* 0x000fe40007ffe1ff */
[----:B------:R-:W-:-:S04]  /*02b0*/  @!P2 LOP3.LUT R8, RZ, R3, RZ, 0x33, !PT ;  /* 0x00000003ff08a212 */ /* 0x000fc800078e33ff */
[----:B------:R-:W-:Y:S01]  /*02c0*/  IADD3 R4, PT, PT, -R8, RZ, RZ ;  /* 0x000000ff08047210 */ /* 0x000fe20007ffe1ff */
[----:B--2---:R-:W-:-:S04]  /*02d0*/  IMAD.MOV R7, RZ, RZ, -R5 ;  /* 0x000000ffff077224 */ /* 0x004fc800078e0a05 */
[----:B------:R-:W-:Y:S02]  /*02e0*/  IMAD R9, R3, R4, R0 ;  /* 0x0000000403097224 */ /* 0x000fe400078e0200 */
[----:B------:R-:W-:Y:S02]  /*02f0*/  IMAD R3, R7, R10, RZ ;  /* 0x0000000a07037224 */ /* 0x000fe400078e02ff */
[----:B------:R-:W-:Y:S01]  /*0300*/  IMAD.MOV.U32 R4, RZ, RZ, RZ ;  /* 0x000000ffff047224 */ /* 0x000fe200078e00ff */
[----:B------:R-:W-:-:S03]  /*0310*/  IABS R6, R9 ;  /* 0x0000000900067213 */ /* 0x000fc60000000000 */
[----:B------:R-:W-:Y:S01]  /*0320*/  IMAD.HI.U32 R4, R5, R3, R4 ;  /* 0x0000000305047227 */ /* 0x000fe200078e0004 */
[----:B------:R-:W-:-:S05]  /*0330*/  MOV R3, R6 ;  /* 0x0000000600037202 */ /* 0x000fca0000000f00 */
[----:B------:R-:W-:-:S04]  /*0340*/  IMAD.HI.U32 R4, R4, R3, RZ ;  /* 0x0000000304047227 */ /* 0x000fc800078e00ff */
[----:B------:R-:W-:-:S04]  /*0350*/  IMAD.MOV R5, RZ, RZ, -R4 ;  /* 0x000000ffff057224 */ /* 0x000fc800078e0a04 */
[----:B------:R-:W-:-:S05]  /*0360*/  IMAD R3, R10, R5, R3 ;  /* 0x000000050a037224 */ /* 0x000fca00078e0203 */
[----:B------:R-:W-:-:S13]  /*0370*/  ISETP.GT.U32.AND P2, PT, R10, R3, PT ;  /* 0x000000030a00720c */ /* 0x000fda0003f44070 */
[-C--:B------:R-:W-:Y:S01]  /*0380*/  @!P2 IADD3 R3, PT, PT, R3, -R10.reuse, RZ ;  /* 0x8000000a0303a210 */ /* 0x080fe20007ffe0ff */
[----:B------:R-:W-:Y:S01]  /*0390*/  @!P2 VIADD R4, R4, 0x1 ;  /* 0x000000010404a836 */ /* 0x000fe20000000000 */
[----:B------:R-:W-:Y:S02]  /*03a0*/  ISETP.NE.AND P2, PT, R2, RZ, PT ;  /* 0x000000ff0200720c */ /* 0x000fe40003f45270 */
[----:B------:R-:W-:Y:S02]  /*03b0*/  ISETP.GE.U32.AND P0, PT, R3, R10, PT ;  /* 0x0000000a0300720c */ /* 0x000fe40003f06070 */
[----:B------:R-:W-:-:S04]  /*03c0*/  LOP3.LUT R3, R9, R2, RZ, 0x3c, !PT ;  /* 0x0000000209037212 */ /* 0x000fc800078e3cff */
[----:B------:R-:W-:-:S07]  /*03d0*/  ISETP.GE.AND P1, PT, R3, RZ, PT ;  /* 0x000000ff0300720c */ /* 0x000fce0003f26270 */
[----:B------:R-:W-:-:S05]  /*03e0*/  @P0 IADD3 R4, PT, PT, R4, 0x1, RZ ;  /* 0x0000000104040810 */ /* 0x000fca0007ffe0ff */
[----:B------:R-:W-:Y:S02]  /*03f0*/  IMAD.MOV.U32 R3, RZ, RZ, R4 ;  /* 0x000000ffff037224 */ /* 0x000fe400078e0004 */
[----:B------:R-:W2:Y:S03]  /*0400*/  LDC.64 R4, c[0x0][0x388] ;  /* 0x0000e200ff047b82 */ /* 0x000ea60000000a00 */
[----:B------:R-:W-:Y:S02]  /*0410*/  @!P1 IADD3 R3, PT, PT, -R3, RZ, RZ ;  /* 0x000000ff03039210 */ /* 0x000fe40007ffe1ff */
[----:B------:R-:W-:-:S05]  /*0420*/  @!P2 LOP3.LUT R3, RZ, R2, RZ, 0x33, !PT ;  /* 0x00000002ff03a212 */ /* 0x000fca00078e33ff */
[----:B------:R-:W-:Y:S02]  /*0430*/  IMAD.MOV R7, RZ, RZ, -R3 ;  /* 0x000000ffff077224 */ /* 0x000fe400078e0a03 */
[----:B-1----:R-:W-:Y:S02]  /*0440*/  IMAD R6, R3, UR6, R8 ;  /* 0x0000000603067c24 */ /* 0x002fe4000f8e0208 */
[----:B------:R-:W-:-:S04]  /*0450*/  IMAD R3, R2, R7, R9 ;  /* 0x0000000702037224 */ /* 0x000fc800078e0209 */
[----:B------:R-:W-:-:S04]  /*0460*/  IMAD R3, R6, R2, R3 ;  /* 0x0000000206037224 */ /* 0x000fc800078e0203 */
[----:B--2---:R-:W-:Y:S02]  /*0470*/  IMAD.WIDE R2, R3, 0x4, R4 ;  /* 0x0000000403027825 */ /* 0x004fe400078e0204 */
[----:B------:R-:W1:Y:S04]  /*0480*/  LDC.64 R4, c[0x0][0x380] ;  /* 0x0000e000ff047b82 */ /* 0x000e680000000a00 */
[----:B0-----:R-:W2:Y:S01]  /*0490*/  LDG.E R3, desc[UR4][R2.64] ;  /* 0x0000000402037981 */ /* 0x001ea2000c1e1900 */
[----:B-1----:R-:W-:-:S05]  /*04a0*/  IMAD.WIDE R4, R0, 0x4, R4 ;  /* 0x0000000400047825 */ /* 0x002fca00078e0204 */
[----:B--2---:R-:W-:Y:S01]  /*04b0*/  STG.E desc[UR4][R4.64], R3 ;  /* 0x0000000304007986 */ /* 0x004fe2000c101904 */
[----:B------:R-:W-:Y:S05]  /*04c0*/  EXIT ;  /* 0x000000000000794d */ /* 0x000fea0003800000 */
.L_x_0:
[----:B------:R-:W-:-:S00]  /*04d0*/  BRA `(.L_x_0) ;  /* 0xfffffffc00fc7947 */ /* 0x000fc0000383ffff */
[----:B------:R-:W-:-:S00]  /*04e0*/  NOP ;  /* 0x0000000000007918 */ /* 0x000fc00000000000 */
        /* <DEDUP_REMOVED lines=9> */
.L_x_1068:


//--------------------- .text.prepare_lstm_output_d --------------------------
	.section	.text.prepare_lstm_output_d,"ax",@progbits
	.align	128
        .global         prepare_lstm_output_d
        .type           prepare_lstm_output_d,@function
        .size           prepare_lstm_output_d,(.L_x_1069 - prepare_lstm_output_d)
        .other          prepare_lstm_output_d,@"STO_CUDA_ENTRY STV_DEFAULT"
prepare_lstm_output_d:
.text.prepare_lstm_output_d:
        /* <DEDUP_REMOVED lines=73> */
[----:B0-----:R-:W2:Y:S01]  /*0490*/  LDG.E.64 R2, desc[UR4][R2.64] ;  /* 0x0000000402027981 */ /* 0x001ea2000c1e1b00 */
[----:B-1----:R-:W-:-:S05]  /*04a0*/  IMAD.WIDE R4, R0, 0x8, R4 ;  /* 0x0000000800047825 */ /* 0x002fca00078e0204 */
[----:B--2---:R-:W-:Y:S01]  /*04b0*/  STG.E.64 desc[UR4][R4.64], R2 ;  /* 0x0000000204007986 */ /* 0x004fe2000c101b04 */
[----:B------:R-:W-:Y:S05]  /*04c0*/  EXIT ;  /* 0x000000000000794d */ /* 0x000fea0003800000 */
.L_x_1:
        /* <DEDUP_REMOVED lines=11> */
.L_x_1069:


//--------------------- .text.compute_nnz_f       --------------------------
	.section	.text.compute_nnz_f,"ax",@progbits
	.align	128
        .global         compute_nnz_f
        .type           compute_nnz_f,@function
        .size           compute_nnz_f,(.L_x_1070 - compute_nnz_f)
        .other          compute_nnz_f,@"STO_CUDA_ENTRY STV_DEFAULT"
compute_nnz_f:
.text.compute_nnz_f:
[----:B------:R-:W-:Y:S01]  /*0000*/  LDC R1, c[0x0][0x37c] ;  /* 0x0000df00ff017b82 */ /* 0x000fe20000000800 */
[----:B------:R-:W0:Y:S07]  /*0010*/  S2R R3, SR_TID.X ;  /* 0x0000000000037919 */ /* 0x000e2e0000002100 */
[----:B------:R-:W1:Y:S01]  /*0020*/  LDC R12, c[0x0][0x360] ;  /* 0x0000d800ff0c7b82 */ /* 0x000e620000000800 */
[----:B------:R-:W2:Y:S01]  /*0030*/  LDCU UR4, c[0x0][0x390] ;  /* 0x00007200ff0477ac */ /* 0x000ea20008000800 */
[----:B------:R-:W-:Y:S01]  /*0040*/  BSSY.RECONVERGENT B0, `(.L_x_2) ;  /* 0x000001b000007945 */ /* 0x000fe20003800200 */
[----:B------:R-:W0:Y:S01]  /*0050*/  S2R R0, SR_CTAID.X ;  /* 0x0000000000007919 */ /* 0x000e220000002500 */
[----:B------:R-:W-:Y:S01]  /*0060*/  IMAD.MOV.U32 R2, RZ, RZ, RZ ;  /* 0x000000ffff027224 */ /* 0x000fe200078e00ff */
[----:B------:R-:W3:Y:S01]  /*0070*/  LDCU.64 UR6, c[0x0][0x358] ;  /* 0x00006b00ff0677ac */ /* 0x000ee20008000a00 */
[----:B------:R-:W4:Y:S01]  /*0080*/  LDCU UR5, c[0x0][0x390] ;  /* 0x00007200ff0577ac */ /* 0x000f220008000800 */
[----:B-1----:R-:W-:-:S04]  /*0090*/  IMAD.SHL.U32 R6, R12, 0x2, RZ ;  /* 0x000000020c067824 */ /* 0x002fc800078e00ff */
[----:B0-----:R-:W-:-:S05]  /*00a0*/  IMAD R7, R6, R0, R3 ;  /* 0x0000000006077224 */ /* 0x001fca00078e0203 */
[----:B--2---:R-:W-:-:S13]  /*00b0*/  ISETP.GE.U32.AND P0, PT, R7, UR4, PT ;  /* 0x0000000407007c0c */ /* 0x004fda000bf06070 */
[----:B---34-:R-:W-:Y:S05]  /*00c0*/  @P0 BRA `(.L_x_3) ;  /* 0x0000000000480947 */ /* 0x018fea0003800000 */
[----:B------:R-:W0:Y:S01]  /*00d0*/  LDC.64 R4, c[0x0][0x380] ;  /* 0x0000e000ff047b82 */ /* 0x000e220000000a00 */
[----:B------:R-:W1:Y:S01]  /*00e0*/  LDCU UR4, c[0x0][0x370] ;  /* 0x00006e00ff0477ac */ /* 0x000e620008000800 */
[----:B------:R-:W-:Y:S02]  /*00f0*/  HFMA2 R2, -RZ, RZ, 0, 0 ;  /* 0x00000000ff027431 */ /* 0x000fe400000001ff */
[----:B------:R-:W-:Y:S02]  /*0100*/  IMAD.MOV.U32 R11, RZ, RZ, R7 ;  /* 0x000000ffff0b7224 */ /* 0x000fe400078e0007 */
[----:B-1----:R-:W-:-:S07]  /*0110*/  IMAD R10, R6, UR4, RZ ;  /* 0x00000004060a7c24 */ /* 0x002fce000f8e02ff */
.L_x_4:
[----:B------:R-:W-:Y:S02]  /*0120*/  IMAD.IADD R9, R12, 0x1, R11 ;  /* 0x000000010c097824 */ /* 0x000fe400078e020b */
[----:B0-----:R-:W-:-:S03]  /*0130*/  IMAD.WIDE.U32 R6, R11, 0x4, R4 ;  /* 0x000000040b067825 */ /* 0x001fc600078e0004 */
[----:B------:R-:W-:-:S03]  /*0140*/  ISETP.GE.U32.AND P0, PT, R9, UR5, PT ;  /* 0x0000000509007c0c */ /* 0x000fc6000bf06070 */
[----:B------:R-:W2:Y:S10]  /*0150*/  LDG.E R6, desc[UR6][R6.64] ;  /* 0x0000000606067981 */ /* 0x000eb4000c1e1900 */
[----:B------:R-:W-:-:S06]  /*0160*/  @!P0 IMAD.WIDE.U32 R8, R9, 0x4, R4 ;  /* 0x0000000409088825 */ /* 0x000fcc00078e0004 */
[----:B------:R-:W3:Y:S01]  /*0170*/  @!P0 LDG.E R8, desc[UR6][R8.64] ;  /* 0x0000000608088981 */ /* 0x000ee2000c1e1900 */
[----:B------:R-:W-:-:S04]  /*0180*/  IADD3 R11, PT, PT, R10, R11, RZ ;  /* 0x0000000b0a0b7210 */ /* 0x000fc80007ffe0ff */
[----:B------:R-:W-:Y:S02]  /*0190*/  ISETP.GE.U32.AND P1, PT, R11, UR5, PT ;  /* 0x000000050b007c0c */ /* 0x000fe4000bf26070 */
[----:B--2---:R-:W-:-:S05]  /*01a0*/  FSET.BF.NEU.AND R13, R6, RZ, PT ;  /* 0x000000ff060d720a */ /* 0x004fca000380d000 */
[----:B------:R-:W-:Y:S01]  /*01b0*/  FADD R2, R13, R2 ;  /* 0x000000020d027221 */ /* 0x000fe20000000000 */
[----:B---3--:R-:W-:-:S05]  /*01c0*/  @!P0 FSET.BF.NEU.AND R15, R8, RZ, PT ;  /* 0x000000ff080f820a */ /* 0x008fca000380d000 */
[----:B------:R-:W-:Y:S01]  /*01d0*/  @!P0 FADD R2, R2, R15 ;  /* 0x0000000f02028221 */ /* 0x000fe20000000000 */
[----:B------:R-:W-:Y:S06]  /*01e0*/  @!P1 BRA `(.L_x_4) ;  /* 0xfffffffc00cc9947 */ /* 0x000fec000383ffff */
.L_x_3:
[----:B------:R-:W-:Y:S05]  /*01f0*/  BSYNC.RECONVERGENT B0 ;  /* 0x0000000000007941 */ /* 0x000fea0003800200 */
.L_x_2:
[----:B------:R-:W0:Y:S01]  /*0200*/  S2UR UR5, SR_CgaCtaId ;  /* 0x00000000000579c3 */ /* 0x000e220000008800 */
[----:B------:R-:W-:Y:S01]  /*0210*/  UMOV UR4, 0x400 ;  /* 0x0000040000047882 */ /* 0x000fe20000000000 */
[----:B------:R-:W-:Y:S01]  /*0220*/  ISETP.GE.U32.AND P0, PT, R12, 0x400, PT ;  /* 0x000004000c00780c */ /* 0x000fe20003f06070 */
[----:B0-----:R-:W-:-:S06]  /*0230*/  ULEA UR4, UR5, UR4, 0x18 ;  /* 0x0000000405047291 */ /* 0x001fcc000f8ec0ff */
[----:B------:R-:W-:-:S05]  /*0240*/  LEA R5, R3, UR4, 0x2 ;  /* 0x0000000403057c11 */ /* 0x000fca000f8e10ff */
[----:B------:R0:W-:Y:S01]  /*0250*/  STS [R5], R2 ;  /* 0x0000000205007388 */ /* 0x0001e20000000800 */
[----:B------:R-:W-:Y:S06]  /*0260*/  BAR.SYNC.DEFER_BLOCKING 0x0 ;  /* 0x0000000000007b1d */ /* 0x000fec0000010000 */
[----:B------:R-:W-:Y:S05]  /*0270*/  @!P0 BRA `(.L_x_5) ;  /* 0x0000000000188947 */ /* 0x000fea0003800000 */
[----:B------:R-:W-:-:S13]  /*0280*/  ISETP.GT.U32.AND P0, PT, R3, 0x1ff, PT ;  /* 0x000001ff0300780c */ /* 0x000fda0003f04070 */
[----:B------:R-:W0:Y:S02]  /*0290*/  @!P0 LDS R7, [R5+0x800] ;  /* 0x0008000005078984 */ /* 0x000e240000000800 */
[----:B0-----:R-:W-:-:S05]  /*02a0*/  @!P0 FADD R2, R2, R7 ;  /* 0x0000000702028221 */ /* 0x001fca0000000000 */
[----:B------:R1:W-:Y:S01]  /*02b0*/  @!P0 STS [R5], R2 ;  /* 0x0000000205008388 */ /* 0x0003e20000000800 */
[----:B------:R-:W-:Y:S06]  /*02c0*/  BAR.SYNC.DEFER_BLOCKING 0x0 ;  /* 0x0000000000007b1d */ /* 0x000fec0000010000 */
[----:B------:R-:W-:Y:S05]  /*02d0*/  BRA `(.L_x_6) ;  /* 0x0000000000087947 */ /* 0x000fea0003800000 */
.L_x_5:
[----:B------:R-:W-:-:S13]  /*02e0*/  ISETP.GE.U32.AND P0, PT, R12, 0x200, PT ;  /* 0x000002000c00780c */ /* 0x000fda0003f06070 */
[----:B------:R-:W-:Y:S05]  /*02f0*/  @!P0 BRA `(.L_x_7) ;  /* 0x0000000000188947 */ /* 0x000fea0003800000 */
.L_x_6:
[----:B------:R-:W-:-:S13]  /*0300*/  ISETP.GT.U32.AND P0, PT, R3, 0xff, PT ;  /* 0x000000ff0300780c */ /* 0x000fda0003f04070 */
[----:B------:R-:W0:Y:S02]  /*0310*/  @!P0 LDS R7, [R5+0x400] ;  /* 0x0004000005078984 */ /* 0x000e240000000800 */
[----:B01----:R-:W-:-:S05]  /*0320*/  @!P0 FADD R2, R2, R7 ;  /* 0x0000000702028221 */ /* 0x003fca0000000000 */
[----:B------:R1:W-:Y:S01]  /*0330*/  @!P0 STS [R5], R2 ;  /* 0x0000000205008388 */ /* 0x0003e20000000800 */
[----:B------:R-:W-:Y:S06]  /*0340*/  BAR.SYNC.DEFER_BLOCKING 0x0 ;  /* 0x0000000000007b1d */ /* 0x000fec0000010000 */
[----:B------:R-:W-:Y:S05]  /*0350*/  BRA `(.L_x_8) ;  /* 0x0000000000087947 */ /* 0x000fea0003800000 */
.L_x_7:
[----:B------:R-:W-:-:S13]  /*0360*/  ISETP.GE.U32.AND P0, PT, R12, 0x100, PT ;  /* 0x000001000c00780c */ /* 0x000fda0003f06070 */
[----:B------:R-:W-:Y:S05]  /*0370*/  @!P0 BRA `(.L_x_9) ;  /* 0x0000000000188947 */ /* 0x000fea0003800000 */
.L_x_8:
[----:B------:R-:W-:-:S13]  /*0380*/  ISETP.GT.U32.AND P0, PT, R3, 0x7f, PT ;  /* 0x0000007f0300780c */ /* 0x000fda0003f04070 */
[----:B------:R-:W0:Y:S02]  /*0390*/  @!P0 LDS R7, [R5+0x200] ;  /* 0x0002000005078984 */ /* 0x000e240000000800 */
[----:B01----:R-:W-:-:S05]  /*03a0*/  @!P0 FADD R2, R2, R7 ;  /* 0x0000000702028221 */ /* 0x003fca0000000000 */
[----:B------:R1:W-:Y:S01]  /*03b0*/  @!P0 STS [R5], R2 ;  /* 0x0000000205008388 */ /* 0x0003e20000000800 */
[----:B------:R-:W-:Y:S06]  /*03c0*/  BAR.SYNC.DEFER_BLOCKING 0x0 ;  /* 0x0000000000007b1d */ /* 0x000fec0000010000 */
[----:B------:R-:W-:Y:S05]  /*03d0*/  BRA `(.L_x_10) ;  /* 0x0000000000087947 */ /* 0x000fea0003800000 */
.L_x_9:
[----:B------:R-:W-:-:S13]  /*03e0*/  ISETP.GE.U32.AND P0, PT, R12, 0x80, PT ;  /* 0x000000800c00780c */ /* 0x000fda0003f06070 */
[----:B------:R-:W-:Y:S05]  /*03f0*/  @!P0 BRA `(.L_x_11) ;  /* 0x0000000000148947 */ /* 0x000fea0003800000 */
.L_x_10:
[----:B------:R-:W-:-:S13]  /*0400*/  ISETP.GT.U32.AND P0, PT, R3, 0x3f, PT ;  /* 0x0000003f0300780c */ /* 0x000fda0003f04070 */
[----:B------:R-:W0:Y:S02]  /*0410*/  @!P0 LDS R7, [R5+0x100] ;  /* 0x0001000005078984 */ /* 0x000e240000000800 */
[----:B01----:R-:W-:-:S05]  /*0420*/  @!P0 FADD R2, R2, R7 ;  /* 0x0000000702028221 */ /* 0x003fca0000000000 */
[----:B------:R1:W-:Y:S01]  /*0430*/  @!P0 STS [R5], R2 ;  /* 0x0000000205008388 */ /* 0x0003e20000000800 */
[----:B------:R-:W-:Y:S06]  /*0440*/  BAR.SYNC.DEFER_BLOCKING 0x0 ;  /* 0x0000000000007b1d */ /* 0x000fec0000010000 */
.L_x_11:
[----:B------:R-:W-:-:S13]  /*0450*/  ISETP.GT.U32.AND P0, PT, R3, 0x1f, PT ;  /* 0x0000001f0300780c */ /* 0x000fda0003f04070 */
[----:B------:R-:W-:Y:S05]  /*0460*/  @P0 EXIT ;  /* 0x000000000000094d */ /* 0x000fea0003800000 */
[----:B------:R-:W-:-:S13]  /*0470*/  ISETP.GE.U32.AND P0, PT, R12, 0x40, PT ;  /* 0x000000400c00780c */ /* 0x000fda0003f06070 */
[----:B------:R-:W0:Y:S02]  /*0480*/  @P0 LDS R7, [R5+0x80] ;  /* 0x0000800005070984 */ /* 0x000e240000000800 */
[----:B01----:R-:W-:-:S05]  /*0490*/  @P0 FADD R2, R2, R7 ;  /* 0x0000000702020221 */ /* 0x003fca0000000000 */
[----:B------:R0:W-:Y:S01]  /*04a0*/  @P0 STS [R5], R2 ;  /* 0x0000000205000388 */ /* 0x0001e20000000800 */
[----:B------:R-:W-:Y:S05]  /*04b0*/  @P0 BRA `(.L_x_12) ;  /* 0x0000000000080947 */ /* 0x000fea0003800000 */
[----:B------:R-:W-:-:S13]  /*04c0*/  ISETP.GE.U32.AND P0, PT, R12, 0x20, PT ;  /* 0x000000200c00780c */ /* 0x000fda0003f06070 */
[----:B------:R-:W-:Y:S05]  /*04d0*/  @!P0 BRA `(.L_x_13) ;  /* 0x0000000000108947 */ /* 0x000fea0003800000 */
.L_x_12:
[----:B------:R-:W0:Y:S02]  /*04e0*/  LDS R7, [R5+0x40] ;  /* 0x0000400005077984 */ /* 0x000e240000000800 */
[----:B0-----:R-:W-:-:S05]  /*04f0*/  FADD R2, R7, R2 ;  /* 0x0000000207027221 */ /* 0x001fca0000000000 */
[----:B------:R1:W-:Y:S01]  /*0500*/  STS [R5], R2 ;  /* 0x0000000205007388 */ /* 0x0003e20000000800 */
[----:B------:R-:W-:Y:S05]  /*0510*/  BRA `(.L_x_14) ;  /* 0x0000000000087947 */ /* 0x000fea0003800000 */
.L_x_13:
[----:B------:R-:W-:-:S13]  /*0520*/  ISETP.GE.U32.AND P0, PT, R12, 0x10, PT ;  /* 0x000000100c00780c */ /* 0x000fda0003f06070 */
[----:B------:R-:W-:Y:S05]  /*0530*/  @!P0 BRA `(.L_x_15) ;  /* 0x0000000000108947 */ /* 0x000fea0003800000 */
.L_x_14:
[----:B------:R-:W0:Y:S02]  /*0540*/  LDS R7, [R5+0x20] ;  /* 0x0000200005077984 */ /* 0x000e240000000800 */
[----:B01----:R-:W-:-:S05]  /*0550*/  FADD R2, R7, R2 ;  /* 0x0000000207027221 */ /* 0x003fca0000000000 */
[----:B------:R1:W-:Y:S01]  /*0560*/  STS [R5], R2 ;  /* 0x0000000205007388 */ /* 0x0003e20000000800 */
[----:B------:R-:W-:Y:S05]  /*0570*/  BRA `(.L_x_16) ;  /* 0x0000000000087947 */ /* 0x000fea0003800000 */
.L_x_15:
[----:B------:R-:W-:-:S13]  /*0580*/  ISETP.GE.U32.AND P0, PT, R12, 0x8, PT ;  /* 0x000000080c00780c */ /* 0x000fda0003f06070 */
[----:B------:R-:W-:Y:S05]  /*0590*/  @!P0 BRA `(.L_x_17) ;  /* 0x0000000000108947 */ /* 0x000fea0003800000 */
.L_x_16:
[----:B------:R-:W0:Y:S02]  /*05a0*/  LDS R7, [R5+0x10] ;  /* 0x0000100005077984 */ /* 0x000e240000000800 */
[----:B01----:R-:W-:-:S05]  /*05b0*/  FADD R2, R7, R2 ;  /* 0x0000000207027221 */ /* 0x003fca0000000000 */
[----:B------:R1:W-:Y:S01]  /*05c0*/  STS [R5], R2 ;  /* 0x0000000205007388 */ /* 0x0003e20000000800 */
[----:B------:R-:W-:Y:S05]  /*05d0*/  BRA `(.L_x_18) ;  /* 0x0000000000087947 */ /* 0x000fea0003800000 */
.L_x_17:
[----:B------:R-:W-:-:S13]  /*05e0*/  ISETP.GE.U32.AND P0, PT, R12, 0x4, PT ;  /* 0x000000040c00780c */ /* 0x000fda0003f06070 */
[----:B------:R-:W-:Y:S05]  /*05f0*/  @!P0 BRA `(.L_x_19) ;  /* 0x0000000000108947 */ /* 0x000fea0003800000 */
.L_x_18:
[----:B------:R-:W0:Y:S02]  /*0600*/  LDS R7, [R5+0x8] ;  /* 0x0000080005077984 */ /* 0x000e240000000800 */
[----:B01----:R-:W-:-:S05]  /*0610*/  FADD R2, R7, R2 ;  /* 0x0000000207027221 */ /* 0x003fca0000000000 */
[----:B------:R1:W-:Y:S01]  /*0620*/  STS [R5], R2 ;  /* 0x0000000205007388 */ /* 0x0003e20000000800 */
[----:B------:R-:W-:Y:S05]  /*0630*/  BRA `(.L_x_20) ;  /* 0x0000000000087947 */ /* 0x000fea0003800000 */
.L_x_19:
[----:B------:R-:W-:-:S13]  /*0640*/  ISETP.GE.U32.AND P0, PT, R12, 0x2, PT ;  /* 0x000000020c00780c */ /* 0x000fda0003f06070 */
[----:B------:R-:W-:Y:S05]  /*0650*/  @!P0 BRA `(.L_x_21) ;  /* 0x00000000000c8947 */ /* 0x000fea0003800000 */
.L_x_20:
[----:B------:R-:W0:Y:S02]  /*0660*/  LDS R7, [R5+0x4] ;  /* 0x0000040005077984 */ /* 0x000e240000000800 */
[----:B01----:R-:W-:-:S05]  /*0670*/  FADD R2, R7, R2 ;  /* 0x0000000207027221 */ /* 0x003fca0000000000 */
[----:B------:R1:W-:Y:S02]  /*0680*/  STS [R5], R2 ;  /* 0x0000000205007388 */ /* 0x0003e40000000800 */
.L_x_21:
[----:B------:R-:W-:-:S13]  /*0690*/  ISETP.NE.AND P0, PT, R3, RZ, PT ;  /* 0x000000ff0300720c */ /* 0x000fda0003f05270 */
[----:B------:R-:W-:Y:S05]  /*06a0*/  @P0 EXIT ;  /* 0x000000000000094d */ /* 0x000fea0003800000 */
[----:B01----:R-:W0:Y:S01]  /*06b0*/  LDS R5, [UR4] ;  /* 0x00000004ff057984 */ /* 0x003e220008000800 */
[----:B------:R-:W1:Y:S02]  /*06c0*/  LDC.64 R2, c[0x0][0x388] ;  /* 0x0000e200ff027b82 */ /* 0x000e640000000a00 */
[----:B-1----:R-:W-:-:S05]  /*06d0*/  IMAD.WIDE.U32 R2, R0, 0x4, R2 ;  /* 0x0000000400027825 */ /* 0x002fca00078e0002 */
[----:B0-----:R-:W-:Y:S01]  /*06e0*/  STG.E desc[UR6][R2.64], R5 ;  /* 0x0000000502007986 */ /* 0x001fe2000c101906 */
[----:B------:R-:W-:Y:S05]  /*06f0*/  EXIT ;  /* 0x000000000000794d */ /* 0x000fea0003800000 */
.L_x_22:
        /* <DEDUP_REMOVED lines=16> */
.L_x_1070:


//--------------------- .text.compute_nnz_d       --------------------------
	.section	.text.compute_nnz_d,"ax",@progbits
	.align	128
        .global         compute_nnz_d
        .type           compute_nnz_d,@function
        .size           compute_nnz_d,(.L_x_1071 - compute_nnz_d)
        .other          compute_nnz_d,@"STO_CUDA_ENTRY STV_DEFAULT"
compute_nnz_d:
.text.compute_nnz_d:
[----:B------:R-:W-:Y:S01]  /*0000*/  LDC R1, c[0x0][0x37c] ;  /* 0x0000df00ff017b82 */ /* 0x000fe20000000800 */
[----:B------:R-:W0:Y:S07]  /*0010*/  S2R R0, SR_TID.X ;  /* 0x0000000000007919 */ /* 0x000e2e0000002100 */
[----:B------:R-:W1:Y:S01]  /*0020*/  LDC R4, c[0x0][0x360] ;  /* 0x0000d800ff047b82 */ /* 0x000e620000000800 */
[----:B------:R-:W2:Y:S01]  /*0030*/  LDCU UR4, c[0x0][0x390] ;  /* 0x00007200ff0477ac */ /* 0x000ea20008000800 */
[----:B------:R-:W-:Y:S01]  /*0040*/  BSSY.RECONVERGENT B0, `(.L_x_23) ;  /* 0x000001f000007945 */ /* 0x000fe20003800200 */
[----:B------:R-:W0:Y:S01]  /*0050*/  S2R R5, SR_CTAID.X ;  /* 0x0000000000057919 */ /* 0x000e220000002500 */
[----:B------:R-:W-:Y:S01]  /*0060*/  CS2R R2, SRZ ;  /* 0x0000000000027805 */ /* 0x000fe2000001ff00 */
        /* <DEDUP_REMOVED lines=8> */
[----:B------:R-:W-:Y:S01]  /*00f0*/  IMAD.MOV.U32 R15, RZ, RZ, R9 ;  /* 0x000000ffff0f7224 */ /* 0x000fe200078e0009 */
[----:B------:R-:W-:Y:S01]  /*0100*/  CS2R R2, SRZ ;  /* 0x0000000000027805 */ /* 0x000fe2000001ff00 */
[----:B-1----:R-:W-:-:S07]  /*0110*/  IMAD R14, R8, UR4, RZ ;  /* 0x00000004080e7c24 */ /* 0x002fce000f8e02ff */
.L_x_25:
[----:B------:R-:W-:Y:S02]  /*0120*/  IMAD.IADD R11, R4, 0x1, R15 ;  /* 0x00000001040b7824 */ /* 0x000fe400078e020f */
[----:B0-----:R-:W-:-:S03]  /*0130*/  IMAD.WIDE.U32 R8, R15, 0x8, R6 ;  /* 0x000000080f087825 */ /* 0x001fc600078e0006 */
[----:B------:R-:W-:-:S03]  /*0140*/  ISETP.GE.U32.AND P0, PT, R11, UR5, PT ;  /* 0x000000050b007c0c */ /* 0x000fc6000bf06070 */
[----:B------:R-:W2:Y:S10]  /*0150*/  LDG.E.64 R8, desc[UR6][R8.64] ;  /* 0x0000000608087981 */ /* 0x000eb4000c1e1b00 */
[----:B------:R-:W-:-:S06]  /*0160*/  @!P0 IMAD.WIDE.U32 R10, R11, 0x8, R6 ;  /* 0x000000080b0a8825 */ /* 0x000fcc00078e0006 */
[----:B------:R-:W3:Y:S01]  /*0170*/  @!P0 LDG.E.64 R10, desc[UR6][R10.64] ;  /* 0x000000060a0a8981 */ /* 0x000ee2000c1e1b00 */
[----:B------:R-:W-:Y:S02]  /*0180*/  IMAD.MOV.U32 R12, RZ, RZ, RZ ;  /* 0x000000ffff0c7224 */ /* 0x000fe400078e00ff */
[----:B------:R-:W-:Y:S01]  /*0190*/  IMAD.IADD R15, R14, 0x1, R15 ;  /* 0x000000010e0f7824 */ /* 0x000fe200078e020f */
[----:B--2---:R-:W-:-:S06]  /*01a0*/  DSETP.NEU.AND P1, PT, R8, RZ, PT ;  /* 0x000000ff0800722a */ /* 0x004fcc0003f2d000 */
[----:B------:R-:W-:-:S06]  /*01b0*/  FSEL R13, RZ, 1.875, !P1 ;  /* 0x3ff00000ff0d7808 */ /* 0x000fcc0004800000 */
[----:B------:R-:W-:Y:S01]  /*01c0*/  DADD R2, R2, R12 ;  /* 0x0000000002027229 */ /* 0x000fe2000000000c */
[----:B------:R-:W-:Y:S01]  /*01d0*/  @!P0 IMAD.MOV.U32 R12, RZ, RZ, RZ ;  /* 0x000000ffff0c8224 */ /* 0x000fe200078e00ff */
[----:B---3--:R-:W-:-:S06]  /*01e0*/  @!P0 DSETP.NEU.AND P1, PT, R10, RZ, PT ;  /* 0x000000ff0a00822a */ /* 0x008fcc0003f2d000 */
[----:B------:R-:W-:Y:S02]  /*01f0*/  @!P0 FSEL R13, RZ, 1.875, !P1 ;  /* 0x3ff00000ff0d8808 */ /* 0x000fe40004800000 */
[----:B------:R-:W-:-:S04]  /*0200*/  ISETP.GE.U32.AND P1, PT, R15, UR5, PT ;  /* 0x000000050f007c0c */ /* 0x000fc8000bf26070 */
[----:B------:R-:W-:-:S09]  /*0210*/  @!P0 DADD R2, R2, R12 ;  /* 0x0000000002028229 */ /* 0x000fd2000000000c */
[----:B------:R-:W-:Y:S05]  /*0220*/  @!P1 BRA `(.L_x_25) ;  /* 0xfffffffc00bc9947 */ /* 0x000fea000383ffff */
.L_x_24:
[----:B------:R-:W-:Y:S05]  /*0230*/  BSYNC.RECONVERGENT B0 ;  /* 0x0000000000007941 */ /* 0x000fea0003800200 */
.L_x_23:
[----:B------:R-:W0:Y:S01]  /*0240*/  S2UR UR5, SR_CgaCtaId ;  /* 0x00000000000579c3 */ /* 0x000e220000008800 */
[----:B------:R-:W-:Y:S01]  /*0250*/  UMOV UR4, 0x400 ;  /* 0x0000040000047882 */ /* 0x000fe20000000000 */
[----:B------:R-:W-:Y:S01]  /*0260*/  ISETP.GE.U32.AND P0, PT, R4, 0x400, PT ;  /* 0x000004000400780c */ /* 0x000fe20003f06070 */
[----:B0-----:R-:W-:-:S06]  /*0270*/  ULEA UR4, UR5, UR4, 0x18 ;  /* 0x0000000405047291 */ /* 0x001fcc000f8ec0ff */
[----:B------:R-:W-:-:S05]  /*0280*/  LEA R9, R0, UR4, 0x3 ;  /* 0x0000000400097c11 */ /* 0x000fca000f8e18ff */
[----:B------:R0:W-:Y:S01]  /*0290*/  STS.64 [R9], R2 ;  /* 0x0000000209007388 */ /* 0x0001e20000000a00 */
[----:B------:R-:W-:Y:S06]  /*02a0*/  BAR.SYNC.DEFER_BLOCKING 0x0 ;  /* 0x0000000000007b1d */ /* 0x000fec0000010000 */
[----:B------:R-:W-:Y:S05]  /*02b0*/  @!P0 BRA `(.L_x_26) ;  /* 0x0000000000188947 */ /* 0x000fea0003800000 */
[----:B------:R-:W-:-:S13]  /*02c0*/  ISETP.GT.U32.AND P0, PT, R0, 0x1ff, PT ;  /* 0x000001ff0000780c */ /* 0x000fda0003f04070 */
[----:B------:R-:W0:Y:S02]  /*02d0*/  @!P0 LDS.64 R6, [R9+0x1000] ;  /* 0x0010000009068984 */ /* 0x000e240000000a00 */
[----:B0-----:R-:W-:-:S07]  /*02e0*/  @!P0 DADD R2, R2, R6 ;  /* 0x0000000002028229 */ /* 0x001fce0000000006 */
[----:B------:R1:W-:Y:S01]  /*02f0*/  @!P0 STS.64 [R9], R2 ;  /* 0x0000000209008388 */ /* 0x0003e20000000a00 */
[----:B------:R-:W-:Y:S06]  /*0300*/  BAR.SYNC.DEFER_BLOCKING 0x0 ;  /* 0x0000000000007b1d */ /* 0x000fec0000010000 */
[----:B------:R-:W-:Y:S05]  /*0310*/  BRA `(.L_x_27) ;  /* 0x0000000000087947 */ /* 0x000fea0003800000 */
.L_x_26:
[----:B------:R-:W-:-:S13]  /*0320*/  ISETP.GE.U32.AND P0, PT, R4, 0x200, PT ;  /* 0x000002000400780c */ /* 0x000fda0003f06070 */
[----:B------:R-:W-:Y:S05]  /*0330*/  @!P0 BRA `(.L_x_28) ;  /* 0x0000000000188947 */ /* 0x000fea0003800000 */
.L_x_27:
[----:B------:R-:W-:-:S13]  /*0340*/  ISETP.GT.U32.AND P0, PT, R0, 0xff, PT ;  /* 0x000000ff0000780c */ /* 0x000fda0003f04070 */
[----:B------:R-:W0:Y:S02]  /*0350*/  @!P0 LDS.64 R6, [R9+0x800] ;  /* 0x0008000009068984 */ /* 0x000e240000000a00 */
[----:B01----:R-:W-:-:S07]  /*0360*/  @!P0 DADD R2, R2, R6 ;  /* 0x0000000002028229 */ /* 0x003fce0000000006 */
[----:B------:R1:W-:Y:S01]  /*0370*/  @!P0 STS.64 [R9], R2 ;  /* 0x0000000209008388 */ /* 0x0003e20000000a00 */
[----:B------:R-:W-:Y:S06]  /*0380*/  BAR.SYNC.DEFER_BLOCKING 0x0 ;  /* 0x0000000000007b1d */ /* 0x000fec0000010000 */
[----:B------:R-:W-:Y:S05]  /*0390*/  BRA `(.L_x_29) ;  /* 0x0000000000087947 */ /* 0x000fea0003800000 */
.L_x_28:
[----:B------:R-:W-:-:S13]  /*03a0*/  ISETP.GE.U32.AND P0, PT, R4, 0x100, PT ;  /* 0x000001000400780c */ /* 0x000fda0003f06070 */
[----:B------:R-:W-:Y:S05]  /*03b0*/  @!P0 BRA `(.L_x_30) ;  /* 0x0000000000188947 */ /* 0x000fea0003800000 */
.L_x_29:
[----:B------:R-:W-:-:S13]  /*03c0*/  ISETP.GT.U32.AND P0, PT, R0, 0x7f, PT ;  /* 0x0000007f0000780c */ /* 0x000fda0003f04070 */
[----:B------:R-:W0:Y:S02]  /*03d0*/  @!P0 LDS.64 R6, [R9+0x400] ;  /* 0x0004000009068984 */ /* 0x000e240000000a00 */
[----:B01----:R-:W-:-:S07]  /*03e0*/  @!P0 DADD R2, R2, R6 ;  /* 0x0000000002028229 */ /* 0x003fce0000000006 */
[----:B------:R1:W-:Y:S01]  /*03f0*/  @!P0 STS.64 [R9], R2 ;  /* 0x0000000209008388 */ /* 0x0003e20000000a00 */
[----:B------:R-:W-:Y:S06]  /*0400*/  BAR.SYNC.DEFER_BLOCKING 0x0 ;  /* 0x0000000000007b1d */ /* 0x000fec0000010000 */
[----:B------:R-:W-:Y:S05]  /*0410*/  BRA `(.L_x_31) ;  /* 0x0000000000087947 */ /* 0x000fea0003800000 */
.L_x_30:
[----:B------:R-:W-:-:S13]  /*0420*/  ISETP.GE.U32.AND P0, PT, R4, 0x80, PT ;  /* 0x000000800400780c */ /* 0x000fda0003f06070 */
[----:B------:R-:W-:Y:S05]  /*0430*/  @!P0 BRA `(.L_x_32) ;  /* 0x0000000000148947 */ /* 0x000fea0003800000 */
.L_x_31:
[----:B------:R-:W-:-:S13]  /*0440*/  ISETP.GT.U32.AND P0, PT, R0, 0x3f, PT ;  /* 0x0000003f0000780c */ /* 0x000fda0003f04070 */
[----:B------:R-:W0:Y:S02]  /*0450*/  @!P0 LDS.64 R6, [R9+0x200] ;  /* 0x0002000009068984 */ /* 0x000e240000000a00 */
[----:B01----:R-:W-:-:S07]  /*0460*/  @!P0 DADD R2, R2, R6 ;  /* 0x0000000002028229 */ /* 0x003fce0000000006 */
[----:B------:R1:W-:Y:S01]  /*0470*/  @!P0 STS.64 [R9], R2 ;  /* 0x0000000209008388 */ /* 0x0003e20000000a00 */
[----:B------:R-:W-:Y:S06]  /*0480*/  BAR.SYNC.DEFER_BLOCKING 0x0 ;  /* 0x0000000000007b1d */ /* 0x000fec0000010000 */
.L_x_32:
[----:B------:R-:W-:-:S13]  /*0490*/  ISETP.GT.U32.AND P0, PT, R0, 0x1f, PT ;  /* 0x0000001f0000780c */ /* 0x000fda0003f04070 */
[----:B------:R-:W-:Y:S05]  /*04a0*/  @P0 EXIT ;  /* 0x000000000000094d */ /* 0x000fea0003800000 */
[----:B------:R-:W-:-:S13]  /*04b0*/  ISETP.GE.U32.AND P0, PT, R4, 0x40, PT ;  /* 0x000000400400780c */ /* 0x000fda0003f06070 */
[----:B------:R-:W0:Y:S02]  /*04c0*/  @P0 LDS.64 R6, [R9+0x100] ;  /* 0x0001000009060984 */ /* 0x000e240000000a00 */
[----:B01----:R-:W-:-:S07]  /*04d0*/  @P0 DADD R2, R2, R6 ;  /* 0x0000000002020229 */ /* 0x003fce0000000006 */
[----:B------:R0:W-:Y:S01]  /*04e0*/  @P0 STS.64 [R9], R2 ;  /* 0x0000000209000388 */ /* 0x0001e20000000a00 */
[----:B------:R-:W-:Y:S05]  /*04f0*/  @P0 BRA `(.L_x_33) ;  /* 0x0000000000080947 */ /* 0x000fea0003800000 */
[----:B------:R-:W-:-:S13]  /*0500*/  ISETP.GE.U32.AND P0, PT, R4, 0x20, PT ;  /* 0x000000200400780c */ /* 0x000fda0003f06070 */
[----:B------:R-:W-:Y:S05]  /*0510*/  @!P0 BRA `(.L_x_34) ;  /* 0x0000000000108947 */ /* 0x000fea0003800000 */
.L_x_33:
[----:B------:R-:W0:Y:S02]  /*0520*/  LDS.64 R6, [R9+0x80] ;  /* 0x0000800009067984 */ /* 0x000e240000000a00 */
[----:B0-----:R-:W-:-:S07]  /*0530*/  DADD R2, R6, R2 ;  /* 0x0000000006027229 */ /* 0x001fce0000000002 */
[----:B------:R1:W-:Y:S01]  /*0540*/  STS.64 [R9], R2 ;  /* 0x0000000209007388 */ /* 0x0003e20000000a00 */
[----:B------:R-:W-:Y:S05]  /*0550*/  BRA `(.L_x_35) ;  /* 0x0000000000087947 */ /* 0x000fea0003800000 */
.L_x_34:
[----:B------:R-:W-:-:S13]  /*0560*/  ISETP.GE.U32.AND P0, PT, R4, 0x10, PT ;  /* 0x000000100400780c */ /* 0x000fda0003f06070 */
[----:B------:R-:W-:Y:S05]  /*0570*/  @!P0 BRA `(.L_x_36) ;  /* 0x0000000000108947 */ /* 0x000fea0003800000 */
.L_x_35:
[----:B------:R-:W0:Y:S02]  /*0580*/  LDS.64 R6, [R9+0x40] ;  /* 0x0000400009067984 */ /* 0x000e240000000a00 */
[----:B01----:R-:W-:-:S07]  /*0590*/  DADD R2, R6, R2 ;  /* 0x0000000006027229 */ /* 0x003fce0000000002 */
[----:B------:R1:W-:Y:S01]  /*05a0*/  STS.64 [R9], R2 ;  /* 0x0000000209007388 */ /* 0x0003e20000000a00 */
[----:B------:R-:W-:Y:S05]  /*05b0*/  BRA `(.L_x_37) ;  /* 0x0000000000087947 */ /* 0x000fea0003800000 */
.L_x_36:
[----:B------:R-:W-:-:S13]  /*05c0*/  ISETP.GE.U32.AND P0, PT, R4, 0x8, PT ;  /* 0x000000080400780c */ /* 0x000fda0003f06070 */
[----:B------:R-:W-:Y:S05]  /*05d0*/  @!P0 BRA `(.L_x_38) ;  /* 0x0000000000108947 */ /* 0x000fea0003800000 */
.L_x_37:
[----:B------:R-:W0:Y:S02]  /*05e0*/  LDS.64 R6, [R9+0x20] ;  /* 0x0000200009067984 */ /* 0x000e240000000a00 */
[----:B01----:R-:W-:-:S07]  /*05f0*/  DADD R2, R6, R2 ;  /* 0x0000000006027229 */ /* 0x003fce0000000002 */
[----:B------:R1:W-:Y:S01]  /*0600*/  STS.64 [R9], R2 ;  /* 0x0000000209007388 */ /* 0x0003e20000000a00 */
[----:B------:R-:W-:Y:S05]  /*0610*/  BRA `(.L_x_39) ;  /* 0x0000000000087947 */ /* 0x000fea0003800000 */
.L_x_38:
[----:B------:R-:W-:-:S13]  /*0620*/  ISETP.GE.U32.AND P0, PT, R4, 0x4, PT ;  /* 0x000000040400780c */ /* 0x000fda0003f06070 */
[----:B------:R-:W-:Y:S05]  /*0630*/  @!P0 BRA `(.L_x_40) ;  /* 0x0000000000108947 */ /* 0x000fea0003800000 */
.L_x_39:
[----:B------:R-:W0:Y:S02]  /*0640*/  LDS.64 R6, [R9+0x10] ;  /* 0x0000100009067984 */ /* 0x000e240000000a00 */
[----:B01----:R-:W-:-:S07]  /*0650*/  DADD R2, R6, R2 ;  /* 0x0000000006027229 */ /* 0x003fce0000000002 */
[----:B------:R1:W-:Y:S01]  /*0660*/  STS.64 [R9], R2 ;  /* 0x0000000209007388 */ /* 0x0003e20000000a00 */
[----:B------:R-:W-:Y:S05]  /*0670*/  BRA `(.L_x_41) ;  /* 0x0000000000087947 */ /* 0x000fea0003800000 */
.L_x_40:
[----:B------:R-:W-:-:S13]  /*0680*/  ISETP.GE.U32.AND P0, PT, R4, 0x2, PT ;  /* 0x000000020400780c */ /* 0x000fda0003f06070 */
[----:B------:R-:W-:Y:S05]  /*0690*/  @!P0 BRA `(.L_x_42) ;  /* 0x00000000000c8947 */ /* 0x000fea0003800000 */
.L_x_41:
[----:B------:R-:W2:Y:S02]  /*06a0*/  LDS.64 R6, [R9+0x8] ;  /* 0x0000080009067984 */ /* 0x000ea40000000a00 */
[----:B--2---:R-:W-:-:S07]  /*06b0*/  DADD R6, R6, R2 ;  /* 0x0000000006067229 */ /* 0x004fce0000000002 */
[----:B------:R2:W-:Y:S04]  /*06c0*/  STS.64 [R9], R6 ;  /* 0x0000000609007388 */ /* 0x0005e80000000a00 */
.L_x_42:
[----:B------:R-:W-:-:S13]  /*06d0*/  ISETP.NE.AND P0, PT, R0, RZ, PT ;  /* 0x000000ff0000720c */ /* 0x000fda0003f05270 */
[----:B------:R-:W-:Y:S05]  /*06e0*/  @P0 EXIT ;  /* 0x000000000000094d */ /* 0x000fea0003800000 */
[----:B01----:R-:W0:Y:S01]  /*06f0*/  LDS.64 R2, [UR4] ;  /* 0x00000004ff027984 */ /* 0x003e220008000a00 */
[----:B--2---:R-:W1:Y:S02]  /*0700*/  LDC.64 R6, c[0x0][0x388] ;  /* 0x0000e200ff067b82 */ /* 0x004e640000000a00 */
[----:B-1----:R-:W-:-:S05]  /*0710*/  IMAD.WIDE.U32 R4, R5, 0x8, R6 ;  /* 0x0000000805047825 */ /* 0x002fca00078e0006 */
[----:B0-----:R-:W-:Y:S01]  /*0720*/  STG.E.64 desc[UR6][R4.64], R2 ;  /* 0x0000000204007986 */ /* 0x001fe2000c101b06 */
[----:B------:R-:W-:Y:S05]  /*0730*/  EXIT ;  /* 0x000000000000794d */ /* 0x000fea0003800000 */
.L_x_43:
        /* <DEDUP_REMOVED lines=12> */
.L_x_1071:


//--------------------- .text.prepare_lstm_weight_f --------------------------
	.section	.text.prepare_lstm_weight_f,"ax",@progbits
	.align	128
        .global         prepare_lstm_weight_f
        .type           prepare_lstm_weight_f,@function
        .size           prepare_lstm_weight_f,(.L_x_1072 - prepare_lstm_weight_f)
        .other          prepare_lstm_weight_f,@"STO_CUDA_ENTRY STV_DEFAULT"
prepare_lstm_weight_f:
.text.prepare_lstm_weight_f:
[----:B------:R-:W-:Y:S01]  /*0000*/  LDC R1, c[0x0][0x37c] ;  /* 0x0000df00ff017b82 */ /* 0x000fe20000000800 */
[----:B------:R-:W0:Y:S07]  /*0010*/  S2R R5, SR_TID.X ;  /* 0x0000000000057919 */ /* 0x000e2e0000002100 */
[----:B------:R-:W1:Y:S01]  /*0020*/  LDC.64 R2, c[0x0][0x398] ;  /* 0x0000e600ff027b82 */ /* 0x000e620000000a00 */
[----:B------:R-:W2:Y:S01]  /*0030*/  LDCU.64 UR4, c[0x0][0x358] ;  /* 0x00006b00ff0477ac */ /* 0x000ea20008000a00 */
[----:B------:R-:W-:Y:S06]  /*0040*/  BSSY.RECONVERGENT B0, `(.L_x_44) ;  /* 0x000007b000007945 */ /* 0x000fec0003800200 */
[----:B------:R-:W0:Y:S08]  /*0050*/  S2UR UR6, SR_CTAID.X ;  /* 0x00000000000679c3 */ /* 0x000e300000002500 */
[----:B------:R-:W0:Y:S01]  /*0060*/  LDC R0, c[0x0][0x360] ;  /* 0x0000d800ff007b82 */ /* 0x000e220000000800 */
[----:B-1----:R-:W-:-:S02]  /*0070*/  IMAD R7, R3, R2, RZ ;  /* 0x0000000203077224 */ /* 0x002fc400078e02ff */
[----:B------:R-:W-:Y:S02]  /*0080*/  IMAD.SHL.U32 R6, R3, 0x4, RZ ;  /* 0x0000000403067824 */ /* 0x000fe400078e00ff */
[----:B------:R-:W-:Y:S02]  /*0090*/  IMAD.SHL.U32 R11, R7, 0x4, RZ ;  /* 0x00000004070b7824 */ /* 0x000fe400078e00ff */
[----:B0-----:R-:W-:-:S05]  /*00a0*/  IMAD R0, R0, UR6, R5 ;  /* 0x0000000600007c24 */ /* 0x001fca000f8e0205 */
[----:B------:R-:W-:-:S13]  /*00b0*/  ISETP.GE.AND P0, PT, R0, R11, PT ;  /* 0x0000000b0000720c */ /* 0x000fda0003f06270 */
[----:B--2---:R-:W-:Y:S05]  /*00c0*/  @P0 BRA `(.L_x_45) ;  /* 0x0000000000d40947 */ /* 0x004fea0003800000 */
[-C--:B------:R-:W-:Y:S01]  /*00d0*/  IABS R11, R7.reuse ;  /* 0x00000007000b7213 */ /* 0x080fe20000000000 */
[----:B------:R-:W0:Y:S01]  /*00e0*/  LDCU UR6, c[0x0][0x398] ;  /* 0x00007300ff0677ac */ /* 0x000e220008000800 */
[----:B------:R-:W-:Y:S02]  /*00f0*/  IABS R10, R7 ;  /* 0x00000007000a7213 */ /* 0x000fe40000000000 */
[----:B------:R-:W1:Y:S01]  /*0100*/  I2F.RP R2, R11 ;  /* 0x0000000b00027306 */ /* 0x000e620000209400 */
[----:B------:R-:W-:Y:S02]  /*0110*/  ISETP.GE.AND P2, PT, R0, RZ, PT ;  /* 0x000000ff0000720c */ /* 0x000fe40003f46270 */
[----:B------:R-:W-:-:S05]  /*0120*/  LOP3.LUT R13, RZ, R3, RZ, 0x33, !PT ;  /* 0x00000003ff0d7212 */ /* 0x000fca00078e33ff */
[----:B-1----:R-:W1:Y:S02]  /*0130*/  MUFU.RCP R2, R2 ;  /* 0x0000000200027308 */ /* 0x002e640000001000 */
[----:B-1----:R-:W-:Y:S01]  /*0140*/  VIADD R4, R2, 0xffffffe ;  /* 0x0ffffffe02047836 */ /* 0x002fe20000000000 */
[----:B------:R-:W-:-:S05]  /*0150*/  IABS R2, R0 ;  /* 0x0000000000027213 */ /* 0x000fca0000000000 */
[----:B------:R1:W2:Y:S02]  /*0160*/  F2I.FTZ.U32.TRUNC.NTZ R5, R4 ;  /* 0x0000000400057305 */ /* 0x0002a4000021f000 */
[----:B-1----:R-:W-:Y:S01]  /*0170*/  IMAD.MOV.U32 R4, RZ, RZ, RZ ;  /* 0x000000ffff047224 */ /* 0x002fe200078e00ff */
[----:B--2---:R-:W-:-:S05]  /*0180*/  IADD3 R8, PT, PT, RZ, -R5, RZ ;  /* 0x80000005ff087210 */ /* 0x004fca0007ffe0ff */
[----:B------:R-:W-:Y:S01]  /*0190*/  IMAD R9, R8, R11, RZ ;  /* 0x0000000b08097224 */ /* 0x000fe200078e02ff */
[----:B------:R-:W-:-:S03]  /*01a0*/  IABS R8, R3 ;  /* 0x0000000300087213 */ /* 0x000fc60000000000 */
[----:B------:R-:W-:Y:S02]  /*01b0*/  IMAD.HI.U32 R5, R5, R9, R4 ;  /* 0x0000000905057227 */ /* 0x000fe400078e0004 */
[----:B------:R-:W1:Y:S02]  /*01c0*/  I2F.RP R9, R8 ;  /* 0x0000000800097306 */ /* 0x000e640000209400 */
[----:B------:R-:W-:Y:S02]  /*01d0*/  IMAD.MOV R4, RZ, RZ, -R10 ;  /* 0x000000ffff047224 */ /* 0x000fe400078e0a0a */
[----:B------:R-:W-:-:S04]  /*01e0*/  IMAD.HI.U32 R5, R5, R2, RZ ;  /* 0x0000000205057227 */ /* 0x000fc800078e00ff */
[----:B------:R-:W-:-:S05]  /*01f0*/  IMAD R2, R5, R4, R2 ;  /* 0x0000000405027224 */ /* 0x000fca00078e0202 */
[----:B------:R-:W-:Y:S01]  /*0200*/  ISETP.GT.U32.AND P0, PT, R11, R2, PT ;  /* 0x000000020b00720c */ /* 0x000fe20003f04070 */
[----:B-1----:R-:W1:-:S12]  /*0210*/  MUFU.RCP R9, R9 ;  /* 0x0000000900097308 */ /* 0x002e580000001000 */
[----:B------:R-:W-:Y:S02]  /*0220*/  @!P0 IADD3 R2, PT, PT, R2, -R11, RZ ;  /* 0x8000000b02028210 */ /* 0x000fe40007ffe0ff */
[----:B------:R-:W-:Y:S02]  /*0230*/  ISETP.NE.AND P0, PT, R7, RZ, PT ;  /* 0x000000ff0700720c */ /* 0x000fe40003f05270 */
[----:B------:R-:W-:Y:S01]  /*0240*/  ISETP.GT.U32.AND P1, PT, R11, R2, PT ;  /* 0x000000020b00720c */ /* 0x000fe20003f24070 */
[----:B-1----:R-:W-:-:S04]  /*0250*/  VIADD R4, R9, 0xffffffe ;  /* 0x0ffffffe09047836 */ /* 0x002fc80000000000 */
[----:B------:R1:W2:Y:S08]  /*0260*/  F2I.FTZ.U32.TRUNC.NTZ R5, R4 ;  /* 0x0000000400057305 */ /* 0x0002b0000021f000 */
[----:B------:R-:W-:Y:S02]  /*0270*/  @!P1 IMAD.IADD R2, R2, 0x1, -R11 ;  /* 0x0000000102029824 */ /* 0x000fe400078e0a0b */
[----:B-1----:R-:W-:-:S03]  /*0280*/  IMAD.MOV.U32 R4, RZ, RZ, RZ ;  /* 0x000000ffff047224 */ /* 0x002fc600078e00ff */
[----:B------:R-:W-:Y:S02]  /*0290*/  @!P2 IADD3 R2, PT, PT, -R2, RZ, RZ ;  /* 0x000000ff0202a210 */ /* 0x000fe40007ffe1ff */
[----:B------:R-:W-:Y:S01]  /*02a0*/  @!P0 LOP3.LUT R2, RZ, R7, RZ, 0x33, !PT ;  /* 0x00000007ff028212 */ /* 0x000fe200078e33ff */
[----:B--2---:R-:W-:-:S03]  /*02b0*/  IMAD R10, R5, R8, RZ ;  /* 0x00000008050a7224 */ /* 0x004fc600078e02ff */
[-C--:B------:R-:W-:Y:S01]  /*02c0*/  MOV R15, R2.reuse ;  /* 0x00000002000f7202 */ /* 0x080fe20000000f00 */
[----:B------:R-:W-:Y:S01]  /*02d0*/  IMAD.MOV R9, RZ, RZ, -R10 ;  /* 0x000000ffff097224 */ /* 0x000fe200078e0a0a */
[----:B------:R-:W-:-:S03]  /*02e0*/  IABS R10, R2 ;  /* 0x00000002000a7213 */ /* 0x000fc60000000000 */
[----:B------:R-:W-:Y:S01]  /*02f0*/  IMAD.HI.U32 R9, R5, R9, R4 ;  /* 0x0000000905097227 */ /* 0x000fe200078e0004 */
[----:B------:R-:W-:-:S03]  /*0300*/  MOV R5, R10 ;  /* 0x0000000a00057202 */ /* 0x000fc60000000f00 */
[----:B------:R-:W-:Y:S02]  /*0310*/  IMAD.IADD R11, R0, 0x1, -R15 ;  /* 0x00000001000b7824 */ /* 0x000fe400078e0a0f */
[----:B------:R-:W-:-:S04]  /*0320*/  IMAD.HI.U32 R4, R9, R5, RZ ;  /* 0x0000000509047227 */ /* 0x000fc800078e00ff */
[----:B------:R-:W-:-:S04]  /*0330*/  IMAD.MOV R10, RZ, RZ, -R4 ;  /* 0x000000ffff0a7224 */ /* 0x000fc800078e0a04 */
[----:B------:R-:W-:Y:S02]  /*0340*/  IMAD R5, R8, R10, R5 ;  /* 0x0000000a08057224 */ /* 0x000fe400078e0205 */
[----:B0-----:R-:W-:-:S03]  /*0350*/  IMAD.U32 R10, RZ, RZ, UR6 ;  /* 0x00000006ff0a7e24 */ /* 0x001fc6000f8e00ff */
[----:B------:R-:W-:-:S13]  /*0360*/  ISETP.GT.U32.AND P1, PT, R8, R5, PT ;  /* 0x000000050800720c */ /* 0x000fda0003f24070 */
[----:B------:R-:W-:Y:S01]  /*0370*/  @!P1 IMAD.IADD R5, R5, 0x1, -R8 ;  /* 0x0000000105059824 */ /* 0x000fe200078e0a08 */
[----:B------:R-:W-:-:S04]  /*0380*/  @!P1 IADD3 R4, PT, PT, R4, 0x1, RZ ;  /* 0x0000000104049810 */ /* 0x000fc80007ffe0ff */
[----:B------:R-:W-:Y:S02]  /*0390*/  ISETP.GE.U32.AND P0, PT, R5, R8, PT ;  /* 0x000000080500720c */ /* 0x000fe40003f06070 */
[----:B------:R-:W-:-:S04]  /*03a0*/  LOP3.LUT R5, R2, R3, RZ, 0x3c, !PT ;  /* 0x0000000302057212 */ /* 0x000fc800078e3cff */
[----:B------:R-:W-:-:S07]  /*03b0*/  ISETP.GE.AND P2, PT, R5, RZ, PT ;  /* 0x000000ff0500720c */ /* 0x000fce0003f46270 */
[----:B------:R-:W-:Y:S01]  /*03c0*/  @P0 VIADD R4, R4, 0x1 ;  /* 0x0000000104040836 */ /* 0x000fe20000000000 */
[----:B------:R-:W-:-:S05]  /*03d0*/  ISETP.NE.AND P0, PT, R3, RZ, PT ;  /* 0x000000ff0300720c */ /* 0x000fca0003f05270 */
[----:B------:R-:W-:-:S05]  /*03e0*/  @!P2 IMAD.MOV R4, RZ, RZ, -R4 ;  /* 0x000000ffff04a224 */ /* 0x000fca00078e0a04 */
[----:B------:R-:W-:-:S04]  /*03f0*/  SEL R17, R13, R4, !P0 ;  /* 0x000000040d117207 */ /* 0x000fc80004000000 */
[----:B------:R-:W-:Y:S01]  /*0400*/  MOV R12, R17 ;  /* 0x00000011000c7202 */ /* 0x000fe20000000f00 */
[----:B------:R-:W-:Y:S06]  /*0410*/  BRA `(.L_x_46) ;  /* 0x0000000000f47947 */ /* 0x000fec0003800000 */
.L_x_45:
[----:B------:R-:W-:-:S04]  /*0420*/  IMAD.IADD R5, R3, 0x1, R2 ;  /* 0x0000000103057824 */ /* 0x000fc800078e0202 */
[----:B------:R-:W-:-:S05]  /*0430*/  IMAD R7, R6, R5, RZ ;  /* 0x0000000506077224 */ /* 0x000fca00078e02ff */
[----:B------:R-:W-:-:S13]  /*0440*/  ISETP.GE.AND P0, PT, R0, R7, PT ;  /* 0x000000070000720c */ /* 0x000fda0003f06270 */
[----:B------:R-:W-:Y:S05]  /*0450*/  @P0 BRA `(.L_x_47) ;  /* 0x0000000400b80947 */ /* 0x000fea0003800000 */
[-C--:B------:R-:W-:Y:S01]  /*0460*/  IMAD R7, R3, R3.reuse, RZ ;  /* 0x0000000303077224 */ /* 0x080fe200078e02ff */
[----:B------:R-:W-:Y:S01]  /*0470*/  IABS R14, R3 ;  /* 0x00000003000e7213 */ /* 0x000fe20000000000 */
[----:B------:R-:W-:Y:S01]  /*0480*/  IMAD.IADD R4, R0, 0x1, -R11 ;  /* 0x0000000100047824 */ /* 0x000fe200078e0a0b */
[----:B------:R-:W0:Y:S02]  /*0490*/  LDCU UR6, c[0x0][0x39c] ;  /* 0x00007380ff0677ac */ /* 0x000e240008000800 */
[-C--:B------:R-:W-:Y:S02]  /*04a0*/  IABS R5, R7.reuse ;  /* 0x0000000700057213 */ /* 0x080fe40000000000 */
[----:B------:R-:W-:Y:S02]  /*04b0*/  IABS R12, R4 ;  /* 0x00000004000c7213 */ /* 0x000fe40000000000 */
[----:B------:R-:W1:Y:S01]  /*04c0*/  I2F.RP R10, R5 ;  /* 0x00000005000a7306 */ /* 0x000e620000209400 */
[----:B------:R-:W-:-:S02]  /*04d0*/  IABS R13, R7 ;  /* 0x00000007000d7213 */ /* 0x000fc40000000000 */
[----:B------:R-:W-:-:S05]  /*04e0*/  ISETP.GE.AND P2, PT, R4, RZ, PT ;  /* 0x000000ff0400720c */ /* 0x000fca0003f46270 */
[----:B-1----:R-:W1:Y:S02]  /*04f0*/  MUFU.RCP R10, R10 ;  /* 0x0000000a000a7308 */ /* 0x002e640000001000 */
[----:B-1----:R-:W-:-:S06]  /*0500*/  VIADD R9, R10, 0xffffffe ;  /* 0x0ffffffe0a097836 */ /* 0x002fcc0000000000 */
[----:B------:R-:W1:Y:S02]  /*0510*/  F2I.FTZ.U32.TRUNC.NTZ R9, R9 ;  /* 0x0000000900097305 */ /* 0x000e64000021f000 */
[----:B-1----:R-:W-:-:S05]  /*0520*/  IADD3 R8, PT, PT, RZ, -R9, RZ ;  /* 0x80000009ff087210 */ /* 0x002fca0007ffe0ff */
[----:B------:R-:W-:Y:S02]  /*0530*/  IMAD R11, R8, R5, RZ ;  /* 0x00000005080b7224 */ /* 0x000fe400078e02ff */
[----:B------:R-:W-:-:S04]  /*0540*/  IMAD.MOV.U32 R8, RZ, RZ, RZ ;  /* 0x000000ffff087224 */ /* 0x000fc800078e00ff */
[----:B------:R-:W-:Y:S01]  /*0550*/  IMAD.HI.U32 R10, R9, R11, R8 ;  /* 0x0000000b090a7227 */ /* 0x000fe200078e0008 */
[----:B------:R-:W-:-:S03]  /*0560*/  MOV R8, R14 ;  /* 0x0000000e00087202 */ /* 0x000fc60000000f00 */
[----:B------:R-:W-:Y:S02]  /*0570*/  IMAD.MOV.U32 R9, RZ, RZ, R12 ;  /* 0x000000ffff097224 */ /* 0x000fe400078e000c */
[----:B------:R-:W1:Y:S01]  /*0580*/  I2F.RP R12, R8 ;  /* 0x00000008000c7306 */ /* 0x000e620000209400 */
[----:B------:R-:W-:Y:S01]  /*0590*/  IMAD.MOV R11, RZ, RZ, -R13 ;  /* 0x000000ffff0b7224 */ /* 0x000fe200078e0a0d */
[----:B------:R-:W-:Y:S01]  /*05a0*/  LOP3.LUT R13, RZ, R3, RZ, 0x33, !PT ;  /* 0x00000003ff0d7212 */ /* 0x000fe200078e33ff */
[----:B------:R-:W-:-:S04]  /*05b0*/  IMAD.HI.U32 R10, R10, R9, RZ ;  /* 0x000000090a0a7227 */ /* 0x000fc800078e00ff */
[----:B------:R-:W-:-:S05]  /*05c0*/  IMAD R10, R10, R11, R9 ;  /* 0x0000000b0a0a7224 */ /* 0x000fca00078e0209 */
[----:B------:R-:W-:Y:S01]  /*05d0*/  ISETP.GT.U32.AND P0, PT, R5, R10, PT ;  /* 0x0000000a0500720c */ /* 0x000fe20003f04070 */
[----:B-1----:R-:W1:-:S12]  /*05e0*/  MUFU.RCP R12, R12 ;  /* 0x0000000c000c7308 */ /* 0x002e580000001000 */
[----:B------:R-:W-:Y:S02]  /*05f0*/  @!P0 IADD3 R10, PT, PT, R10, -R5, RZ ;  /* 0x800000050a0a8210 */ /* 0x000fe40007ffe0ff */
[----:B------:R-:W-:Y:S02]  /*0600*/  ISETP.NE.AND P0, PT, R7, RZ, PT ;  /* 0x000000ff0700720c */ /* 0x000fe40003f05270 */
[----:B------:R-:W-:Y:S01]  /*0610*/  ISETP.GT.U32.AND P1, PT, R5, R10, PT ;  /* 0x0000000a0500720c */ /* 0x000fe20003f24070 */
[----:B-1----:R-:W-:-:S06]  /*0620*/  VIADD R11, R12, 0xffffffe ;  /* 0x0ffffffe0c0b7836 */ /* 0x002fcc0000000000 */
[----:B------:R-:W1:Y:S06]  /*0630*/  F2I.FTZ.U32.TRUNC.NTZ R11, R11 ;  /* 0x0000000b000b7305 */ /* 0x000e6c000021f000 */
[----:B------:R-:W-:-:S05]  /*0640*/  @!P1 IMAD.IADD R10, R10, 0x1, -R5 ;  /* 0x000000010a0a9824 */ /* 0x000fca00078e0a05 */
[----:B------:R-:W-:Y:S01]  /*0650*/  MOV R15, R10 ;  /* 0x0000000a000f7202 */ /* 0x000fe20000000f00 */
[----:B------:R-:W-:-:S04]  /*0660*/  HFMA2 R10, -RZ, RZ, 0, 0 ;  /* 0x00000000ff0a7431 */ /* 0x000fc800000001ff */
[----:B------:R-:W-:Y:S01]  /*0670*/  @!P2 IMAD.MOV R15, RZ, RZ, -R15 ;  /* 0x000000ffff0fa224 */ /* 0x000fe200078e0a0f */
[----:B------:R-:W-:Y:S01]  /*0680*/  @!P0 LOP3.LUT R15, RZ, R7, RZ, 0x33, !PT ;  /* 0x00000007ff0f8212 */ /* 0x000fe200078e33ff */
[----:B-1----:R-:W-:-:S03]  /*0690*/  IMAD R5, R11, R8, RZ ;  /* 0x000000080b057224 */ /* 0x002fc600078e02ff */
[----:B------:R-:W-:Y:S01]  /*06a0*/  IABS R12, R15 ;  /* 0x0000000f000c7213 */ /* 0x000fe20000000000 */
[----:B------:R-:W-:-:S04]  /*06b0*/  IMAD.MOV R5, RZ, RZ, -R5 ;  /* 0x000000ffff057224 */ /* 0x000fc800078e0a05 */
[----:B------:R-:W-:-:S04]  /*06c0*/  IMAD.HI.U32 R9, R11, R5, R10 ;  /* 0x000000050b097227 */ /* 0x000fc800078e000a */
[----:B------:R-:W-:-:S04]  /*06d0*/  IMAD.MOV.U32 R11, RZ, RZ, R12 ;  /* 0x000000ffff0b7224 */ /* 0x000fc800078e000c */
[----:B------:R-:W-:-:S04]  /*06e0*/  IMAD.HI.U32 R5, R9, R11, RZ ;  /* 0x0000000b09057227 */ /* 0x000fc800078e00ff */
[----:B------:R-:W-:-:S04]  /*06f0*/  IMAD.MOV R10, RZ, RZ, -R5 ;  /* 0x000000ffff0a7224 */ /* 0x000fc800078e0a05 */
[----:B------:R-:W-:Y:S01]  /*0700*/  IMAD R11, R8, R10, R11 ;  /* 0x0000000a080b7224 */ /* 0x000fe200078e020b */
[----:B------:R-:W-:-:S04]  /*0710*/  LOP3.LUT R10, R15, R3, RZ, 0x3c, !PT ;  /* 0x000000030f0a7212 */ /* 0x000fc800078e3cff */
[----:B------:R-:W-:Y:S02]  /*0720*/  ISETP.GT.U32.AND P1, PT, R8, R11, PT ;  /* 0x0000000b0800720c */ /* 0x000fe40003f24070 */
[----:B------:R-:W-:Y:S01]  /*0730*/  ISETP.GE.AND P2, PT, R10, RZ, PT ;  /* 0x000000ff0a00720c */ /* 0x000fe20003f46270 */
[----:B0-----:R-:W-:-:S10]  /*0740*/  IMAD.U32 R10, RZ, RZ, UR6 ;  /* 0x00000006ff0a7e24 */ /* 0x001fd4000f8e00ff */
[----:B------:R-:W-:Y:S01]  /*0750*/  @!P1 IADD3 R11, PT, PT, R11, -R8, RZ ;  /* 0x800000080b0b9210 */ /* 0x000fe20007ffe0ff */
[----:B------:R-:W-:-:S03]  /*0760*/  @!P1 VIADD R5, R5, 0x1 ;  /* 0x0000000105059836 */ /* 0x000fc60000000000 */
[----:B------:R-:W-:Y:S01]  /*0770*/  ISETP.GE.U32.AND P0, PT, R11, R8, PT ;  /* 0x000000080b00720c */ /* 0x000fe20003f06070 */
[----:B------:R-:W-:Y:S01]  /*0780*/  IMAD.IADD R11, R0, 0x1, -R15 ;  /* 0x00000001000b7824 */ /* 0x000fe200078e0a0f */
[----:B------:R-:W-:-:S11]  /*0790*/  MOV R0, R4 ;  /* 0x0000000400007202 */ /* 0x000fd60000000f00 */
[----:B------:R-:W-:Y:S01]  /*07a0*/  @P0 VIADD R5, R5, 0x1 ;  /* 0x0000000105050836 */ /* 0x000fe20000000000 */
[----:B------:R-:W-:-:S04]  /*07b0*/  ISETP.NE.AND P0, PT, R3, RZ, PT ;  /* 0x000000ff0300720c */ /* 0x000fc80003f05270 */
[----:B------:R-:W-:-:S04]  /*07c0*/  @!P2 IADD3 R5, PT, PT, -R5, RZ, RZ ;  /* 0x000000ff0505a210 */ /* 0x000fc80007ffe1ff */
[----:B------:R-:W-:-:S05]  /*07d0*/  SEL R12, R13, R5, !P0 ;  /* 0x000000050d0c7207 */ /* 0x000fca0004000000 */
[----:B------:R-:W-:-:S07]  /*07e0*/  IMAD.IADD R17, R12, 0x1, R2 ;  /* 0x000000010c117824 */ /* 0x000fce00078e0202 */
.L_x_46:
[----:B------:R-:W-:Y:S05]  /*07f0*/  BSYNC.RECONVERGENT B0 ;  /* 0x0000000000007941 */ /* 0x000fea0003800200 */
.L_x_44:
[-C--:B------:R-:W-:Y:S02]  /*0800*/  IABS R2, R7.reuse ;  /* 0x0000000700027213 */ /* 0x080fe40000000000 */
[----:B------:R-:W-:Y:S02]  /*0810*/  IABS R16, R7 ;  /* 0x0000000700107213 */ /* 0x000fe40000000000 */
[----:B------:R-:W0:Y:S08]  /*0820*/  I2F.RP R14, R2 ;  /* 0x00000002000e7306 */ /* 0x000e300000209400 */
[----:B0-----:R-:W0:Y:S02]  /*0830*/  MUFU.RCP R14, R14 ;  /* 0x0000000e000e7308 */ /* 0x001e240000001000 */
[----:B0-----:R-:W-:Y:S01]  /*0840*/  VIADD R4, R14, 0xffffffe ;  /* 0x0ffffffe0e047836 */ /* 0x001fe20000000000 */
[----:B------:R-:W-:-:S02]  /*0850*/  IABS R14, R0 ;  /* 0x00000000000e7213 */ /* 0x000fc40000000000 */
[----:B------:R-:W-:-:S03]  /*0860*/  LOP3.LUT R0, R0, R7, RZ, 0x3c, !PT ;  /* 0x0000000700007212 */ /* 0x000fc600078e3cff */
[----:B------:R0:W1:Y:S01]  /*0870*/  F2I.FTZ.U32.TRUNC.NTZ R5, R4 ;  /* 0x0000000400057305 */ /* 0x000062000021f000 */
[----:B------:R-:W-:Y:S01]  /*0880*/  ISETP.GE.AND P3, PT, R0, RZ, PT ;  /* 0x000000ff0000720c */ /* 0x000fe20003f66270 */
[----:B------:R-:W-:Y:S02]  /*0890*/  IMAD.MOV.U32 R0, RZ, RZ, 0x2 ;  /* 0x00000002ff007424 */ /* 0x000fe400078e00ff */
[----:B0-----:R-:W-:Y:S01]  /*08a0*/  IMAD.MOV.U32 R4, RZ, RZ, RZ ;  /* 0x000000ffff047224 */ /* 0x001fe200078e00ff */
[----:B-1----:R-:W-:-:S05]  /*08b0*/  IADD3 R19, PT, PT, RZ, -R5, RZ ;  /* 0x80000005ff137210 */ /* 0x002fca0007ffe0ff */
[----:B------:R-:W-:-:S04]  /*08c0*/  IMAD R19, R19, R2, RZ ;  /* 0x0000000213137224 */ /* 0x000fc800078e02ff */
[----:B------:R-:W-:Y:S01]  /*08d0*/  IMAD.HI.U32 R5, R5, R19, R4 ;  /* 0x0000001305057227 */ /* 0x000fe200078e0004 */
[----:B------:R-:W-:-:S03]  /*08e0*/  IABS R4, R15 ;  /* 0x0000000f00047213 */ /* 0x000fc60000000000 */
[----:B------:R-:W-:Y:S02]  /*08f0*/  IMAD.MOV R19, RZ, RZ, -R16 ;  /* 0x000000ffff137224 */ /* 0x000fe400078e0a10 */
[----:B------:R-:W-:-:S04]  /*0900*/  IMAD.HI.U32 R5, R5, R14, RZ ;  /* 0x0000000e05057227 */ /* 0x000fc800078e00ff */
[----:B------:R-:W-:-:S04]  /*0910*/  IMAD.HI.U32 R9, R9, R4, RZ ;  /* 0x0000000409097227 */ /* 0x000fc800078e00ff */
[----:B------:R-:W-:Y:S01]  /*0920*/  IMAD R19, R5, R19, R14 ;  /* 0x0000001305137224 */ /* 0x000fe200078e020e */
[----:B------:R-:W-:-:S04]  /*0930*/  IADD3 R9, PT, PT, -R9, RZ, RZ ;  /* 0x000000ff09097210 */ /* 0x000fc80007ffe1ff */
[----:B------:R-:W-:Y:S01]  /*0940*/  ISETP.GT.U32.AND P1, PT, R2, R19, PT ;  /* 0x000000130200720c */ /* 0x000fe20003f24070 */
[----:B------:R-:W-:-:S05]  /*0950*/  IMAD R9, R8, R9, R4 ;  /* 0x0000000908097224 */ /* 0x000fca00078e0204 */
[----:B------:R-:W-:-:S07]  /*0960*/  ISETP.GT.U32.AND P2, PT, R8, R9, PT ;  /* 0x000000090800720c */ /* 0x000fce0003f44070 */
[----:B------:R-:W-:Y:S01]  /*0970*/  @!P1 IMAD.IADD R19, R19, 0x1, -R2 ;  /* 0x0000000113139824 */ /* 0x000fe200078e0a02 */
[----:B------:R-:W-:Y:S02]  /*0980*/  @!P1 IADD3 R5, PT, PT, R5, 0x1, RZ ;  /* 0x0000000105059810 */ /* 0x000fe40007ffe0ff */
[----:B------:R-:W-:Y:S02]  /*0990*/  ISETP.NE.AND P1, PT, R7, RZ, PT ;  /* 0x000000ff0700720c */ /* 0x000fe40003f25270 */
[----:B------:R-:W-:Y:S01]  /*09a0*/  ISETP.GE.U32.AND P4, PT, R19, R2, PT ;  /* 0x000000021300720c */ /* 0x000fe20003f86070 */
[----:B------:R-:W-:-:S05]  /*09b0*/  @!P2 IMAD.IADD R9, R9, 0x1, -R8 ;  /* 0x000000010909a824 */ /* 0x000fca00078e0a08 */
[----:B------:R-:W-:-:S07]  /*09c0*/  ISETP.GT.U32.AND P2, PT, R8, R9, PT ;  /* 0x000000090800720c */ /* 0x000fce0003f44070 */
[----:B------:R-:W-:Y:S01]  /*09d0*/  @P4 VIADD R5, R5, 0x1 ;  /* 0x0000000105054836 */ /* 0x000fe20000000000 */
[----:B------:R-:W-:-:S03]  /*09e0*/  ISETP.GE.AND P4, PT, R15, RZ, PT ;  /* 0x000000ff0f00720c */ /* 0x000fc60003f86270 */
[----:B------:R-:W-:Y:S01]  /*09f0*/  @!P3 IMAD.MOV R5, RZ, RZ, -R5 ;  /* 0x000000ffff05b224 */ /* 0x000fe200078e0a05 */
[----:B------:R-:W-:Y:S02]  /*0a00*/  @!P1 LOP3.LUT R5, RZ, R7, RZ, 0x33, !PT ;  /* 0x00000007ff059212 */ /* 0x000fe400078e33ff */
[----:B------:R-:W-:Y:S02]  /*0a10*/  @!P2 IADD3 R9, PT, PT, R9, -R8, RZ ;  /* 0x800000080909a210 */ /* 0x000fe40007ffe0ff */
[----:B------:R-:W-:-:S05]  /*0a20*/  ISETP.GE.AND P1, PT, R5, 0x2, PT ;  /* 0x000000020500780c */ /* 0x000fca0003f26270 */
[----:B------:R-:W-:-:S05]  /*0a30*/  @!P4 IMAD.MOV R9, RZ, RZ, -R9 ;  /* 0x000000ffff09c224 */ /* 0x000fca00078e0a09 */
[----:B------:R-:W-:Y:S02]  /*0a40*/  SEL R9, R13, R9, !P0 ;  /* 0x000000090d097207 */ /* 0x000fe40004000000 */
[----:B------:R-:W-:-:S03]  /*0a50*/  ISETP.NE.AND P0, PT, R5, 0x2, PT ;  /* 0x000000020500780c */ /* 0x000fc60003f05270 */
[----:B------:R-:W-:Y:S01]  /*0a60*/  IMAD R6, R6, R17, R9 ;  /* 0x0000001106067224 */ /* 0x000fe200078e0209 */
[----:B------:R-:W-:-:S05]  /*0a70*/  @P1 SEL R5, R0, 0x3, P0 ;  /* 0x0000000300051807 */ /* 0x000fca0000000000 */
[----:B------:R-:W-:-:S05]  /*0a80*/  IMAD R5, R5, R3, R6 ;  /* 0x0000000305057224 */ /* 0x000fca00078e0206 */
[----:B------:R-:W-:-:S13]  /*0a90*/  ISETP.NE.AND P0, PT, R5, -0x1, PT ;  /* 0xffffffff0500780c */ /* 0x000fda0003f05270 */
[----:B------:R-:W-:Y:S05]  /*0aa0*/  @!P0 EXIT ;  /* 0x000000000000894d */ /* 0x000fea0003800000 */
[----:B------:R-:W0:Y:S02]  /*0ab0*/  LDC.64 R2, c[0x0][0x380] ;  /* 0x0000e000ff027b82 */ /* 0x000e240000000a00 */
[----:B0-----:R-:W-:-:S06]  /*0ac0*/  IMAD.WIDE R2, R5, 0x4, R2 ;  /* 0x0000000405027825 */ /* 0x001fcc00078e0202 */
[----:B------:R-:W0:Y:S01]  /*0ad0*/  LDC.64 R4, c[0x0][0x390] ;  /* 0x0000e400ff047b82 */ /* 0x000e220000000a00 */
[----:B------:R-:W2:Y:S01]  /*0ae0*/  LDG.E R3, desc[UR4][R2.64] ;  /* 0x0000000402037981 */ /* 0x000ea2000c1e1900 */
[----:B------:R-:W-:-:S05]  /*0af0*/  IADD3 R11, PT, PT, R12, R11, RZ ;  /* 0x0000000b0c0b7210 */ /* 0x000fca0007ffe0ff */
[----:B------:R-:W-:-:S04]  /*0b00*/  IMAD R11, R9, R10, R11 ;  /* 0x0000000a090b7224 */ /* 0x000fc800078e020b */
[----:B0-----:R-:W-:-:S05]  /*0b10*/  IMAD.WIDE R4, R11, 0x4, R4 ;  /* 0x000000040b047825 */ /* 0x001fca00078e0204 */
[----:B--2---:R-:W-:Y:S01]  /*0b20*/  STG.E desc[UR4][R4.64], R3 ;  /* 0x0000000304007986 */ /* 0x004fe2000c101904 */
[----:B------:R-:W-:Y:S05]  /*0b30*/  EXIT ;  /* 0x000000000000794d */ /* 0x000fea0003800000 */
.L_x_47:
[----:B------:R-:W-:-:S05]  /*0b40*/  IMAD.IADD R5, R6, 0x1, R7 ;  /* 0x0000000106057824 */ /* 0x000fca00078e0207 */
[----:B------:R-:W-:-:S13]  /*0b50*/  ISETP.GE.AND P0, PT, R0, R5, PT ;  /* 0x000000050000720c */ /* 0x000fda0003f06270 */
[----:B------:R-:W-:Y:S05]  /*0b60*/  @P0 EXIT ;  /* 0x000000000000094d */ /* 0x000fea0003800000 */
[----:B------:R-:W-:Y:S01]  /*0b70*/  IABS R9, R3 ;  /* 0x0000000300097213 */ /* 0x000fe20000000000 */
[----:B------:R-:W-:-:S03]  /*0b80*/  IMAD.IADD R8, R0, 0x1, -R7 ;  /* 0x0000000100087824 */ /* 0x000fc600078e0a07 */
[----:B------:R-:W0:Y:S02]  /*0b90*/  I2F.RP R2, R9 ;  /* 0x0000000900027306 */ /* 0x000e240000209400 */
[----:B------:R-:W-:-:S06]  /*0ba0*/  IABS R10, R8 ;  /* 0x00000008000a7213 */ /* 0x000fcc0000000000 */
[----:B0-----:R-:W0:Y:S02]  /*0bb0*/  MUFU.RCP R2, R2 ;  /* 0x0000000200027308 */ /* 0x001e240000001000 */
[----:B0-----:R-:W-:-:S06]  /*0bc0*/  VIADD R6, R2, 0xffffffe ;  /* 0x0ffffffe02067836 */ /* 0x001fcc0000000000 */
[----:B------:R-:W0:Y:S02]  /*0bd0*/  F2I.FTZ.U32.TRUNC.NTZ R5, R6 ;  /* 0x0000000600057305 */ /* 0x000e24000021f000 */
[----:B0-----:R-:W-:-:S05]  /*0be0*/  IADD3 R4, PT, PT, RZ, -R5, RZ ;  /* 0x80000005ff047210 */ /* 0x001fca0007ffe0ff */
[----:B------:R-:W-:Y:S02]  /*0bf0*/  IMAD R7, R4, R9, RZ ;  /* 0x0000000904077224 */ /* 0x000fe400078e02ff */
[----:B------:R-:W-:-:S04]  /*0c00*/  IMAD.MOV.U32 R4, RZ, RZ, RZ ;  /* 0x000000ffff047224 */ /* 0x000fc800078e00ff */
[----:B------:R-:W-:Y:S01]  /*0c10*/  IMAD.HI.U32 R7, R5, R7, R4 ;  /* 0x0000000705077227 */ /* 0x000fe200078e0004 */
[----:B------:R-:W-:-:S05]  /*0c20*/  MOV R4, R10 ;  /* 0x0000000a00047202 */ /* 0x000fca0000000f00 */
[----:B------:R-:W-:-:S04]  /*0c30*/  IMAD.HI.U32 R2, R7, R4, RZ ;  /* 0x0000000407027227 */ /* 0x000fc800078e00ff */
[----:B------:R-:W-:Y:S02]  /*0c40*/  HFMA2 R7, -RZ, RZ, 0, 1.1920928955078125e-07 ;  /* 0x00000002ff077431 */ /* 0x000fe400000001ff */
[----:B------:R-:W-:-:S04]  /*0c50*/  IMAD.MOV R5, RZ, RZ, -R2 ;  /* 0x000000ffff057224 */ /* 0x000fc800078e0a02 */
[----:B------:R-:W-:-:S05]  /*0c60*/  IMAD R4, R9, R5, R4 ;  /* 0x0000000509047224 */ /* 0x000fca00078e0204 */
[----:B------:R-:W-:-:S13]  /*0c70*/  ISETP.GT.U32.AND P1, PT, R9, R4, PT ;  /* 0x000000040900720c */ /* 0x000fda0003f24070 */
[----:B------:R-:W-:Y:S01]  /*0c80*/  @!P1 IMAD.IADD R4, R4, 0x1, -R9 ;  /* 0x0000000104049824 */ /* 0x000fe200078e0a09 */
[----:B------:R-:W-:Y:S02]  /*0c90*/  @!P1 IADD3 R2, PT, PT, R2, 0x1, RZ ;  /* 0x0000000102029810 */ /* 0x000fe40007ffe0ff */
[----:B------:R-:W-:Y:S02]  /*0ca0*/  ISETP.NE.AND P1, PT, R3, RZ, PT ;  /* 0x000000ff0300720c */ /* 0x000fe40003f25270 */
[----:B------:R-:W-:Y:S02]  /*0cb0*/  ISETP.GE.U32.AND P0, PT, R4, R9, PT ;  /* 0x000000090400720c */ /* 0x000fe40003f06070 */
[----:B------:R-:W-:-:S04]  /*0cc0*/  LOP3.LUT R4, R8, R3, RZ, 0x3c, !PT ;  /* 0x0000000308047212 */ /* 0x000fc800078e3cff */
[----:B------:R-:W-:Y:S02]  /*0cd0*/  ISETP.GE.AND P2, PT, R4, RZ, PT ;  /* 0x000000ff0400720c */ /* 0x000fe40003f46270 */
[----:B------:R-:W0:Y:S05]  /*0ce0*/  LDC.64 R4, c[0x0][0x388] ;  /* 0x0000e200ff047b82 */ /* 0x000e2a0000000a00 */
[----:B------:R-:W-:-:S06]  /*0cf0*/  @P0 VIADD R2, R2, 0x1 ;  /* 0x0000000102020836 */ /* 0x000fcc0000000000 */
[----:B------:R-:W-:Y:S01]  /*0d00*/  @!P2 IMAD.MOV R2, RZ, RZ, -R2 ;  /* 0x000000ffff02a224 */ /* 0x000fe200078e0a02 */
[----:B------:R-:W-:-:S04]  /*0d10*/  @!P1 LOP3.LUT R2, RZ, R3, RZ, 0x33, !PT ;  /* 0x00000003ff029212 */ /* 0x000fc800078e33ff */
[C---:B------:R-:W-:Y:S01]  /*0d20*/  ISETP.NE.AND P1, PT, R2.reuse, 0x2, PT ;  /* 0x000000020200780c */ /* 0x040fe20003f25270 */
[----:B------:R-:W-:Y:S01]  /*0d30*/  IMAD.MOV R6, RZ, RZ, -R2 ;  /* 0x000000ffff067224 */ /* 0x000fe200078e0a02 */
[----:B------:R-:W-:Y:S02]  /*0d40*/  ISETP.GE.AND P0, PT, R2, 0x2, PT ;  /* 0x000000020200780c */ /* 0x000fe40003f06270 */
[----:B------:R-:W-:Y:S01]  /*0d50*/  SEL R7, R7, 0x3, P1 ;  /* 0x0000000307077807 */ /* 0x000fe20000800000 */
[----:B------:R-:W-:-:S03]  /*0d60*/  IMAD R6, R3, R6, R8 ;  /* 0x0000000603067224 */ /* 0x000fc600078e0208 */
[----:B------:R-:W-:-:S05]  /*0d70*/  SEL R2, R2, R7, !P0 ;  /* 0x0000000702027207 */ /* 0x000fca0004000000 */
[----:B------:R-:W-:-:S04]  /*0d80*/  IMAD R3, R2, R3, R6 ;  /* 0x0000000302037224 */ /* 0x000fc800078e0206 */
[----:B0-----:R-:W-:Y:S02]  /*0d90*/  IMAD.WIDE R2, R3, 0x4, R4 ;  /* 0x0000000403027825 */ /* 0x001fe400078e0204 */
[----:B------:R-:W0:Y:S04]  /*0da0*/  LDC.64 R4, c[0x0][0x390] ;  /* 0x0000e400ff047b82 */ /* 0x000e280000000a00 */
[----:B------:R-:W2:Y:S01]  /*0db0*/  LDG.E R3, desc[UR4][R2.64] ;  /* 0x0000000402037981 */ /* 0x000ea2000c1e1900 */
[----:B0-----:R-:W-:-:S05]  /*0dc0*/  IMAD.WIDE R4, R0, 0x4, R4 ;  /* 0x0000000400047825 */ /* 0x001fca00078e0204 */
[----:B--2---:R-:W-:Y:S01]  /*0dd0*/  STG.E desc[UR4][R4.64], R3 ;  /* 0x0000000304007986 */ /* 0x004fe2000c101904 */
[----:B------:R-:W-:Y:S05]  /*0de0*/  EXIT ;  /* 0x000000000000794d */ /* 0x000fea0003800000 */
.L_x_48:
        /* <DEDUP_REMOVED lines=9> */
.L_x_1072:


//--------------------- .text.prepare_lstm_weight_d --------------------------
	.section	.text.prepare_lstm_weight_d,"ax",@progbits
	.align	128
        .global         prepare_lstm_weight_d
        .type           prepare_lstm_weight_d,@function
        .size           prepare_lstm_weight_d,(.L_x_1073 - prepare_lstm_weight_d)
        .other          prepare_lstm_weight_d,@"STO_CUDA_ENTRY STV_DEFAULT"
prepare_lstm_weight_d:
.text.prepare_lstm_weight_d:
        /* <DEDUP_REMOVED lines=13> */
[----:B------:R-:W-:Y:S01]  /*00d0*/  IABS R10, R7 ;  /* 0x00000007000a7213 */ /* 0x000fe20000000000 */
[----:B------:R-:W0:Y:S01]  /*00e0*/  LDCU UR6, c[0x0][0x398] ;  /* 0x00007300ff0677ac */ /* 0x000e220008000800 */
[----:B------:R-:W-:Y:S02]  /*00f0*/  IABS R8, R3 ;  /* 0x0000000300087213 */ /* 0x000fe40000000000 */
[----:B------:R-:W1:Y:S01]  /*0100*/  I2F.RP R2, R10 ;  /* 0x0000000a00027306 */ /* 0x000e620000209400 */
[----:B------:R-:W-:Y:S02]  /*0110*/  IABS R12, R0 ;  /* 0x00000000000c7213 */ /* 0x000fe40000000000 */
[----:B------:R-:W-:Y:S02]  /*0120*/  IABS R11, R7 ;  /* 0x00000007000b7213 */ /* 0x000fe40000000000 */
[----:B------:R-:W-:-:S03]  /*0130*/  ISETP.GE.AND P2, PT, R0, RZ, PT ;  /* 0x000000ff0000720c */ /* 0x000fc60003f46270 */
[----:B-1----:R-:W1:Y:S02]  /*0140*/  MUFU.RCP R2, R2 ;  /* 0x0000000200027308 */ /* 0x002e640000001000 */
[----:B-1----:R-:W-:-:S06]  /*0150*/  VIADD R4, R2, 0xffffffe ;  /* 0x0ffffffe02047836 */ /* 0x002fcc0000000000 */
[----:B------:R-:W1:Y:S08]  /*0160*/  I2F.RP R2, R8 ;  /* 0x0000000800027306 */ /* 0x000e700000209400 */
[----:B------:R2:W3:Y:S08]  /*0170*/  F2I.FTZ.U32.TRUNC.NTZ R5, R4 ;  /* 0x0000000400057305 */ /* 0x0004f0000021f000 */
[----:B-1----:R-:W1:Y:S01]  /*0180*/  MUFU.RCP R2, R2 ;  /* 0x0000000200027308 */ /* 0x002e620000001000 */
[----:B--2---:R-:W-:Y:S01]  /*0190*/  IMAD.MOV.U32 R4, RZ, RZ, RZ ;  /* 0x000000ffff047224 */ /* 0x004fe200078e00ff */
[----:B---3--:R-:W-:-:S05]  /*01a0*/  IADD3 R9, PT, PT, RZ, -R5, RZ ;  /* 0x80000005ff097210 */ /* 0x008fca0007ffe0ff */
[----:B------:R-:W-:-:S04]  /*01b0*/  IMAD R9, R9, R10, RZ ;  /* 0x0000000a09097224 */ /* 0x000fc800078e02ff */
[----:B------:R-:W-:-:S04]  /*01c0*/  IMAD.HI.U32 R5, R5, R9, R4 ;  /* 0x0000000905057227 */ /* 0x000fc800078e0004 */
[----:B------:R-:W-:Y:S02]  /*01d0*/  IMAD.MOV R4, RZ, RZ, -R11 ;  /* 0x000000ffff047224 */ /* 0x000fe400078e0a0b */
[----:B------:R-:W-:-:S04]  /*01e0*/  IMAD.HI.U32 R5, R5, R12, RZ ;  /* 0x0000000c05057227 */ /* 0x000fc800078e00ff */
[----:B------:R-:W-:Y:S02]  /*01f0*/  IMAD R5, R5, R4, R12 ;  /* 0x0000000405057224 */ /* 0x000fe400078e020c */
[----:B-1----:R-:W-:-:S03]  /*0200*/  VIADD R12, R2, 0xffffffe ;  /* 0x0ffffffe020c7836 */ /* 0x002fc60000000000 */
[----:B------:R-:W-:Y:S01]  /*0210*/  ISETP.GT.U32.AND P0, PT, R10, R5, PT ;  /* 0x000000050a00720c */ /* 0x000fe20003f04070 */
[----:B------:R1:W2:Y:S02]  /*0220*/  F2I.FTZ.U32.TRUNC.NTZ R13, R12 ;  /* 0x0000000c000d7305 */ /* 0x0002a4000021f000 */
[----:B-1----:R-:W-:-:S10]  /*0230*/  IMAD.MOV.U32 R12, RZ, RZ, RZ ;  /* 0x000000ffff0c7224 */ /* 0x002fd400078e00ff */
[----:B------:R-:W-:Y:S02]  /*0240*/  @!P0 IADD3 R5, PT, PT, R5, -R10, RZ ;  /* 0x8000000a05058210 */ /* 0x000fe40007ffe0ff */
[----:B------:R-:W-:Y:S01]  /*0250*/  ISETP.NE.AND P0, PT, R7, RZ, PT ;  /* 0x000000ff0700720c */ /* 0x000fe20003f05270 */
[----:B--2---:R-:W-:Y:S01]  /*0260*/  IMAD R4, R13, R8, RZ ;  /* 0x000000080d047224 */ /* 0x004fe200078e02ff */
[----:B------:R-:W-:-:S03]  /*0270*/  ISETP.GT.U32.AND P1, PT, R10, R5, PT ;  /* 0x000000050a00720c */ /* 0x000fc60003f24070 */
[----:B------:R-:W-:-:S04]  /*0280*/  IMAD.MOV R9, RZ, RZ, -R4 ;  /* 0x000000ffff097224 */ /* 0x000fc800078e0a04 */
[----:B------:R-:W-:Y:S01]  /*0290*/  IMAD.HI.U32 R12, R13, R9, R12 ;  /* 0x000000090d0c7227 */ /* 0x000fe200078e000c */
[----:B------:R-:W-:-:S05]  /*02a0*/  LOP3.LUT R13, RZ, R3, RZ, 0x33, !PT ;  /* 0x00000003ff0d7212 */ /* 0x000fca00078e33ff */
[----:B------:R-:W-:-:S05]  /*02b0*/  @!P1 IMAD.IADD R5, R5, 0x1, -R10 ;  /* 0x0000000105059824 */ /* 0x000fca00078e0a0a */
[----:B------:R-:W-:Y:S02]  /*02c0*/  @!P2 IADD3 R5, PT, PT, -R5, RZ, RZ ;  /* 0x000000ff0505a210 */ /* 0x000fe40007ffe1ff */
[----:B------:R-:W-:-:S04]  /*02d0*/  @!P0 LOP3.LUT R5, RZ, R7, RZ, 0x33, !PT ;  /* 0x00000007ff058212 */ /* 0x000fc800078e33ff */
[-C--:B------:R-:W-:Y:S02]  /*02e0*/  IABS R2, R5.reuse ;  /* 0x0000000500027213 */ /* 0x080fe40000000000 */
[----:B------:R-:W-:Y:S02]  /*02f0*/  MOV R15, R5 ;  /* 0x00000005000f7202 */ /* 0x000fe40000000f00 */
[----:B------:R-:W-:-:S03]  /*0300*/  MOV R9, R2 ;  /* 0x0000000200097202 */ /* 0x000fc60000000f00 */
[----:B------:R-:W-:Y:S02]  /*0310*/  IMAD.IADD R10, R0, 0x1, -R15 ;  /* 0x00000001000a7824 */ /* 0x000fe400078e0a0f */
[----:B------:R-:W-:-:S04]  /*0320*/  IMAD.HI.U32 R2, R12, R9, RZ ;  /* 0x000000090c027227 */ /* 0x000fc800078e00ff */
[----:B------:R-:W-:-:S04]  /*0330*/  IMAD.MOV R4, RZ, RZ, -R2 ;  /* 0x000000ffff047224 */ /* 0x000fc800078e0a02 */
[----:B------:R-:W-:Y:S01]  /*0340*/  IMAD R9, R8, R4, R9 ;  /* 0x0000000408097224 */ /* 0x000fe200078e0209 */
[----:B------:R-:W-:-:S04]  /*0350*/  LOP3.LUT R4, R5, R3, RZ, 0x3c, !PT ;  /* 0x0000000305047212 */ /* 0x000fc800078e3cff */
[----:B------:R-:W-:Y:S02]  /*0360*/  ISETP.GT.U32.AND P1, PT, R8, R9, PT ;  /* 0x000000090800720c */ /* 0x000fe40003f24070 */
[----:B------:R-:W-:-:S11]  /*0370*/  ISETP.GE.AND P2, PT, R4, RZ, PT ;  /* 0x000000ff0400720c */ /* 0x000fd60003f46270 */
[----:B------:R-:W-:Y:S01]  /*0380*/  @!P1 IMAD.IADD R9, R9, 0x1, -R8 ;  /* 0x0000000109099824 */ /* 0x000fe200078e0a08 */
[----:B------:R-:W-:-:S04]  /*0390*/  @!P1 IADD3 R2, PT, PT, R2, 0x1, RZ ;  /* 0x0000000102029810 */ /* 0x000fc80007ffe0ff */
[----:B------:R-:W-:Y:S01]  /*03a0*/  ISETP.GE.U32.AND P0, PT, R9, R8, PT ;  /* 0x000000080900720c */ /* 0x000fe20003f06070 */
[----:B0-----:R-:W-:-:S12]  /*03b0*/  IMAD.U32 R9, RZ, RZ, UR6 ;  /* 0x00000006ff097e24 */ /* 0x001fd8000f8e00ff */
[----:B------:R-:W-:Y:S01]  /*03c0*/  @P0 VIADD R2, R2, 0x1 ;  /* 0x0000000102020836 */ /* 0x000fe20000000000 */
[----:B------:R-:W-:-:S03]  /*03d0*/  ISETP.NE.AND P0, PT, R3, RZ, PT ;  /* 0x000000ff0300720c */ /* 0x000fc60003f05270 */
[----:B------:R-:W-:-:S05]  /*03e0*/  @!P2 IMAD.MOV R2, RZ, RZ, -R2 ;  /* 0x000000ffff02a224 */ /* 0x000fca00078e0a02 */
[----:B------:R-:W-:-:S04]  /*03f0*/  SEL R17, R13, R2, !P0 ;  /* 0x000000020d117207 */ /* 0x000fc80004000000 */
[----:B------:R-:W-:Y:S01]  /*0400*/  MOV R11, R17 ;  /* 0x00000011000b7202 */ /* 0x000fe20000000f00 */
[----:B------:R-:W-:Y:S06]  /*0410*/  BRA `(.L_x_51) ;  /* 0x0000000000f07947 */ /* 0x000fec0003800000 */
.L_x_50:
        /* <DEDUP_REMOVED lines=21> */
[----:B------:R-:W-:Y:S01]  /*0570*/  IMAD.MOV.U32 R9, RZ, RZ, R12 ;  /* 0x000000ffff097224 */ /* 0x000fe200078e000c */
[----:B------:R-:W1:Y:S01]  /*0580*/  I2F.RP R14, R8 ;  /* 0x00000008000e7306 */ /* 0x000e620000209400 */
        /* <DEDUP_REMOVED lines=15> */
[----:B------:R-:W-:Y:S01]  /*0680*/  IABS R9, R10 ;  /* 0x0000000a00097213 */ /* 0x000fe20000000000 */
[----:B------:R-:W-:Y:S02]  /*0690*/  IMAD.MOV.U32 R15, RZ, RZ, R10 ;  /* 0x000000ffff0f7224 */ /* 0x000fe400078e000a */
[----:B------:R-:W-:-:S04]  /*06a0*/  IMAD.MOV R5, RZ, RZ, -R5 ;  /* 0x000000ffff057224 */ /* 0x000fc800078e0a05 */
[----:B------:R-:W-:Y:S01]  /*06b0*/  IMAD.HI.U32 R12, R13, R5, R12 ;  /* 0x000000050d0c7227 */ /* 0x000fe200078e000c */
[----:B------:R-:W-:-:S05]  /*06c0*/  LOP3.LUT R13, RZ, R3, RZ, 0x33, !PT ;  /* 0x00000003ff0d7212 */ /* 0x000fca00078e33ff */
[----:B------:R-:W-:-:S05]  /*06d0*/  IMAD.HI.U32 R5, R12, R9, RZ ;  /* 0x000000090c057227 */ /* 0x000fca00078e00ff */
[----:B------:R-:W-:-:S05]  /*06e0*/  IADD3 R11, PT, PT, -R5, RZ, RZ ;  /* 0x000000ff050b7210 */ /* 0x000fca0007ffe1ff */
[----:B------:R-:W-:-:S05]  /*06f0*/  IMAD R9, R8, R11, R9 ;  /* 0x0000000b08097224 */ /* 0x000fca00078e0209 */
[----:B------:R-:W-:-:S13]  /*0700*/  ISETP.GT.U32.AND P1, PT, R8, R9, PT ;  /* 0x000000090800720c */ /* 0x000fda0003f24070 */
[----:B------:R-:W-:Y:S02]  /*0710*/  @!P1 IMAD.IADD R9, R9, 0x1, -R8 ;  /* 0x0000000109099824 */ /* 0x000fe400078e0a08 */
[----:B------:R-:W-:-:S03]  /*0720*/  @!P1 VIADD R5, R5, 0x1 ;  /* 0x0000000105059836 */ /* 0x000fc60000000000 */
[----:B------:R-:W-:Y:S02]  /*0730*/  ISETP.GE.U32.AND P0, PT, R9, R8, PT ;  /* 0x000000080900720c */ /* 0x000fe40003f06070 */
[----:B------:R-:W-:Y:S01]  /*0740*/  LOP3.LUT R9, R10, R3, RZ, 0x3c, !PT ;  /* 0x000000030a097212 */ /* 0x000fe200078e3cff */
[----:B------:R-:W-:Y:S02]  /*0750*/  IMAD.IADD R10, R0, 0x1, -R15 ;  /* 0x00000001000a7824 */ /* 0x000fe400078e0a0f */
[----:B------:R-:W-:Y:S01]  /*0760*/  IMAD.MOV.U32 R0, RZ, RZ, R4 ;  /* 0x000000ffff007224 */ /* 0x000fe200078e0004 */
[----:B------:R-:W-:Y:S02]  /*0770*/  ISETP.GE.AND P2, PT, R9, RZ, PT ;  /* 0x000000ff0900720c */ /* 0x000fe40003f46270 */
[----:B0-----:R-:W-:-:S05]  /*0780*/  MOV R9, UR6 ;  /* 0x0000000600097c02 */ /* 0x001fca0008000f00 */
[----:B------:R-:W-:Y:S02]  /*0790*/  @P0 IADD3 R5, PT, PT, R5, 0x1, RZ ;  /* 0x0000000105050810 */ /* 0x000fe40007ffe0ff */
[----:B------:R-:W-:-:S04]  /*07a0*/  ISETP.NE.AND P0, PT, R3, RZ, PT ;  /* 0x000000ff0300720c */ /* 0x000fc80003f05270 */
[----:B------:R-:W-:-:S05]  /*07b0*/  @!P2 IMAD.MOV R5, RZ, RZ, -R5 ;  /* 0x000000ffff05a224 */ /* 0x000fca00078e0a05 */
[----:B------:R-:W-:-:S04]  /*07c0*/  SEL R11, R13, R5, !P0 ;  /* 0x000000050d0b7207 */ /* 0x000fc80004000000 */
[----:B------:R-:W-:-:S07]  /*07d0*/  IADD3 R17, PT, PT, R11, R2, RZ ;  /* 0x000000020b117210 */ /* 0x000fce0007ffe0ff */
.L_x_51:
[----:B------:R-:W-:Y:S05]  /*07e0*/  BSYNC.RECONVERGENT B0 ;  /* 0x0000000000007941 */ /* 0x000fea0003800200 */
.L_x_49:
[-C--:B------:R-:W-:Y:S02]  /*07f0*/  IABS R2, R7.reuse ;  /* 0x0000000700027213 */ /* 0x080fe40000000000 */
[----:B------:R-:W-:Y:S02]  /*0800*/  IABS R16, R7 ;  /* 0x0000000700107213 */ /* 0x000fe40000000000 */
[----:B------:R-:W0:Y:S01]  /*0810*/  I2F.RP R14, R2 ;  /* 0x00000002000e7306 */ /* 0x000e220000209400 */
[----:B------:R-:W-:-:S05]  /*0820*/  IABS R21, R15 ;  /* 0x0000000f00157213 */ /* 0x000fca0000000000 */
[----:B------:R-:W-:-:S04]  /*0830*/  IMAD.HI.U32 R12, R12, R21, RZ ;  /* 0x000000150c0c7227 */ /* 0x000fc800078e00ff */
[----:B------:R-:W-:-:S04]  /*0840*/  IMAD.MOV R12, RZ, RZ, -R12 ;  /* 0x000000ffff0c7224 */ /* 0x000fc800078e0a0c */
[C---:B------:R-:W-:Y:S01]  /*0850*/  IMAD R21, R8.reuse, R12, R21 ;  /* 0x0000000c08157224 */ /* 0x040fe200078e0215 */
[----:B0-----:R-:W0:Y:S04]  /*0860*/  MUFU.RCP R14, R14 ;  /* 0x0000000e000e7308 */ /* 0x001e280000001000 */
[----:B------:R-:W-:Y:S01]  /*0870*/  ISETP.GT.U32.AND P2, PT, R8, R21, PT ;  /* 0x000000150800720c */ /* 0x000fe20003f44070 */
[----:B0-----:R-:W-:Y:S01]  /*0880*/  VIADD R4, R14, 0xffffffe ;  /* 0x0ffffffe0e047836 */ /* 0x001fe20000000000 */
[----:B------:R-:W-:-:S11]  /*0890*/  IABS R14, R0 ;  /* 0x00000000000e7213 */ /* 0x000fd60000000000 */
[----:B------:R-:W-:Y:S01]  /*08a0*/  @!P2 IMAD.IADD R21, R21, 0x1, -R8 ;  /* 0x000000011515a824 */ /* 0x000fe200078e0a08 */
[----:B------:R-:W-:Y:S01]  /*08b0*/  LOP3.LUT R0, R0, R7, RZ, 0x3c, !PT ;  /* 0x0000000700007212 */ /* 0x000fe200078e3cff */
[----:B------:R0:W1:Y:S03]  /*08c0*/  F2I.FTZ.U32.TRUNC.NTZ R5, R4 ;  /* 0x0000000400057305 */ /* 0x000066000021f000 */
[----:B------:R-:W-:Y:S02]  /*08d0*/  ISETP.GE.AND P3, PT, R0, RZ, PT ;  /* 0x000000ff0000720c */ /* 0x000fe40003f66270 */
[----:B------:R-:W-:Y:S01]  /*08e0*/  ISETP.GT.U32.AND P2, PT, R8, R21, PT ;  /* 0x000000150800720c */ /* 0x000fe20003f44070 */
[----:B0-----:R-:W-:Y:S02]  /*08f0*/  HFMA2 R4, -RZ, RZ, 0, 0 ;  /* 0x00000000ff047431 */ /* 0x001fe400000001ff */
[----:B-1----:R-:W-:-:S10]  /*0900*/  IMAD.MOV R19, RZ, RZ, -R5 ;  /* 0x000000ffff137224 */ /* 0x002fd400078e0a05 */
[----:B------:R-:W-:Y:S02]  /*0910*/  @!P2 IMAD.IADD R21, R21, 0x1, -R8 ;  /* 0x000000011515a824 */ /* 0x000fe400078e0a08 */
[----:B------:R-:W-:-:S04]  /*0920*/  IMAD R19, R19, R2, RZ ;  /* 0x0000000213137224 */ /* 0x000fc800078e02ff */
[----:B------:R-:W-:-:S04]  /*0930*/  IMAD.HI.U32 R5, R5, R19, R4 ;  /* 0x0000001305057227 */ /* 0x000fc800078e0004 */
[----:B------:R-:W-:Y:S02]  /*0940*/  IMAD.MOV R19, RZ, RZ, -R16 ;  /* 0x000000ffff137224 */ /* 0x000fe400078e0a10 */
[----:B------:R-:W-:-:S04]  /*0950*/  IMAD.HI.U32 R5, R5, R14, RZ ;  /* 0x0000000e05057227 */ /* 0x000fc800078e00ff */
[----:B------:R-:W-:-:S05]  /*0960*/  IMAD R19, R5, R19, R14 ;  /* 0x0000001305137224 */ /* 0x000fca00078e020e */
[----:B------:R-:W-:-:S13]  /*0970*/  ISETP.GT.U32.AND P1, PT, R2, R19, PT ;  /* 0x000000130200720c */ /* 0x000fda0003f24070 */
[-C--:B------:R-:W-:Y:S01]  /*0980*/  @!P1 IADD3 R19, PT, PT, R19, -R2.reuse, RZ ;  /* 0x8000000213139210 */ /* 0x080fe20007ffe0ff */
[----:B------:R-:W-:Y:S01]  /*0990*/  @!P1 VIADD R5, R5, 0x1 ;  /* 0x0000000105059836 */ /* 0x000fe20000000000 */
[----:B------:R-:W-:Y:S02]  /*09a0*/  ISETP.NE.AND P1, PT, R7, RZ, PT ;  /* 0x000000ff0700720c */ /* 0x000fe40003f25270 */
[----:B------:R-:W-:Y:S01]  /*09b0*/  ISETP.GE.U32.AND P4, PT, R19, R2, PT ;  /* 0x000000021300720c */ /* 0x000fe20003f86070 */
[----:B------:R-:W-:-:S12]  /*09c0*/  IMAD.MOV.U32 R2, RZ, RZ, 0x2 ;  /* 0x00000002ff027424 */ /* 0x000fd800078e00ff */
[----:B------:R-:W-:Y:S02]  /*09d0*/  @P4 IADD3 R5, PT, PT, R5, 0x1, RZ ;  /* 0x0000000105054810 */ /* 0x000fe40007ffe0ff */
[----:B------:R-:W-:-:S03]  /*09e0*/  ISETP.GE.AND P4, PT, R15, RZ, PT ;  /* 0x000000ff0f00720c */ /* 0x000fc60003f86270 */
[----:B------:R-:W-:Y:S01]  /*09f0*/  @!P3 IMAD.MOV R5, RZ, RZ, -R5 ;  /* 0x000000ffff05b224 */ /* 0x000fe200078e0a05 */
[----:B------:R-:W-:-:S04]  /*0a00*/  @!P1 LOP3.LUT R5, RZ, R7, RZ, 0x33, !PT ;  /* 0x00000007ff059212 */ /* 0x000fc800078e33ff */
[----:B------:R-:W-:-:S05]  /*0a10*/  ISETP.GE.AND P1, PT, R5, 0x2, PT ;  /* 0x000000020500780c */ /* 0x000fca0003f26270 */
[----:B------:R-:W-:-:S04]  /*0a20*/  @!P4 IADD3 R21, PT, PT, -R21, RZ, RZ ;  /* 0x000000ff1515c210 */ /* 0x000fc80007ffe1ff */
        /* <DEDUP_REMOVED lines=10> */
[----:B------:R-:W2:Y:S01]  /*0ad0*/  LDG.E.64 R2, desc[UR4][R2.64] ;  /* 0x0000000402027981 */ /* 0x000ea2000c1e1b00 */
[----:B------:R-:W-:-:S04]  /*0ae0*/  IMAD.IADD R10, R11, 0x1, R10 ;  /* 0x000000010b0a7824 */ /* 0x000fc800078e020a */
[----:B------:R-:W-:-:S04]  /*0af0*/  IMAD R9, R0, R9, R10 ;  /* 0x0000000900097224 */ /* 0x000fc800078e020a */
[----:B0-----:R-:W-:-:S05]  /*0b00*/  IMAD.WIDE R4, R9, 0x8, R4 ;  /* 0x0000000809047825 */ /* 0x001fca00078e0204 */
[----:B--2---:R-:W-:Y:S01]  /*0b10*/  STG.E.64 desc[UR4][R4.64], R2 ;  /* 0x0000000204007986 */ /* 0x004fe2000c101b04 */
[----:B------:R-:W-:Y:S05]  /*0b20*/  EXIT ;  /* 0x000000000000794d */ /* 0x000fea0003800000 */
.L_x_52:
[----:B------:R-:W-:-:S04]  /*0b30*/  IADD3 R5, PT, PT, R6, R7, RZ ;  /* 0x0000000706057210 */ /* 0x000fc80007ffe0ff */
[----:B------:R-:W-:-:S13]  /*0b40*/  ISETP.GE.AND P0, PT, R0, R5, PT ;  /* 0x000000050000720c */ /* 0x000fda0003f06270 */
[----:B------:R-:W-:Y:S05]  /*0b50*/  @P0 EXIT ;  /* 0x000000000000094d */ /* 0x000fea0003800000 */
[----:B------:R-:W-:Y:S02]  /*0b60*/  IABS R9, R3 ;  /* 0x0000000300097213 */ /* 0x000fe40000000000 */
[----:B------:R-:W-:Y:S02]  /*0b70*/  IADD3 R8, PT, PT, R0, -R7, RZ ;  /* 0x8000000700087210 */ /* 0x000fe40007ffe0ff */
[----:B------:R-:W0:Y:S02]  /*0b80*/  I2F.RP R2, R9 ;  /* 0x0000000900027306 */ /* 0x000e240000209400 */
[----:B------:R-:W-:-:S06]  /*0b90*/  IABS R10, R8 ;  /* 0x00000008000a7213 */ /* 0x000fcc0000000000 */
[----:B0-----:R-:W0:Y:S02]  /*0ba0*/  MUFU.RCP R2, R2 ;  /* 0x0000000200027308 */ /* 0x001e240000001000 */
[----:B0-----:R-:W-:-:S06]  /*0bb0*/  VIADD R6, R2, 0xffffffe ;  /* 0x0ffffffe02067836 */ /* 0x001fcc0000000000 */
[----:B------:R-:W0:Y:S02]  /*0bc0*/  F2I.FTZ.U32.TRUNC.NTZ R5, R6 ;  /* 0x0000000600057305 */ /* 0x000e24000021f000 */
[----:B0-----:R-:W-:-:S04]  /*0bd0*/  IMAD.MOV R4, RZ, RZ, -R5 ;  /* 0x000000ffff047224 */ /* 0x001fc800078e0a05 */
[----:B------:R-:W-:Y:S02]  /*0be0*/  IMAD R7, R4, R9, RZ ;  /* 0x0000000904077224 */ /* 0x000fe400078e02ff */
[----:B------:R-:W-:-:S04]  /*0bf0*/  IMAD.MOV.U32 R4, RZ, RZ, RZ ;  /* 0x000000ffff047224 */ /* 0x000fc800078e00ff */
[----:B------:R-:W-:-:S04]  /*0c00*/  IMAD.HI.U32 R7, R5, R7, R4 ;  /* 0x0000000705077227 */ /* 0x000fc800078e0004 */
[----:B------:R-:W-:-:S04]  /*0c10*/  IMAD.MOV.U32 R4, RZ, RZ, R10 ;  /* 0x000000ffff047224 */ /* 0x000fc800078e000a */
[----:B------:R-:W-:-:S04]  /*0c20*/  IMAD.HI.U32 R2, R7, R4, RZ ;  /* 0x0000000407027227 */ /* 0x000fc800078e00ff */
[----:B------:R-:W-:Y:S01]  /*0c30*/  IMAD.MOV.U32 R7, RZ, RZ, 0x2 ;  /* 0x00000002ff077424 */ /* 0x000fe200078e00ff */
[----:B------:R-:W-:-:S05]  /*0c40*/  IADD3 R5, PT, PT, -R2, RZ, RZ ;  /* 0x000000ff02057210 */ /* 0x000fca0007ffe1ff */
[----:B------:R-:W-:-:S05]  /*0c50*/  IMAD R4, R9, R5, R4 ;  /* 0x0000000509047224 */ /* 0x000fca00078e0204 */
[----:B------:R-:W-:-:S13]  /*0c60*/  ISETP.GT.U32.AND P1, PT, R9, R4, PT ;  /* 0x000000040900720c */ /* 0x000fda0003f24070 */
[----:B------:R-:W-:Y:S02]  /*0c70*/  @!P1 IMAD.IADD R4, R4, 0x1, -R9 ;  /* 0x0000000104049824 */ /* 0x000fe400078e0a09 */
[----:B------:R-:W-:Y:S01]  /*0c80*/  @!P1 VIADD R2, R2, 0x1 ;  /* 0x0000000102029836 */ /* 0x000fe20000000000 */
[----:B------:R-:W-:Y:S02]  /*0c90*/  ISETP.NE.AND P1, PT, R3, RZ, PT ;  /* 0x000000ff0300720c */ /* 0x000fe40003f25270 */
[----:B------:R-:W-:Y:S02]  /*0ca0*/  ISETP.GE.U32.AND P0, PT, R4, R9, PT ;  /* 0x000000090400720c */ /* 0x000fe40003f06070 */
[----:B------:R-:W-:-:S04]  /*0cb0*/  LOP3.LUT R4, R8, R3, RZ, 0x3c, !PT ;  /* 0x0000000308047212 */ /* 0x000fc800078e3cff */
[----:B------:R-:W-:Y:S02]  /*0cc0*/  ISETP.GE.AND P2, PT, R4, RZ, PT ;  /* 0x000000ff0400720c */ /* 0x000fe40003f46270 */
[----:B------:R-:W0:Y:S05]  /*0cd0*/  LDC.64 R4, c[0x0][0x388] ;  /* 0x0000e200ff047b82 */ /* 0x000e2a0000000a00 */
[----:B------:R-:W-:-:S06]  /*0ce0*/  @P0 IADD3 R2, PT, PT, R2, 0x1, RZ ;  /* 0x0000000102020810 */ /* 0x000fcc0007ffe0ff */
[----:B------:R-:W-:Y:S01]  /*0cf0*/  @!P2 IMAD.MOV R2, RZ, RZ, -R2 ;  /* 0x000000ffff02a224 */ /* 0x000fe200078e0a02 */
[----:B------:R-:W-:-:S04]  /*0d00*/  @!P1 LOP3.LUT R2, RZ, R3, RZ, 0x33, !PT ;  /* 0x00000003ff029212 */ /* 0x000fc800078e33ff */
[C---:B------:R-:W-:Y:S02]  /*0d10*/  ISETP.NE.AND P1, PT, R2.reuse, 0x2, PT ;  /* 0x000000020200780c */ /* 0x040fe40003f25270 */
[C---:B------:R-:W-:Y:S02]  /*0d20*/  ISETP.GE.AND P0, PT, R2.reuse, 0x2, PT ;  /* 0x000000020200780c */ /* 0x040fe40003f06270 */
[----:B------:R-:W-:Y:S02]  /*0d30*/  IADD3 R6, PT, PT, -R2, RZ, RZ ;  /* 0x000000ff02067210 */ /* 0x000fe40007ffe1ff */
[----:B------:R-:W-:-:S03]  /*0d40*/  SEL R7, R7, 0x3, P1 ;  /* 0x0000000307077807 */ /* 0x000fc60000800000 */
[----:B------:R-:W-:Y:S01]  /*0d50*/  IMAD R6, R3, R6, R8 ;  /* 0x0000000603067224 */ /* 0x000fe200078e0208 */
[----:B------:R-:W-:-:S05]  /*0d60*/  SEL R2, R2, R7, !P0 ;  /* 0x0000000702027207 */ /* 0x000fca0004000000 */
[----:B------:R-:W-:-:S04]  /*0d70*/  IMAD R3, R2, R3, R6 ;  /* 0x0000000302037224 */ /* 0x000fc800078e0206 */
[----:B0-----:R-:W-:Y:S02]  /*0d80*/  IMAD.WIDE R2, R3, 0x8, R4 ;  /* 0x0000000803027825 */ /* 0x001fe400078e0204 */
[----:B------:R-:W0:Y:S04]  /*0d90*/  LDC.64 R4, c[0x0][0x390] ;  /* 0x0000e400ff047b82 */ /* 0x000e280000000a00 */
[----:B------:R-:W2:Y:S01]  /*0da0*/  LDG.E.64 R2, desc[UR4][R2.64] ;  /* 0x0000000402027981 */ /* 0x000ea2000c1e1b00 */
[----:B0-----:R-:W-:-:S05]  /*0db0*/  IMAD.WIDE R4, R0, 0x8, R4 ;  /* 0x0000000800047825 */ /* 0x001fca00078e0204 */
[----:B--2---:R-:W-:Y:S01]  /*0dc0*/  STG.E.64 desc[UR4][R4.64], R2 ;  /* 0x0000000204007986 */ /* 0x004fe2000c101b04 */
[----:B------:R-:W-:Y:S05]  /*0dd0*/  EXIT ;  /* 0x000000000000794d */ /* 0x000fea0003800000 */
.L_x_53:
        /* <DEDUP_REMOVED lines=10> */
.L_x_1073:


//--------------------- .text.prepare_lstm_input_f --------------------------
	.section	.text.prepare_lstm_input_f,"ax",@progbits
	.align	128
        .global         prepare_lstm_input_f
        .type           prepare_lstm_input_f,@function
        .size           prepare_lstm_input_f,(.L_x_1074 - prepare_lstm_input_f)
        .other          prepare_lstm_input_f,@"STO_CUDA_ENTRY STV_DEFAULT"
prepare_lstm_input_f:
.text.prepare_lstm_input_f:
        /* <DEDUP_REMOVED lines=8> */
[----:B------:R-:W0:Y:S01]  /*0080*/  LDC.64 R6, c[0x0][0x380] ;  /* 0x0000e000ff067b82 */ /* 0x000e220000000a00 */
[----:B------:R-:W1:Y:S01]  /*0090*/  LDCU.64 UR4, c[0x0][0x358] ;  /* 0x00006b00ff0477ac */ /* 0x000e620008000a00 */
[----:B------:R-:W2:Y:S06]  /*00a0*/  LDCU UR6, c[0x0][0x390] ;  /* 0x00007200ff0677ac */ /* 0x000eac0008000800 */
[----:B------:R-:W3:Y:S08]  /*00b0*/  LDC R4, c[0x0][0x398] ;  /* 0x0000e600ff047b82 */ /* 0x000ef00000000800 */
[----:B------:R-:W4:Y:S01]  /*00c0*/  LDC R2, c[0x0][0x394] ;  /* 0x0000e500ff027b82 */ /* 0x000f220000000800 */
[----:B0-----:R-:W-:-:S05]  /*00d0*/  IMAD.WIDE R6, R3, 0x4, R6 ;  /* 0x0000000403067825 */ /* 0x001fca00078e0206 */
[----:B-1----:R0:W5:Y:S01]  /*00e0*/  LDG.E R0, desc[UR4][R6.64] ;  /* 0x0000000406007981 */ /* 0x002162000c1e1900 */
[----:B---3--:R-:W-:-:S04]  /*00f0*/  IABS R10, R4 ;  /* 0x00000004000a7213 */ /* 0x008fc80000000000 */
[----:B------:R-:W1:Y:S01]  /*0100*/  I2F.RP R5, R10 ;  /* 0x0000000a00057306 */ /* 0x000e620000209400 */
[----:B0-----:R-:W-:-:S07]  /*0110*/  IABS R6, R3 ;  /* 0x0000000300067213 */ /* 0x001fce0000000000 */
[----:B-1----:R-:W0:Y:S02]  /*0120*/  MUFU.RCP R5, R5 ;  /* 0x0000000500057308 */ /* 0x002e240000001000 */
[----:B0-----:R-:W-:-:S06]  /*0130*/  VIADD R8, R5, 0xffffffe ;  /* 0x0ffffffe05087836 */ /* 0x001fcc0000000000 */
[----:B------:R0:W1:Y:S02]  /*0140*/  F2I.FTZ.U32.TRUNC.NTZ R9, R8 ;  /* 0x0000000800097305 */ /* 0x000064000021f000 */
[----:B0-----:R-:W-:Y:S01]  /*0150*/  IMAD.MOV.U32 R8, RZ, RZ, RZ ;  /* 0x000000ffff087224 */ /* 0x001fe200078e00ff */
[----:B-1----:R-:W-:-:S05]  /*0160*/  IADD3 R11, PT, PT, RZ, -R9, RZ ;  /* 0x80000009ff0b7210 */ /* 0x002fca0007ffe0ff */
[----:B------:R-:W-:-:S04]  /*0170*/  IMAD R7, R11, R10, RZ ;  /* 0x0000000a0b077224 */ /* 0x000fc800078e02ff */
[----:B------:R-:W-:Y:S01]  /*0180*/  IMAD.HI.U32 R9, R9, R7, R8 ;  /* 0x0000000709097227 */ /* 0x000fe200078e0008 */
[----:B------:R-:W-:Y:S02]  /*0190*/  MOV R7, R6 ;  /* 0x0000000600077202 */ /* 0x000fe40000000f00 */
[----:B----4-:R-:W-:-:S03]  /*01a0*/  IABS R8, R2 ;  /* 0x0000000200087213 */ /* 0x010fc60000000000 */
[----:B------:R-:W-:Y:S01]  /*01b0*/  IMAD.HI.U32 R9, R9, R7, RZ ;  /* 0x0000000709097227 */ /* 0x000fe200078e00ff */
[----:B------:R-:W0:Y:S03]  /*01c0*/  I2F.RP R6, R8 ;  /* 0x0000000800067306 */ /* 0x000e260000209400 */
[----:B------:R-:W-:-:S04]  /*01d0*/  IMAD.MOV R5, RZ, RZ, -R9 ;  /* 0x000000ffff057224 */ /* 0x000fc800078e0a09 */
[----:B------:R-:W-:-:S05]  /*01e0*/  IMAD R5, R10, R5, R7 ;  /* 0x000000050a057224 */ /* 0x000fca00078e0207 */
[----:B------:R-:W-:Y:S01]  /*01f0*/  ISETP.GT.U32.AND P2, PT, R10, R5, PT ;  /* 0x000000050a00720c */ /* 0x000fe20003f44070 */
[----:B0-----:R-:W0:-:S12]  /*0200*/  MUFU.RCP R6, R6 ;  /* 0x0000000600067308 */ /* 0x001e180000001000 */
[-C--:B------:R-:W-:Y:S02]  /*0210*/  @!P2 IADD3 R5, PT, PT, R5, -R10.reuse, RZ ;  /* 0x8000000a0505a210 */ /* 0x080fe40007ffe0ff */
[----:B------:R-:W-:Y:S02]  /*0220*/  @!P2 IADD3 R9, PT, PT, R9, 0x1, RZ ;  /* 0x000000010909a810 */ /* 0x000fe40007ffe0ff */
[----:B------:R-:W-:Y:S02]  /*0230*/  ISETP.GE.U32.AND P0, PT, R5, R10, PT ;  /* 0x0000000a0500720c */ /* 0x000fe40003f06070 */
[----:B------:R-:W-:Y:S02]  /*0240*/  LOP3.LUT R5, R3, R4, RZ, 0x3c, !PT ;  /* 0x0000000403057212 */ /* 0x000fe400078e3cff */
[----:B------:R-:W-:Y:S02]  /*0250*/  ISETP.NE.AND P2, PT, R4, RZ, PT ;  /* 0x000000ff0400720c */ /* 0x000fe40003f45270 */
[----:B------:R-:W-:Y:S01]  /*0260*/  ISETP.GE.AND P1, PT, R5, RZ, PT ;  /* 0x000000ff0500720c */ /* 0x000fe20003f26270 */
[----:B0-----:R-:W-:-:S06]  /*0270*/  VIADD R5, R6, 0xffffffe ;  /* 0x0ffffffe06057836 */ /* 0x001fcc0000000000 */
[----:B------:R-:W0:Y:S01]  /*0280*/  F2I.FTZ.U32.TRUNC.NTZ R5, R5 ;  /* 0x0000000500057305 */ /* 0x000e22000021f000 */
[----:B------:R-:W-:-:S05]  /*0290*/  @P0 VIADD R9, R9, 0x1 ;  /* 0x0000000109090836 */ /* 0x000fca0000000000 */
[----:B------:R-:W-:Y:S02]  /*02a0*/  @!P1 IADD3 R9, PT, PT, -R9, RZ, RZ ;  /* 0x000000ff09099210 */ /* 0x000fe40007ffe1ff */
[----:B------:R-:W-:-:S04]  /*02b0*/  @!P2 LOP3.LUT R9, RZ, R4, RZ, 0x33, !PT ;  /* 0x00000004ff09a212 */ /* 0x000fc800078e33ff */
[----:B------:R-:W-:Y:S01]  /*02c0*/  IADD3 R6, PT, PT, -R9, RZ, RZ ;  /* 0x000000ff09067210 */ /* 0x000fe20007ffe1ff */
[----:B0-----:R-:W-:-:S04]  /*02d0*/  IMAD.MOV R7, RZ, RZ, -R5 ;  /* 0x000000ffff077224 */ /* 0x001fc800078e0a05 */
        /* <DEDUP_REMOVED lines=18> */
[----:B------:R-:W0:Y:S03]  /*0400*/  LDC.64 R4, c[0x0][0x388] ;  /* 0x0000e200ff047b82 */ /* 0x000e260000000a00 */
[----:B------:R-:W-:Y:S02]  /*0410*/  @!P1 IADD3 R3, PT, PT, -R3, RZ, RZ ;  /* 0x000000ff03039210 */ /* 0x000fe40007ffe1ff */
[----:B------:R-:W-:-:S05]  /*0420*/  @!P2 LOP3.LUT R3, RZ, R2, RZ, 0x33, !PT ;  /* 0x00000002ff03a212 */ /* 0x000fca00078e33ff */
[----:B------:R-:W-:Y:S02]  /*0430*/  IMAD.MOV R7, RZ, RZ, -R3 ;  /* 0x000000ffff077224 */ /* 0x000fe400078e0a03 */
[----:B--2---:R-:W-:Y:S02]  /*0440*/  IMAD R6, R3, UR6, R9 ;  /* 0x0000000603067c24 */ /* 0x004fe4000f8e0209 */
[----:B------:R-:W-:-:S04]  /*0450*/  IMAD R3, R2, R7, R11 ;  /* 0x0000000702037224 */ /* 0x000fc800078e020b */
[----:B------:R-:W-:-:S04]  /*0460*/  IMAD R3, R6, R2, R3 ;  /* 0x0000000206037224 */ /* 0x000fc800078e0203 */
[----:B0-----:R-:W-:-:S05]  /*0470*/  IMAD.WIDE R2, R3, 0x4, R4 ;  /* 0x0000000403027825 */ /* 0x001fca00078e0204 */
[----:B-----5:R-:W-:Y:S01]  /*0480*/  STG.E desc[UR4][R2.64], R0 ;  /* 0x0000000002007986 */ /* 0x020fe2000c101904 */
[----:B------:R-:W-:Y:S05]  /*0490*/  EXIT ;  /* 0x000000000000794d */ /* 0x000fea0003800000 */
.L_x_54:
        /* <DEDUP_REMOVED lines=14> */
.L_x_1074:


//--------------------- .text.prepare_lstm_input_d --------------------------
	.section	.text.prepare_lstm_input_d,"ax",@progbits
	.align	128
        .global         prepare_lstm_input_d
        .type           prepare_lstm_input_d,@function
        .size           prepare_lstm_input_d,(.L_x_1075 - prepare_lstm_input_d)
        .other          prepare_lstm_input_d,@"STO_CUDA_ENTRY STV_DEFAULT"
prepare_lstm_input_d:
.text.prepare_lstm_input_d:
        /* <DEDUP_REMOVED lines=13> */
[----:B0-----:R-:W-:-:S06]  /*00d0*/  IMAD.WIDE R2, R4, 0x8, R2 ;  /* 0x0000000804027825 */ /* 0x001fcc00078e0202 */
[----:B-1----:R-:W5:Y:S01]  /*00e0*/  LDG.E.64 R2, desc[UR4][R2.64] ;  /* 0x0000000402027981 */ /* 0x002f62000c1e1b00 */
[----:B---3--:R-:W-:-:S04]  /*00f0*/  IABS R11, R5 ;  /* 0x00000005000b7213 */ /* 0x008fc80000000000 */
[----:B------:R-:W0:Y:S01]  /*0100*/  I2F.RP R8, R11 ;  /* 0x0000000b00087306 */ /* 0x000e220000209400 */
[----:B----4-:R-:W-:-:S07]  /*0110*/  IABS R13, R0 ;  /* 0x00000000000d7213 */ /* 0x010fce0000000000 */
[----:B0-----:R-:W0:Y:S02]  /*0120*/  MUFU.RCP R8, R8 ;  /* 0x0000000800087308 */ /* 0x001e240000001000 */
[----:B0-----:R-:W-:-:S06]  /*0130*/  VIADD R6, R8, 0xffffffe ;  /* 0x0ffffffe08067836 */ /* 0x001fcc0000000000 */
[----:B------:R0:W1:Y:S02]  /*0140*/  F2I.FTZ.U32.TRUNC.NTZ R7, R6 ;  /* 0x0000000600077305 */ /* 0x000064000021f000 */
[----:B0-----:R-:W-:Y:S01]  /*0150*/  IMAD.MOV.U32 R6, RZ, RZ, RZ ;  /* 0x000000ffff067224 */ /* 0x001fe200078e00ff */
[----:B-1----:R-:W-:-:S05]  /*0160*/  IADD3 R10, PT, PT, RZ, -R7, RZ ;  /* 0x80000007ff0a7210 */ /* 0x002fca0007ffe0ff */
[----:B------:R-:W-:Y:S01]  /*0170*/  IMAD R9, R10, R11, RZ ;  /* 0x0000000b0a097224 */ /* 0x000fe200078e02ff */
[----:B------:R-:W-:-:S03]  /*0180*/  IABS R10, R4 ;  /* 0x00000004000a7213 */ /* 0x000fc60000000000 */
[----:B------:R-:W-:Y:S02]  /*0190*/  IMAD.HI.U32 R7, R7, R9, R6 ;  /* 0x0000000907077227 */ /* 0x000fe400078e0006 */
[----:B------:R-:W0:Y:S04]  /*01a0*/  I2F.RP R9, R13 ;  /* 0x0000000d00097306 */ /* 0x000e280000209400 */
[----:B------:R-:W-:-:S05]  /*01b0*/  IMAD.HI.U32 R8, R7, R10, RZ ;  /* 0x0000000a07087227 */ /* 0x000fca00078e00ff */
[----:B------:R-:W-:-:S05]  /*01c0*/  IADD3 R6, PT, PT, -R8, RZ, RZ ;  /* 0x000000ff08067210 */ /* 0x000fca0007ffe1ff */
[C---:B------:R-:W-:Y:S01]  /*01d0*/  IMAD R6, R11.reuse, R6, R10 ;  /* 0x000000060b067224 */ /* 0x040fe200078e020a */
[----:B0-----:R-:W0:Y:S04]  /*01e0*/  MUFU.RCP R9, R9 ;  /* 0x0000000900097308 */ /* 0x001e280000001000 */
[----:B------:R-:W-:-:S13]  /*01f0*/  ISETP.GT.U32.AND P2, PT, R11, R6, PT ;  /* 0x000000060b00720c */ /* 0x000fda0003f44070 */
[----:B------:R-:W-:Y:S02]  /*0200*/  @!P2 IMAD.IADD R6, R6, 0x1, -R11 ;  /* 0x000000010606a824 */ /* 0x000fe400078e0a0b */
[----:B------:R-:W-:Y:S01]  /*0210*/  @!P2 VIADD R8, R8, 0x1 ;  /* 0x000000010808a836 */ /* 0x000fe20000000000 */
[----:B------:R-:W-:Y:S02]  /*0220*/  ISETP.NE.AND P2, PT, R5, RZ, PT ;  /* 0x000000ff0500720c */ /* 0x000fe40003f45270 */
[----:B------:R-:W-:Y:S02]  /*0230*/  ISETP.GE.U32.AND P0, PT, R6, R11, PT ;  /* 0x0000000b0600720c */ /* 0x000fe40003f06070 */
[----:B------:R-:W-:-:S04]  /*0240*/  LOP3.LUT R6, R4, R5, RZ, 0x3c, !PT ;  /* 0x0000000504067212 */ /* 0x000fc800078e3cff */
[----:B------:R-:W-:Y:S02]  /*0250*/  ISETP.GE.AND P1, PT, R6, RZ, PT ;  /* 0x000000ff0600720c */ /* 0x000fe40003f26270 */
[----:B0-----:R-:W-:-:S04]  /*0260*/  IADD3 R6, PT, PT, R9, 0xffffffe, RZ ;  /* 0x0ffffffe09067810 */ /* 0x001fc80007ffe0ff */
[----:B------:R0:W1:Y:S01]  /*0270*/  F2I.FTZ.U32.TRUNC.NTZ R7, R6 ;  /* 0x0000000600077305 */ /* 0x000062000021f000 */
[----:B------:R-:W-:-:S05]  /*0280*/  @P0 IADD3 R8, PT, PT, R8, 0x1, RZ ;  /* 0x0000000108080810 */ /* 0x000fca0007ffe0ff */
[----:B------:R-:W-:Y:S02]  /*0290*/  IMAD.MOV.U32 R11, RZ, RZ, R8 ;  /* 0x000000ffff0b7224 */ /* 0x000fe400078e0008 */
[----:B0-----:R-:W-:-:S03]  /*02a0*/  IMAD.MOV.U32 R6, RZ, RZ, RZ ;  /* 0x000000ffff067224 */ /* 0x001fc600078e00ff */
[----:B------:R-:W-:Y:S02]  /*02b0*/  @!P1 IADD3 R11, PT, PT, -R11, RZ, RZ ;  /* 0x000000ff0b0b9210 */ /* 0x000fe40007ffe1ff */
[----:B------:R-:W-:Y:S01]  /*02c0*/  @!P2 LOP3.LUT R11, RZ, R5, RZ, 0x33, !PT ;  /* 0x00000005ff0ba212 */ /* 0x000fe200078e33ff */
[----:B-1----:R-:W-:-:S03]  /*02d0*/  IMAD.MOV R10, RZ, RZ, -R7 ;  /* 0x000000ffff0a7224 */ /* 0x002fc600078e0a07 */
[----:B------:R-:W-:-:S05]  /*02e0*/  IADD3 R8, PT, PT, -R11, RZ, RZ ;  /* 0x000000ff0b087210 */ /* 0x000fca0007ffe1ff */
[----:B------:R-:W-:Y:S02]  /*02f0*/  IMAD R9, R5, R8, R4 ;  /* 0x0000000805097224 */ /* 0x000fe400078e0204 */
[----:B------:R-:W-:-:S03]  /*0300*/  IMAD R5, R10, R13, RZ ;  /* 0x0000000d0a057224 */ /* 0x000fc600078e02ff */
[----:B------:R-:W-:Y:S01]  /*0310*/  IABS R4, R9 ;  /* 0x0000000900047213 */ /* 0x000fe20000000000 */
[----:B------:R-:W-:-:S06]  /*0320*/  IMAD.HI.U32 R6, R7, R5, R6 ;  /* 0x0000000507067227 */ /* 0x000fcc00078e0006 */
[----:B------:R-:W-:-:S05]  /*0330*/  IMAD.HI.U32 R6, R6, R4, RZ ;  /* 0x0000000406067227 */ /* 0x000fca00078e00ff */
[----:B------:R-:W-:-:S05]  /*0340*/  IADD3 R5, PT, PT, -R6, RZ, RZ ;  /* 0x000000ff06057210 */ /* 0x000fca0007ffe1ff */
        /* <DEDUP_REMOVED lines=10> */
[----:B------:R-:W-:Y:S02]  /*03f0*/  @!P1 IADD3 R6, PT, PT, -R6, RZ, RZ ;  /* 0x000000ff06069210 */ /* 0x000fe40007ffe1ff */
[----:B------:R-:W-:-:S05]  /*0400*/  @!P2 LOP3.LUT R6, RZ, R0, RZ, 0x33, !PT ;  /* 0x00000000ff06a212 */ /* 0x000fca00078e33ff */
[----:B------:R-:W-:Y:S02]  /*0410*/  IMAD.MOV R7, RZ, RZ, -R6 ;  /* 0x000000ffff077224 */ /* 0x000fe400078e0a06 */
[----:B--2---:R-:W-:Y:S02]  /*0420*/  IMAD R6, R6, UR6, R11 ;  /* 0x0000000606067c24 */ /* 0x004fe4000f8e020b */
[----:B------:R-:W-:-:S04]  /*0430*/  IMAD R7, R0, R7, R9 ;  /* 0x0000000700077224 */ /* 0x000fc800078e0209 */
[----:B------:R-:W-:-:S04]  /*0440*/  IMAD R7, R6, R0, R7 ;  /* 0x0000000006077224 */ /* 0x000fc800078e0207 */
[----:B0-----:R-:W-:-:S05]  /*0450*/  IMAD.WIDE R4, R7, 0x8, R4 ;  /* 0x0000000807047825 */ /* 0x001fca00078e0204 */
[----:B-----5:R-:W-:Y:S01]  /*0460*/  STG.E.64 desc[UR4][R4.64], R2 ;  /* 0x0000000204007986 */ /* 0x020fe2000c101b04 */
[----:B------:R-:W-:Y:S05]  /*0470*/  EXIT ;  /* 0x000000000000794d */ /* 0x000fea0003800000 */
.L_x_55:
        /* <DEDUP_REMOVED lines=16> */
.L_x_1075:


//--------------------- .text.matrix_sigmoid_f    --------------------------
	.section	.text.matrix_sigmoid_f,"ax",@progbits
	.align	128
        .global         matrix_sigmoid_f
        .type           matrix_sigmoid_f,@function
        .size           matrix_sigmoid_f,(.L_x_1076 - matrix_sigmoid_f)
        .other          matrix_sigmoid_f,@"STO_CUDA_ENTRY STV_DEFAULT"
matrix_sigmoid_f:
.text.matrix_sigmoid_f:
[----:B------:R-:W-:Y:S01]  /*0000*/  LDC R1, c[0x0][0x37c] ;  /* 0x0000df00ff017b82 */ /* 0x000fe20000000800 */
[----:B------:R-:W0:Y:S07]  /*0010*/  S2R R3, SR_TID.X ;  /* 0x0000000000037919 */ /* 0x000e2e0000002100 */
[----:B------:R-:W0:Y:S01]  /*0020*/  S2UR UR4, SR_CTAID.X ;  /* 0x00000000000479c3 */ /* 0x000e220000002500 */
[----:B------:R-:W1:Y:S07]  /*0030*/  LDCU UR5, c[0x0][0x390] ;  /* 0x00007200ff0577ac */ /* 0x000e6e0008000800 */
[----:B------:R-:W0:Y:S02]  /*0040*/  LDC R0, c[0x0][0x360] ;  /* 0x0000d800ff007b82 */ /* 0x000e240000000800 */
[----:B0-----:R-:W-:-:S05]  /*0050*/  IMAD R0, R0, UR4, R3 ;  /* 0x0000000400007c24 */ /* 0x001fca000f8e0203 */
[----:B-1----:R-:W-:-:S13]  /*0060*/  ISETP.GE.U32.AND P0, PT, R0, UR5, PT ;  /* 0x0000000500007c0c */ /* 0x002fda000bf06070 */
[----:B------:R-:W-:Y:S05]  /*0070*/  @P0 EXIT ;  /* 0x000000000000094d */ /* 0x000fea0003800000 */
[----:B------:R-:W0:Y:S01]  /*0080*/  LDC.64 R6, c[0x0][0x380] ;  /* 0x0000e000ff067b82 */ /* 0x000e220000000a00 */
[----:B------:R-:W1:Y:S01]  /*0090*/  LDCU.64 UR4, c[0x0][0x358] ;  /* 0x00006b00ff0477ac */ /* 0x000e620008000a00 */
[----:B0-----:R-:W-:-:S06]  /*00a0*/  IMAD.WIDE R6, R0, 0x4, R6 ;  /* 0x0000000400067825 */ /* 0x001fcc00078e0206 */
[----:B-1----:R-:W2:Y:S01]  /*00b0*/  LDG.E R6, desc[UR4][R6.64] ;  /* 0x0000000406067981 */ /* 0x002ea2000c1e1900 */
[----:B------:R-:W-:Y:S01]  /*00c0*/  UMOV UR6, 0x24dd2f1a ;  /* 0x24dd2f1a00067882 */ /* 0x000fe20000000000 */
[----:B------:R-:W-:Y:S01]  /*00d0*/  UMOV UR7, 0x3fe4f922 ;  /* 0x3fe4f92200077882 */ /* 0x000fe20000000000 */
[----:B------:R-:W-:Y:S01]  /*00e0*/  BSSY.RECONVERGENT B0, `(.L_x_56) ;  /* 0x0000063000007945 */ /* 0x000fe20003800200 */
[----:B--2---:R-:W0:Y:S02]  /*00f0*/  F2F.F64.F32 R2, R6 ;  /* 0x0000000600027310 */ /* 0x004e240000201800 */
[----:B0-----:R-:W-:-:S10]  /*0100*/  DMUL R2, R2, 0.5 ;  /* 0x3fe0000002027828 */ /* 0x001fd40000000000 */
[----:B------:R-:W-:Y:S01]  /*0110*/  LOP3.LUT R5, R3, 0x7fffffff, RZ, 0xc0, !PT ;  /* 0x7fffffff03057812 */ /* 0x000fe200078ec0ff */
[----:B------:R-:W-:-:S06]  /*0120*/  IMAD.MOV.U32 R4, RZ, RZ, R2 ;  /* 0x000000ffff047224 */ /* 0x000fcc00078e0002 */
[----:B------:R-:W-:-:S14]  /*0130*/  DSETP.GE.AND P0, PT, R4, UR6, PT ;  /* 0x0000000604007e2a */ /* 0x000fdc000bf06000 */
[----:B------:R-:W-:Y:S05]  /*0140*/  @!P0 BRA `(.L_x_57) ;  /* 0x0000000000e48947 */ /* 0x000fea0003800000 */
[----:B------:R-:W-:Y:S01]  /*0150*/  DADD R8, R4, R4 ;  /* 0x0000000004087229 */ /* 0x000fe20000000004 */
[----:B------:R-:W-:Y:S01]  /*0160*/  UMOV UR6, 0xfefa39ef ;  /* 0xfefa39ef00067882 */ /* 0x000fe20000000000 */
[----:B------:R-:W-:Y:S01]  /*0170*/  UMOV UR7, 0x3fe62e42 ;  /* 0x3fe62e4200077882 */ /* 0x000fe20000000000 */
[----:B------:R-:W-:Y:S01]  /*0180*/  IMAD.MOV.U32 R10, RZ, RZ, -0x7649667 ;  /* 0xf89b6999ff0a7424 */ /* 0x000fe200078e00ff */
[----:B------:R-:W-:Y:S02]  /*0190*/  MOV R11, 0x3e928a27 ;  /* 0x3e928a27000b7802 */ /* 0x000fe40000000f00 */
[----:B------:R-:W0:Y:S01]  /*01a0*/  F2F.F32.F64 R2, R8 ;  /* 0x0000000800027310 */ /* 0x000e220000301000 */
[----:B------:R-:W-:Y:S01]  /*01b0*/  ISETP.GT.U32.AND P0, PT, R5, 0x40330fc1, PT ;  /* 0x40330fc10500780c */ /* 0x000fe20003f04070 */
[----:B0-----:R-:W-:-:S06]  /*01c0*/  FMUL R2, R2, 1.4426950216293334961 ;  /* 0x3fb8aa3b02027820 */ /* 0x001fcc0000400000 */
[----:B------:R-:W0:Y:S08]  /*01d0*/  FRND R2, R2 ;  /* 0x0000000200027307 */ /* 0x000e300000201000 */
[----:B0-----:R0:W1:Y:S08]  /*01e0*/  F2F.F64.F32 R6, R2 ;  /* 0x0000000200067310 */ /* 0x0010700000201800 */
[----:B0-----:R-:W0:Y:S01]  /*01f0*/  MUFU.EX2 R2, R2 ;  /* 0x0000000200027308 */ /* 0x001e220000000800 */
[----:B-1----:R-:W-:Y:S01]  /*0200*/  DFMA R6, R6, -UR6, R8 ;  /* 0x8000000606067c2b */ /* 0x002fe20008000008 */
[----:B------:R-:W-:Y:S01]  /*0210*/  UMOV UR6, 0xa4741b81 ;  /* 0xa4741b8100067882 */ /* 0x000fe20000000000 */
[----:B------:R-:W-:-:S06]  /*0220*/  UMOV UR7, 0x3e5ae904 ;  /* 0x3e5ae90400077882 */ /* 0x000fcc0000000000 */
[C---:B------:R-:W-:Y:S01]  /*0230*/  DFMA R10, R6.reuse, UR6, R10 ;  /* 0x00000006060a7c2b */ /* 0x040fe2000800000a */
[----:B------:R-:W-:Y:S01]  /*0240*/  UMOV UR6, 0x15ff7e07 ;  /* 0x15ff7e0700067882 */ /* 0x000fe20000000000 */
[----:B------:R-:W-:Y:S01]  /*0250*/  UMOV UR7, 0x3ec71de7 ;  /* 0x3ec71de700077882 */ /* 0x000fe20000000000 */
[----:B0-----:R-:W0:Y:S05]  /*0260*/  F2F.F64.F32 R8, R2 ;  /* 0x0000000200087310 */ /* 0x001e2a0000201800 */
[----:B------:R-:W-:Y:S01]  /*0270*/  DFMA R10, R6, R10, UR6 ;  /* 0x00000006060a7e2b */ /* 0x000fe2000800000a */
[----:B------:R-:W-:Y:S01]  /*0280*/  UMOV UR6, 0x6b0ac45a ;  /* 0x6b0ac45a00067882 */ /* 0x000fe20000000000 */
[----:B------:R-:W-:-:S06]  /*0290*/  UMOV UR7, 0x3efa019a ;  /* 0x3efa019a00077882 */ /* 0x000fcc0000000000 */
[----:B------:R-:W-:Y:S01]  /*02a0*/  DFMA R10, R6, R10, UR6 ;  /* 0x00000006060a7e2b */ /* 0x000fe2000800000a */
[----:B------:R-:W-:Y:S01]  /*02b0*/  UMOV UR6, 0x17eed94f ;  /* 0x17eed94f00067882 */ /* 0x000fe20000000000 */
[----:B------:R-:W-:Y:S01]  /*02c0*/  UMOV UR7, 0x3f2a01a0 ;  /* 0x3f2a01a000077882 */ /* 0x000fe20000000000 */
[----:B0-----:R-:W-:-:S05]  /*02d0*/  DADD R12, -R8, 1 ;  /* 0x3ff00000080c7429 */ /* 0x001fca0000000100 */
[----:B------:R-:W-:Y:S01]  /*02e0*/  DFMA R10, R6, R10, UR6 ;  /* 0x00000006060a7e2b */ /* 0x000fe2000800000a */
[----:B------:R-:W-:Y:S01]  /*02f0*/  UMOV UR6, 0x17f2a71b ;  /* 0x17f2a71b00067882 */ /* 0x000fe20000000000 */
[----:B------:R-:W-:-:S06]  /*0300*/  UMOV UR7, 0x3f56c16c ;  /* 0x3f56c16c00077882 */ /* 0x000fcc0000000000 */
        /* <DEDUP_REMOVED lines=12> */
[----:B------:R-:W-:-:S08]  /*03d0*/  DFMA R10, R6, R10, UR6 ;  /* 0x00000006060a7e2b */ /* 0x000fd0000800000a */
[----:B------:R-:W-:-:S08]  /*03e0*/  DMUL R10, R6, R10 ;  /* 0x0000000a060a7228 */ /* 0x000fd00000000000 */
[----:B------:R-:W-:Y:S01]  /*03f0*/  DFMA R10, R6, R10, R6 ;  /* 0x0000000a060a722b */ /* 0x000fe20000000006 */
[----:B------:R-:W-:-:S07]  /*0400*/  IMAD.MOV.U32 R6, RZ, RZ, RZ ;  /* 0x000000ffff067224 */ /* 0x000fce00078e00ff */
[----:B------:R-:W-:-:S08]  /*0410*/  DFMA R10, -R10, R8, R12 ;  /* 0x000000080a0a722b */ /* 0x000fd0000000010c */
[----:B------:R-:W-:-:S06]  /*0420*/  DADD R10, -R10, 2 ;  /* 0x400000000a0a7429 */ /* 0x000fcc0000000100 */
[----:B------:R-:W0:Y:S02]  /*0430*/  MUFU.RCP64H R7, R11 ;  /* 0x0000000b00077308 */ /* 0x000e240000001800 */
[----:B0-----:R-:W-:-:S08]  /*0440*/  DFMA R8, -R10, R6, 1 ;  /* 0x3ff000000a08742b */ /* 0x001fd00000000106 */
[----:B------:R-:W-:-:S08]  /*0450*/  DFMA R8, R8, R8, R8 ;  /* 0x000000080808722b */ /* 0x000fd00000000008 */
[----:B------:R-:W-:Y:S01]  /*0460*/  DFMA R8, R6, R8, R6 ;  /* 0x000000080608722b */ /* 0x000fe20000000006 */
[----:B------:R-:W-:Y:S01]  /*0470*/  MOV R6, 0x0 ;  /* 0x0000000000067802 */ /* 0x000fe20000000f00 */
[----:B------:R-:W-:-:S06]  /*0480*/  IMAD.MOV.U32 R7, RZ, RZ, 0x40000000 ;  /* 0x40000000ff077424 */ /* 0x000fcc00078e00ff */
[----:B------:R-:W-:-:S10]  /*0490*/  DFMA R8, R8, -R6, 1 ;  /* 0x3ff000000808742b */ /* 0x000fd40000000806 */
[----:B------:R-:W-:Y:S02]  /*04a0*/  FSEL R5, R9, 1.875, !P0 ;  /* 0x3ff0000009057808 */ /* 0x000fe40004000000 */
[----:B------:R-:W-:Y:S02]  /*04b0*/  FSEL R2, R8, RZ, !P0 ;  /* 0x000000ff08027208 */ /* 0x000fe40004000000 */
[----:B------:R-:W-:Y:S01]  /*04c0*/  LOP3.LUT R3, R5, 0x80000000, R3, 0xb8, !PT ;  /* 0x8000000005037812 */ /* 0x000fe200078eb803 */
[----:B------:R-:W-:Y:S06]  /*04d0*/  BRA `(.L_x_58) ;  /* 0x00000000008c7947 */ /* 0x000fec0003800000 */
.L_x_57:
[----:B------:R-:W-:Y:S01]  /*04e0*/  DMUL R4, R2, R2 ;  /* 0x0000000202047228 */ /* 0x000fe20000000000 */
[----:B------:R-:W-:Y:S01]  /*04f0*/  MOV R6, 0x420afc3d ;  /* 0x420afc3d00067802 */ /* 0x000fe20000000f00 */
[----:B------:R-:W-:Y:S01]  /*0500*/  IMAD.MOV.U32 R7, RZ, RZ, 0x3f14359f ;  /* 0x3f14359fff077424 */ /* 0x000fe200078e00ff */
[----:B------:R-:W-:Y:S01]  /*0510*/  UMOV UR6, 0xe2f5e964 ;  /* 0xe2f5e96400067882 */ /* 0x000fe20000000000 */
[----:B------:R-:W-:-:S04]  /*0520*/  UMOV UR7, 0x3ef0bc46 ;  /* 0x3ef0bc4600077882 */ /* 0x000fc80000000000 */
[----:B------:R-:W-:Y:S01]  /*0530*/  DFMA R6, R4, -UR6, R6 ;  /* 0x8000000604067c2b */ /* 0x000fe20008000006 */
[----:B------:R-:W-:Y:S01]  /*0540*/  UMOV UR6, 0x728c5d84 ;  /* 0x728c5d8400067882 */ /* 0x000fe20000000000 */
[----:B------:R-:W-:-:S06]  /*0550*/  UMOV UR7, 0x3f2df9f0 ;  /* 0x3f2df9f000077882 */ /* 0x000fcc0000000000 */
[----:B------:R-:W-:Y:S01]  /*0560*/  DFMA R6, R4, R6, -UR6 ;  /* 0x8000000604067e2b */ /* 0x000fe20008000006 */
[----:B------:R-:W-:Y:S01]  /*0570*/  UMOV UR6, 0xcec4f033 ;  /* 0xcec4f03300067882 */ /* 0x000fe20000000000 */
[----:B------:R-:W-:-:S06]  /*0580*/  UMOV UR7, 0x3f4337d1 ;  /* 0x3f4337d100077882 */ /* 0x000fcc0000000000 */
[----:B------:R-:W-:Y:S01]  /*0590*/  DFMA R6, R4, R6, UR6 ;  /* 0x0000000604067e2b */ /* 0x000fe20008000006 */
        /* <DEDUP_REMOVED lines=20> */
[----:B------:R-:W-:-:S08]  /*06e0*/  DFMA R6, R4, R6, -UR6 ;  /* 0x8000000604067e2b */ /* 0x000fd00008000006 */
[----:B------:R-:W-:-:S08]  /*06f0*/  DFMA R6, R4, R6, RZ ;  /* 0x000000060406722b */ /* 0x000fd000000000ff */
[----:B------:R-:W-:-:S11]  /*0700*/  DFMA R2, R2, R6, R2 ;  /* 0x000000060202722b */ /* 0x000fd60000000002 */
.L_x_58:
[----:B------:R-:W-:Y:S05]  /*0710*/  BSYNC.RECONVERGENT B0 ;  /* 0x0000000000007941 */ /* 0x000fea0003800200 */
.L_x_56:
[----:B------:R-:W-:Y:S01]  /*0720*/  MOV R4, 0x0 ;  /* 0x0000000000047802 */ /* 0x000fe20000000f00 */
[----:B------:R-:W-:Y:S01]  /*0730*/  IMAD.MOV.U32 R5, RZ, RZ, 0x3fe00000 ;  /* 0x3fe00000ff057424 */ /* 0x000fe200078e00ff */
[----:B------:R-:W0:Y:S05]  /*0740*/  LDC.64 R6, c[0x0][0x388] ;  /* 0x0000e200ff067b82 */ /* 0x000e2a0000000a00 */
[----:B------:R-:W-:-:S10]  /*0750*/  DFMA R2, R2, R4, 0.5 ;  /* 0x3fe000000202742b */ /* 0x000fd40000000004 */
[----:B------:R-:W1:Y:S01]  /*0760*/  F2F.F32.F64 R3, R2 ;  /* 0x0000000200037310 */ /* 0x000e620000301000 */
[----:B0-----:R-:W-:-:S05]  /*0770*/  IMAD.WIDE R4, R0, 0x4, R6 ;  /* 0x0000000400047825 */ /* 0x001fca00078e0206 */
[----:B-1----:R-:W-:Y:S01]  /*0780*/  STG.E desc[UR4][R4.64], R3 ;  /* 0x0000000304007986 */ /* 0x002fe2000c101904 */
[----:B------:R-:W-:Y:S05]  /*0790*/  EXIT ;  /* 0x000000000000794d */ /* 0x000fea0003800000 */
.L_x_59:
        /* <DEDUP_REMOVED lines=14> */
.L_x_1076:


//--------------------- .text.matrix_sigmoid_d    --------------------------
	.section	.text.matrix_sigmoid_d,"ax",@progbits
	.align	128
        .global         matrix_sigmoid_d
        .type           matrix_sigmoid_d,@function
        .size           matrix_sigmoid_d,(.L_x_1077 - matrix_sigmoid_d)
        .other          matrix_sigmoid_d,@"STO_CUDA_ENTRY STV_DEFAULT"
matrix_sigmoid_d:
.text.matrix_sigmoid_d:
        /* <DEDUP_REMOVED lines=10> */
[----:B0-----:R-:W-:-:S05]  /*00a0*/  IMAD.WIDE R6, R0, 0x8, R6 ;  /* 0x0000000800067825 */ /* 0x001fca00078e0206 */
[----:B-1----:R-:W2:Y:S01]  /*00b0*/  LDG.E.64 R2, desc[UR4][R6.64] ;  /* 0x0000000406027981 */ /* 0x002ea2000c1e1b00 */
[----:B------:R-:W-:Y:S01]  /*00c0*/  UMOV UR6, 0x24dd2f1a ;  /* 0x24dd2f1a00067882 */ /* 0x000fe20000000000 */
[----:B------:R-:W-:Y:S01]  /*00d0*/  UMOV UR7, 0x3fe4f922 ;  /* 0x3fe4f92200077882 */ /* 0x000fe20000000000 */
[----:B------:R-:W-:Y:S01]  /*00e0*/  BSSY.RECONVERGENT B0, `(.L_x_60) ;  /* 0x0000062000007945 */ /* 0x000fe20003800200 */
[----:B--2---:R-:W-:-:S10]  /*00f0*/  DMUL R2, R2, 0.5 ;  /* 0x3fe0000002027828 */ /* 0x004fd40000000000 */
        /* <DEDUP_REMOVED lines=61> */
.L_x_61:
        /* <DEDUP_REMOVED lines=35> */
.L_x_62:
[----:B------:R-:W-:Y:S05]  /*0700*/  BSYNC.RECONVERGENT B0 ;  /* 0x0000000000007941 */ /* 0x000fea0003800200 */
.L_x_60:
[----:B------:R-:W0:Y:S01]  /*0710*/  LDC.64 R6, c[0x0][0x388] ;  /* 0x0000e200ff067b82 */ /* 0x000e220000000a00 */
[----:B------:R-:W-:Y:S01]  /*0720*/  MOV R4, 0x0 ;  /* 0x0000000000047802 */ /* 0x000fe20000000f00 */
[----:B------:R-:W-:-:S06]  /*0730*/  IMAD.MOV.U32 R5, RZ, RZ, 0x3fe00000 ;  /* 0x3fe00000ff057424 */ /* 0x000fcc00078e00ff */
[----:B------:R-:W-:Y:S01]  /*0740*/  DFMA R2, R2, R4, 0.5 ;  /* 0x3fe000000202742b */ /* 0x000fe20000000004 */
[----:B0-----:R-:W-:-:S06]  /*0750*/  IMAD.WIDE R4, R0, 0x8, R6 ;  /* 0x0000000800047825 */ /* 0x001fcc00078e0206 */
[----:B------:R-:W-:Y:S01]  /*0760*/  STG.E.64 desc[UR4][R4.64], R2 ;  /* 0x0000000204007986 */ /* 0x000fe2000c101b04 */
[----:B------:R-:W-:Y:S05]  /*0770*/  EXIT ;  /* 0x000000000000794d */ /* 0x000fea0003800000 */
.L_x_63:
        /* <DEDUP_REMOVED lines=16> */
.L_x_1077:


//--------------------- .text.matrix_sign_f       --------------------------
	.section	.text.matrix_sign_f,"ax",@progbits
	.align	128
        .global         matrix_sign_f
        .type           matrix_sign_f,@function
        .size           matrix_sign_f,(.L_x_1078 - matrix_sign_f)
        .other          matrix_sign_f,@"STO_CUDA_ENTRY STV_DEFAULT"
matrix_sign_f:
.text.matrix_sign_f:
        /* <DEDUP_REMOVED lines=11> */
[----:B-1----:R-:W2:Y:S02]  /*00b0*/  LDG.E R0, desc[UR4][R2.64] ;  /* 0x0000000402007981 */ /* 0x002ea4000c1e1900 */
[----:B--2---:R-:W-:-:S13]  /*00c0*/  FSETP.NEU.AND P0, PT, R0, RZ, PT ;  /* 0x000000ff0000720b */ /* 0x004fda0003f0d000 */
[----:B------:R-:W0:Y:S02]  /*00d0*/  @!P0 LDC.64 R4, c[0x0][0x388] ;  /* 0x0000e200ff048b82 */ /* 0x000e240000000a00 */
[----:B0-----:R-:W-:-:S05]  /*00e0*/  @!P0 IMAD.WIDE R4, R7, 0x4, R4 ;  /* 0x0000000407048825 */ /* 0x001fca00078e0204 */
[----:B------:R0:W-:Y:S01]  /*00f0*/  @!P0 STG.E desc[UR4][R4.64], RZ ;  /* 0x000000ff04008986 */ /* 0x0001e2000c101904 */
[----:B------:R-:W-:Y:S05]  /*0100*/  @!P0 EXIT ;  /* 0x000000000000894d */ /* 0x000fea0003800000 */
[----:B------:R-:W1:Y:S01]  /*0110*/  LDC.64 R2, c[0x0][0x388] ;  /* 0x0000e200ff027b82 */ /* 0x000e620000000a00 */
[----:B0-----:R-:W-:-:S05]  /*0120*/  HFMA2 R5, -RZ, RZ, 1.875, 0 ;  /* 0x3f800000ff057431 */ /* 0x001fca00000001ff */
[----:B------:R-:W-:Y:S01]  /*0130*/  LOP3.LUT R5, R5, 0x80000000, R0, 0xb8, !PT ;  /* 0x8000000005057812 */ /* 0x000fe200078eb800 */
[----:B-1----:R-:W-:-:S05]  /*0140*/  IMAD.WIDE R2, R7, 0x4, R2 ;  /* 0x0000000407027825 */ /* 0x002fca00078e0202 */
[----:B------:R-:W-:Y:S01]  /*0150*/  STG.E desc[UR4][R2.64], R5 ;  /* 0x0000000502007986 */ /* 0x000fe2000c101904 */
[----:B------:R-:W-:Y:S05]  /*0160*/  EXIT ;  /* 0x000000000000794d */ /* 0x000fea0003800000 */
.L_x_64:
        /* <DEDUP_REMOVED lines=9> */
.L_x_1078:


//--------------------- .text.matrix_sign_d       --------------------------
	.section	.text.matrix_sign_d,"ax",@progbits
	.align	128
        .global         matrix_sign_d
        .type           matrix_sign_d,@function
        .size           matrix_sign_d,(.L_x_1079 - matrix_sign_d)
        .other          matrix_sign_d,@"STO_CUDA_ENTRY STV_DEFAULT"
matrix_sign_d:
.text.matrix_sign_d:
        /* <DEDUP_REMOVED lines=11> */
[----:B-1----:R-:W2:Y:S02]  /*00b0*/  LDG.E.64 R2, desc[UR4][R2.64] ;  /* 0x0000000402027981 */ /* 0x002ea4000c1e1b00 */
[----:B--2---:R-:W-:-:S14]  /*00c0*/  DSETP.NEU.AND P0, PT, R2, RZ, PT ;  /* 0x000000ff0200722a */ /* 0x004fdc0003f0d000 */
[----:B------:R-:W0:Y:S02]  /*00d0*/  @!P0 LDC.64 R4, c[0x0][0x388] ;  /* 0x0000e200ff048b82 */ /* 0x000e240000000a00 */
[----:B0-----:R-:W-:-:S05]  /*00e0*/  @!P0 IMAD.WIDE R4, R7, 0x8, R4 ;  /* 0x0000000807048825 */ /* 0x001fca00078e0204 */
[----:B------:R0:W-:Y:S01]  /*00f0*/  @!P0 STG.E.64 desc[UR4][R4.64], RZ ;  /* 0x000000ff04008986 */ /* 0x0001e2000c101b04 */
[----:B------:R-:W-:Y:S05]  /*0100*/  @!P0 EXIT ;  /* 0x000000000000894d */ /* 0x000fea0003800000 */
[----:B0-----:R-:W0:Y:S01]  /*0110*/  LDC.64 R4, c[0x0][0x388] ;  /* 0x0000e200ff047b82 */ /* 0x001e220000000a00 */
[----:B------:R-:W-:-:S04]  /*0120*/  MOV R2, 0x3ff00000 ;  /* 0x3ff0000000027802 */ /* 0x000fc80000000f00 */
[----:B------:R-:W-:Y:S02]  /*0130*/  LOP3.LUT R3, R2, 0x80000000, R3, 0xb8, !PT ;  /* 0x8000000002037812 */ /* 0x000fe400078eb803 */
[----:B------:R-:W-:Y:S01]  /*0140*/  MOV R2, RZ ;  /* 0x000000ff00027202 */ /* 0x000fe20000000f00 */
[----:B0-----:R-:W-:-:S05]  /*0150*/  IMAD.WIDE R4, R7, 0x8, R4 ;  /* 0x0000000807047825 */ /* 0x001fca00078e0204 */
[----:B------:R-:W-:Y:S01]  /*0160*/  STG.E.64 desc[UR4][R4.64], R2 ;  /* 0x0000000204007986 */ /* 0x000fe2000c101b04 */
[----:B------:R-:W-:Y:S05]  /*0170*/  EXIT ;  /* 0x000000000000794d */ /* 0x000fea0003800000 */
.L_x_65:
        /* <DEDUP_REMOVED lines=16> */
.L_x_1079:


//--------------------- .text.matrix_atan_f       --------------------------
	.section	.text.matrix_atan_f,"ax",@progbits
	.align	128
        .global         matrix_atan_f
        .type           matrix_atan_f,@function
        .size           matrix_atan_f,(.L_x_1080 - matrix_atan_f)
        .other          matrix_atan_f,@"STO_CUDA_ENTRY STV_DEFAULT"
matrix_atan_f:
.text.matrix_atan_f:
        /* <DEDUP_REMOVED lines=11> */
[----:B-1----:R0:W2:Y:S01]  /*00b0*/  LDG.E R0, desc[UR4][R2.64] ;  /* 0x0000000402007981 */ /* 0x0020a2000c1e1900 */
[----:B------:R-:W-:Y:S01]  /*00c0*/  HFMA2 R9, -RZ, RZ, 0.890625, -0.00056934356689453125 ;  /* 0x3b2090aaff097431 */ /* 0x000fe200000001ff */
[----:B------:R-:W-:Y:S01]  /*00d0*/  MOV R6, 0x3f6ee581 ;  /* 0x3f6ee58100067802 */ /* 0x000fe20000000f00 */
[----:B0-----:R-:W0:Y:S02]  /*00e0*/  LDC.64 R2, c[0x0][0x388] ;  /* 0x0000e200ff027b82 */ /* 0x001e240000000a00 */
[----:B0-----:R-:W-:Y:S01]  /*00f0*/  IMAD.WIDE R2, R5, 0x4, R2 ;  /* 0x0000000405027825 */ /* 0x001fe200078e0202 */
[----:B--2---:R-:W0:Y:S01]  /*0100*/  MUFU.RCP R7, |R0| ;  /* 0x4000000000077308 */ /* 0x004e220000001000 */
[----:B------:R-:W-:-:S04]  /*0110*/  FSETP.GT.AND P0, PT, |R0|, 1, PT ;  /* 0x3f8000000000780b */ /* 0x000fc80003f04200 */
[----:B0-----:R-:W-:-:S05]  /*0120*/  FSEL R7, R7, |R0|, P0 ;  /* 0x4000000007077208 */ /* 0x001fca0000000000 */
[----:B------:R-:W-:-:S04]  /*0130*/  FMUL R4, R7, R7 ;  /* 0x0000000707047220 */ /* 0x000fc80000400000 */
[----:B------:R-:W-:-:S04]  /*0140*/  FFMA R9, R4, R9, -0.014396979473531246185 ;  /* 0xbc6be14f04097423 */ /* 0x000fc80000000009 */
[----:B------:R-:W-:-:S04]  /*0150*/  FFMA R9, R4, R9, 0.039849750697612762451 ;  /* 0x3d23397e04097423 */ /* 0x000fc80000000009 */
[----:B------:R-:W-:-:S04]  /*0160*/  FFMA R9, R4, R9, -0.072529748082160949707 ;  /* 0xbd948a7a04097423 */ /* 0x000fc80000000009 */
[----:B------:R-:W-:-:S04]  /*0170*/  FFMA R9, R4, R9, 0.10518480092287063599 ;  /* 0x3dd76b2104097423 */ /* 0x000fc80000000009 */
[----:B------:R-:W-:-:S04]  /*0180*/  FFMA R9, R4, R9, -0.14171802997589111328 ;  /* 0xbe111e8804097423 */ /* 0x000fc80000000009 */
[----:B------:R-:W-:-:S04]  /*0190*/  FFMA R9, R4, R9, 0.19988775253295898438 ;  /* 0x3e4caf6004097423 */ /* 0x000fc80000000009 */
[----:B------:R-:W-:-:S04]  /*01a0*/  FFMA R9, R4, R9, -0.33332940936088562012 ;  /* 0xbeaaaa2704097423 */ /* 0x000fc80000000009 */
[----:B------:R-:W-:-:S04]  /*01b0*/  FMUL R4, R4, R9 ;  /* 0x0000000904047220 */ /* 0x000fc80000400000 */
[----:B------:R-:W-:-:S04]  /*01c0*/  FFMA R7, R7, R4, R7 ;  /* 0x0000000407077223 */ /* 0x000fc80000000007 */
[----:B------:R-:W-:Y:S01]  /*01d0*/  @P0 FFMA R7, R6, 1.6832555532455444336, -R7 ;  /* 0x3fd774eb06070823 */ /* 0x000fe20000000807 */
[----:B------:R-:W-:-:S04]  /*01e0*/  FSETP.NAN.AND P0, PT, |R0|, |R0|, PT ;  /* 0x400000000000720b */ /* 0x000fc80003f08200 */
[----:B------:R-:W-:-:S04]  /*01f0*/  LOP3.LUT R0, R7, 0x80000000, R0, 0xb8, !PT ;  /* 0x8000000007007812 */ /* 0x000fc800078eb800 */
[----:B------:R-:W-:-:S05]  /*0200*/  FSEL R7, R0, R7, !P0 ;  /* 0x0000000700077208 */ /* 0x000fca0004000000 */
[----:B------:R-:W-:Y:S01]  /*0210*/  STG.E desc[UR4][R2.64], R7 ;  /* 0x0000000702007986 */ /* 0x000fe2000c101904 */
[----:B------:R-:W-:Y:S05]  /*0220*/  EXIT ;  /* 0x000000000000794d */ /* 0x000fea0003800000 */
.L_x_66:
        /* <DEDUP_REMOVED lines=13> */
.L_x_1080:


//--------------------- .text.matrix_atan_d       --------------------------
	.section	.text.matrix_atan_d,"ax",@progbits
	.align	128
        .global         matrix_atan_d
        .type           matrix_atan_d,@function
        .size           matrix_atan_d,(.L_x_1081 - matrix_atan_d)
        .other          matrix_atan_d,@"STO_CUDA_ENTRY STV_DEFAULT"
matrix_atan_d:
.text.matrix_atan_d:
        /* <DEDUP_REMOVED lines=11> */
[----:B-1----:R-:W2:Y:S01]  /*00b0*/  LDG.E.64 R2, desc[UR4][R2.64] ;  /* 0x0000000402027981 */ /* 0x002ea2000c1e1b00 */
[----:B------:R-:W-:Y:S01]  /*00c0*/  BSSY.RECONVERGENT B0, `(.L_x_67) ;  /* 0x000000e000007945 */ /* 0x000fe20003800200 */
[----:B--2---:R-:W-:Y:S02]  /*00d0*/  DSETP.GT.AND P0, PT, |R2|, 1, PT ;  /* 0x3ff000000200742a */ /* 0x004fe40003f04200 */
[----:B------:R-:W-:-:S10]  /*00e0*/  DADD R8, -RZ, |R2| ;  /* 0x00000000ff087229 */ /* 0x000fd40000000502 */
[----:B------:R-:W-:Y:S02]  /*00f0*/  IMAD.MOV.U32 R4, RZ, RZ, R8 ;  /* 0x000000ffff047224 */ /* 0x000fe400078e0008 */
[----:B------:R-:W-:Y:S01]  /*0100*/  IMAD.MOV.U32 R5, RZ, RZ, R9 ;  /* 0x000000ffff057224 */ /* 0x000fe200078e0009 */
[----:B------:R-:W-:Y:S06]  /*0110*/  @!P0 BRA `(.L_x_68) ;  /* 0x0000000000208947 */ /* 0x000fec0003800000 */
[----:B------:R-:W0:Y:S01]  /*0120*/  MUFU.RCP64H R5, R9 ;  /* 0x0000000900057308 */ /* 0x000e220000001800 */
[----:B------:R-:W-:Y:S01]  /*0130*/  MOV R4, RZ ;  /* 0x000000ff00047202 */ /* 0x000fe20000000f00 */
[----:B------:R-:W-:-:S05]  /*0140*/  DSETP.NEU.AND P1, PT, |R2|, +INF , PT ;  /* 0x7ff000000200742a */ /* 0x000fca0003f2d200 */
[----:B0-----:R-:W-:-:S08]  /*0150*/  DFMA R6, -|R2|, R4, 1 ;  /* 0x3ff000000206742b */ /* 0x001fd00000000304 */
[----:B------:R-:W-:-:S08]  /*0160*/  DFMA R6, R6, R6, R6 ;  /* 0x000000060606722b */ /* 0x000fd00000000006 */
[----:B------:R-:W-:-:S10]  /*0170*/  DFMA R6, R4, R6, R4 ;  /* 0x000000060406722b */ /* 0x000fd40000000004 */
[----:B------:R-:W-:Y:S02]  /*0180*/  FSEL R4, R6, RZ, P1 ;  /* 0x000000ff06047208 */ /* 0x000fe40000800000 */
[----:B------:R-:W-:-:S07]  /*0190*/  FSEL R5, R7, RZ, P1 ;  /* 0x000000ff07057208 */ /* 0x000fce0000800000 */
.L_x_68:
[----:B------:R-:W-:Y:S05]  /*01a0*/  BSYNC.RECONVERGENT B0 ;  /* 0x0000000000007941 */ /* 0x000fea0003800200 */
.L_x_67:
[----:B------:R-:W-:Y:S01]  /*01b0*/  DMUL R6, R4, R4 ;  /* 0x0000000404067228 */ /* 0x000fe20000000000 */
[----:B------:R-:W-:Y:S01]  /*01c0*/  IMAD.MOV.U32 R8, RZ, RZ, -0x2449a4b7 ;  /* 0xdbb65b49ff087424 */ /* 0x000fe200078e00ff */
[----:B------:R-:W-:Y:S01]  /*01d0*/  MOV R9, 0x3f2d3b63 ;  /* 0x3f2d3b6300097802 */ /* 0x000fe20000000f00 */
        /* <DEDUP_REMOVED lines=56> */
[----:B------:R-:W-:Y:S01]  /*0560*/  DMUL R8, R6, R8 ;  /* 0x0000000806087228 */ /* 0x000fe20000000000 */
[----:B------:R-:W0:Y:S07]  /*0570*/  LDC.64 R6, c[0x0][0x388] ;  /* 0x0000e200ff067b82 */ /* 0x000e2e0000000a00 */
[----:B------:R-:W-:-:S08]  /*0580*/  DFMA R8, R8, R4, R4 ;  /* 0x000000040808722b */ /* 0x000fd00000000004 */
[----:B------:R-:W-:-:S10]  /*0590*/  DADD R4, -R8, UR6 ;  /* 0x0000000608047e29 */ /* 0x000fd40008000100 */
[----:B------:R-:W-:Y:S02]  /*05a0*/  FSEL R2, R5, R9, P0 ;  /* 0x0000000905027208 */ /* 0x000fe40000000000 */
[----:B------:R-:W-:Y:S02]  /*05b0*/  FSEL R4, R4, R8, P0 ;  /* 0x0000000804047208 */ /* 0x000fe40000000000 */
[----:B------:R-:W-:Y:S01]  /*05c0*/  LOP3.LUT R5, R2, 0x80000000, R3, 0xb8, !PT ;  /* 0x8000000002057812 */ /* 0x000fe200078eb803 */
[----:B0-----:R-:W-:-:S05]  /*05d0*/  IMAD.WIDE R2, R0, 0x8, R6 ;  /* 0x0000000800027825 */ /* 0x001fca00078e0206 */
[----:B------:R-:W-:Y:S01]  /*05e0*/  STG.E.64 desc[UR4][R2.64], R4 ;  /* 0x0000000402007986 */ /* 0x000fe2000c101b04 */
[----:B------:R-:W-:Y:S05]  /*05f0*/  EXIT ;  /* 0x000000000000794d */ /* 0x000fea0003800000 */
.L_x_69:
        /* <DEDUP_REMOVED lines=16> */
.L_x_1081:


//--------------------- .text.matrix_acos_f       --------------------------
	.section	.text.matrix_acos_f,"ax",@progbits
	.align	128
        .global         matrix_acos_f
        .type           matrix_acos_f,@function
        .size           matrix_acos_f,(.L_x_1082 - matrix_acos_f)
        .other          matrix_acos_f,@"STO_CUDA_ENTRY STV_DEFAULT"
matrix_acos_f:
.text.matrix_acos_f:
        /* <DEDUP_REMOVED lines=12> */
[----:B------:R-:W-:Y:S01]  /*00c0*/  HFMA2 R7, -RZ, RZ, 1.75, 0 ;  /* 0x3f000000ff077431 */ /* 0x000fe200000001ff */
[----:B0-----:R-:W-:-:S04]  /*00d0*/  MOV R3, 0x3d10ecef ;  /* 0x3d10ecef00037802 */ /* 0x001fc80000000f00 */
[C---:B--2---:R-:W-:Y:S01]  /*00e0*/  FFMA R4, |R0|.reuse, -R7, 0.5 ;  /* 0x3f00000000047423 */ /* 0x044fe20000000a07 */
[C---:B------:R-:W-:Y:S02]  /*00f0*/  FSETP.NEU.AND P1, PT, |R0|.reuse, 1, PT ;  /* 0x3f8000000000780b */ /* 0x040fe40003f2d200 */
[----:B------:R-:W-:Y:S01]  /*0100*/  FSETP.GT.AND P0, PT, |R0|, 0.56000000238418579102, PT ;  /* 0x3f0f5c290000780b */ /* 0x000fe20003f04200 */
[----:B------:R-:W0:Y:S02]  /*0110*/  MUFU.RSQ R7, R4 ;  /* 0x0000000400077308 */ /* 0x000e240000001400 */
[----:B0-----:R-:W-:Y:S01]  /*0120*/  FMUL R6, R4, R7 ;  /* 0x0000000704067220 */ /* 0x001fe20000400000 */
[----:B------:R-:W-:-:S04]  /*0130*/  FMUL R7, R7, -0.5 ;  /* 0xbf00000007077820 */ /* 0x000fc80000400000 */
[----:B------:R-:W-:-:S04]  /*0140*/  FFMA R7, R6, R7, 0.5 ;  /* 0x3f00000006077423 */ /* 0x000fc80000000007 */
[----:B------:R-:W-:-:S05]  /*0150*/  FFMA R7, R6, R7, R6 ;  /* 0x0000000706077223 */ /* 0x000fca0000000006 */
[----:B------:R-:W-:Y:S02]  /*0160*/  FSEL R7, R7, RZ, P1 ;  /* 0x000000ff07077208 */ /* 0x000fe40000800000 */
[----:B------:R-:W-:Y:S02]  /*0170*/  FSETP.GT.AND P1, PT, R0, 0.56000000238418579102, PT ;  /* 0x3f0f5c290000780b */ /* 0x000fe40003f24000 */
[----:B------:R-:W-:-:S04]  /*0180*/  FSEL R7, R7, |R0|, P0 ;  /* 0x4000000007077208 */ /* 0x000fc80000000000 */
[----:B------:R-:W-:-:S05]  /*0190*/  LOP3.LUT R7, R7, 0x80000000, R0, 0xb8, !PT ;  /* 0x8000000007077812 */ /* 0x000fca00078eb800 */
[----:B------:R-:W-:-:S04]  /*01a0*/  FMUL R4, R7, R7 ;  /* 0x0000000707047220 */ /* 0x000fc80000400000 */
[----:B------:R-:W-:-:S04]  /*01b0*/  FFMA R3, R4, R3, 0.016980519518256187439 ;  /* 0x3c8b1abb04037423 */ /* 0x000fc80000000003 */
[----:B------:R-:W-:-:S04]  /*01c0*/  FFMA R3, R4, R3, 0.030762933194637298584 ;  /* 0x3cfc028c04037423 */ /* 0x000fc80000000003 */
[----:B------:R-:W-:-:S04]  /*01d0*/  FFMA R3, R4, R3, 0.044709417968988418579 ;  /* 0x3d37213904037423 */ /* 0x000fc80000000003 */
[C---:B------:R-:W-:Y:S02]  /*01e0*/  FFMA R9, R4.reuse, R3, 0.074989043176174163818 ;  /* 0x3d9993db04097423 */ /* 0x040fe40000000003 */
[----:B------:R-:W0:Y:S02]  /*01f0*/  LDC.64 R2, c[0x0][0x388] ;  /* 0x0000e200ff027b82 */ /* 0x000e240000000a00 */
[----:B------:R-:W-:-:S04]  /*0200*/  FFMA R9, R4, R9, 0.16666707396507263184 ;  /* 0x3e2aaac604097423 */ /* 0x000fc80000000009 */
[----:B------:R-:W-:Y:S01]  /*0210*/  FMUL R4, R4, R9 ;  /* 0x0000000904047220 */ /* 0x000fe20000400000 */
[----:B------:R-:W-:-:S03]  /*0220*/  HFMA2 R9, -RZ, RZ, 1.9599609375, 20144 ;  /* 0x3fd774ebff097431 */ /* 0x000fc600000001ff */
[----:B------:R-:W-:-:S05]  /*0230*/  FFMA R7, R7, R4, R7 ;  /* 0x0000000407077223 */ /* 0x000fca0000000007 */
[----:B------:R-:W-:-:S05]  /*0240*/  FSEL R0, R7, -R7, P0 ;  /* 0x8000000707007208 */ /* 0x000fca0000000000 */
[----:B------:R-:W-:Y:S01]  /*0250*/  @!P1 FFMA R7, R9, 0.93318945169448852539, R0 ;  /* 0x3f6ee58109079823 */ /* 0x000fe20000000000 */
[----:B0-----:R-:W-:-:S04]  /*0260*/  IMAD.WIDE R2, R5, 0x4, R2 ;  /* 0x0000000405027825 */ /* 0x001fc800078e0202 */
[----:B------:R-:W-:-:S05]  /*0270*/  @P0 FADD R7, R7, R7 ;  /* 0x0000000707070221 */ /* 0x000fca0000000000 */
[----:B------:R-:W-:Y:S01]  /*0280*/  STG.E desc[UR4][R2.64], R7 ;  /* 0x0000000702007986 */ /* 0x000fe2000c101904 */
[----:B------:R-:W-:Y:S05]  /*0290*/  EXIT ;  /* 0x000000000000794d */ /* 0x000fea0003800000 */
.L_x_70:
        /* <DEDUP_REMOVED lines=14> */
.L_x_1082:


//--------------------- .text.matrix_acos_d       --------------------------
	.section	.text.matrix_acos_d,"ax",@progbits
	.align	128
        .global         matrix_acos_d
        .type           matrix_acos_d,@function
        .size           matrix_acos_d,(.L_x_1083 - matrix_acos_d)
        .other          matrix_acos_d,@"STO_CUDA_ENTRY STV_DEFAULT"
matrix_acos_d:
.text.matrix_acos_d:
        /* <DEDUP_REMOVED lines=13> */
[----:B--2---:R-:W-:-:S10]  /*00d0*/  DADD R4, -RZ, |R2| ;  /* 0x00000000ff047229 */ /* 0x004fd40000000502 */
[----:B------:R-:W-:-:S13]  /*00e0*/  ISETP.GT.AND P0, PT, R5, 0x3fe26665, PT ;  /* 0x3fe266650500780c */ /* 0x000fda0003f04270 */
[----:B------:R-:W-:Y:S05]  /*00f0*/  @P0 BRA `(.L_x_72) ;  /* 0x0000000000d40947 */ /* 0x000fea0003800000 */
[----:B------:R-:W-:Y:S01]  /*0100*/  DMUL R4, R2, R2 ;  /* 0x0000000202047228 */ /* 0x000fe20000000000 */
[----:B------:R-:W-:Y:S01]  /*0110*/  IMAD.MOV.U32 R6, RZ, RZ, 0x180754af ;  /* 0x180754afff067424 */ /* 0x000fe200078e00ff */
[----:B------:R-:W-:Y:S01]  /*0120*/  UMOV UR6, 0xdc1895e9 ;  /* 0xdc1895e900067882 */ /* 0x000fe20000000000 */
[----:B------:R-:W-:Y:S01]  /*0130*/  IMAD.MOV.U32 R7, RZ, RZ, 0x3fb3823b ;  /* 0x3fb3823bff077424 */ /* 0x000fe200078e00ff */
[----:B------:R-:W-:Y:S01]  /*0140*/  UMOV UR7, 0x3fb0066b ;  /* 0x3fb0066b00077882 */ /* 0x000fe20000000000 */
[----:B------:R-:W-:-:S04]  /*0150*/  ISETP.GT.AND P0, PT, R3, -0x1, PT ;  /* 0xffffffff0300780c */ /* 0x000fc80003f04270 */
[----:B------:R-:W-:Y:S01]  /*0160*/  DFMA R6, R4, UR6, -R6 ;  /* 0x0000000604067c2b */ /* 0x000fe20008000806 */
        /* <DEDUP_REMOVED lines=35> */
[----:B------:R-:W-:Y:S01]  /*03a0*/  DMUL R6, R4, R6 ;  /* 0x0000000604067228 */ /* 0x000fe20000000000 */
[----:B------:R-:W-:Y:S02]  /*03b0*/  @P0 IMAD.MOV.U32 R4, RZ, RZ, 0x33145c07 ;  /* 0x33145c07ff040424 */ /* 0x000fe400078e00ff */
[----:B------:R-:W-:-:S05]  /*03c0*/  @P0 IMAD.MOV.U32 R5, RZ, RZ, 0x3c91a626 ;  /* 0x3c91a626ff050424 */ /* 0x000fca00078e00ff */
[----:B------:R-:W-:Y:S01]  /*03d0*/  DFMA R6, |R2|, R6, |R2| ;  /* 0x000000060206722b */ /* 0x000fe20000000602 */
[----:B------:R-:W-:Y:S01]  /*03e0*/  @!P0 IMAD.MOV.U32 R2, RZ, RZ, 0x33145c07 ;  /* 0x33145c07ff028424 */ /* 0x000fe200078e00ff */
[----:B------:R-:W-:-:S06]  /*03f0*/  @!P0 MOV R3, 0x3c91a626 ;  /* 0x3c91a62600038802 */ /* 0x000fcc0000000f00 */
[C---:B------:R-:W-:Y:S02]  /*0400*/  @!P0 DADD R2, R6.reuse, R2 ;  /* 0x0000000006028229 */ /* 0x040fe40000000002 */
[----:B------:R-:W-:-:S06]  /*0410*/  @P0 DADD R6, R6, -R4 ;  /* 0x0000000006060229 */ /* 0x000fcc0000000804 */
[----:B------:R-:W-:Y:S02]  /*0420*/  @!P0 DADD R2, R2, UR6 ;  /* 0x0000000602028e29 */ /* 0x000fe40008000000 */
[----:B------:R-:W-:Y:S01]  /*0430*/  @P0 DADD R2, -R6, UR6 ;  /* 0x0000000606020e29 */ /* 0x000fe20008000100 */
[----:B------:R-:W-:Y:S10]  /*0440*/  BRA `(.L_x_73) ;  /* 0x0000000400207947 */ /* 0x000ff40003800000 */
.L_x_72:
[----:B------:R-:W-:Y:S01]  /*0450*/  DADD R4, -|R2|, 1 ;  /* 0x3ff0000002047429 */ /* 0x000fe20000000300 */
[----:B------:R-:W-:Y:S01]  /*0460*/  MOV R6, 0x66faac4b ;  /* 0x66faac4b00067802 */ /* 0x000fe20000000f00 */
[----:B------:R-:W-:Y:S01]  /*0470*/  IMAD.MOV.U32 R7, RZ, RZ, 0x3ebac2fe ;  /* 0x3ebac2feff077424 */ /* 0x000fe200078e00ff */
[----:B------:R-:W-:Y:S01]  /*0480*/  UMOV UR6, 0x71155f70 ;  /* 0x71155f7000067882 */ /* 0x000fe20000000000 */
[----:B------:R-:W-:-:S04]  /*0490*/  UMOV UR7, 0x3ec715b3 ;  /* 0x3ec715b300077882 */ /* 0x000fc80000000000 */
[----:B------:R-:W-:Y:S01]  /*04a0*/  DFMA R6, R4, UR6, -R6 ;  /* 0x0000000604067c2b */ /* 0x000fe20008000806 */
[----:B------:R-:W-:Y:S01]  /*04b0*/  UMOV UR6, 0x8efcd9b8 ;  /* 0x8efcd9b800067882 */ /* 0x000fe20000000000 */
[----:B------:R-:W-:Y:S01]  /*04c0*/  UMOV UR7, 0x3ed9a9b8 ;  /* 0x3ed9a9b800077882 */ /* 0x000fe20000000000 */
[----:B------:R-:W-:-:S05]  /*04d0*/  ISETP.GE.AND P0, PT, R5, 0x1, PT ;  /* 0x000000010500780c */ /* 0x000fca0003f06270 */
[----:B------:R-:W-:Y:S01]  /*04e0*/  DFMA R6, R4, R6, UR6 ;  /* 0x0000000604067e2b */ /* 0x000fe20008000006 */
[----:B------:R-:W-:Y:S01]  /*04f0*/  UMOV UR6, 0xa8a0c4c3 ;  /* 0xa8a0c4c300067882 */ /* 0x000fe20000000000 */
[----:B------:R-:W-:-:S06]  /*0500*/  UMOV UR7, 0x3edd0f40 ;  /* 0x3edd0f4000077882 */ /* 0x000fcc0000000000 */
[----:B------:R-:W-:Y:S01]  /*0510*/  DFMA R8, R4, R6, UR6 ;  /* 0x0000000604087e2b */ /* 0x000fe20008000006 */
[----:B------:R-:W-:Y:S01]  /*0520*/  UMOV UR6, 0xfa9e0e1f ;  /* 0xfa9e0e1f00067882 */ /* 0x000fe20000000000 */
[----:B------:R-:W-:Y:S01]  /*0530*/  UMOV UR7, 0x3ef46d4c ;  /* 0x3ef46d4c00077882 */ /* 0x000fe20000000000 */
[----:B------:R-:W-:Y:S01]  /*0540*/  VIADD R7, R5, 0xfff00000 ;  /* 0xfff0000005077836 */ /* 0x000fe20000000000 */
[----:B------:R-:W-:-:S04]  /*0550*/  MOV R6, R4 ;  /* 0x0000000400067202 */ /* 0x000fc80000000f00 */
[----:B------:R-:W-:Y:S01]  /*0560*/  DFMA R10, R4, R8, UR6 ;  /* 0x00000006040a7e2b */ /* 0x000fe20008000008 */
[----:B------:R-:W-:Y:S01]  /*0570*/  UMOV UR6, 0x8d1e2422 ;  /* 0x8d1e242200067882 */ /* 0x000fe20000000000 */
[----:B------:R-:W-:Y:S01]  /*0580*/  UMOV UR7, 0x3f079c16 ;  /* 0x3f079c1600077882 */ /* 0x000fe20000000000 */
[----:B------:R-:W0:Y:S01]  /*0590*/  MUFU.RSQ64H R9, R7 ;  /* 0x0000000700097308 */ /* 0x000e220000001c00 */
[----:B------:R-:W-:-:S04]  /*05a0*/  IMAD.MOV.U32 R8, RZ, RZ, RZ ;  /* 0x000000ffff087224 */ /* 0x000fc800078e00ff */
[----:B------:R-:W-:Y:S01]  /*05b0*/  DFMA R10, R4, R10, UR6 ;  /* 0x00000006040a7e2b */ /* 0x000fe2000800000a */
[----:B------:R-:W-:Y:S01]  /*05c0*/  UMOV UR6, 0xc3bca540 ;  /* 0xc3bca54000067882 */ /* 0x000fe20000000000 */
[----:B------:R-:W-:-:S06]  /*05d0*/  UMOV UR7, 0x3f1c9a88 ;  /* 0x3f1c9a8800077882 */ /* 0x000fcc0000000000 */
[----:B------:R-:W-:Y:S01]  /*05e0*/  DFMA R10, R4, R10, UR6 ;  /* 0x00000006040a7e2b */ /* 0x000fe2000800000a */
[----:B------:R-:W-:Y:S01]  /*05f0*/  UMOV UR6, 0x4bd476df ;  /* 0x4bd476df00067882 */ /* 0x000fe20000000000 */
[----:B------:R-:W-:Y:S01]  /*0600*/  UMOV UR7, 0x3f31c4e6 ;  /* 0x3f31c4e600077882 */ /* 0x000fe20000000000 */
[----:B0-----:R-:W-:-:S05]  /*0610*/  DMUL R12, R6, R8 ;  /* 0x00000008060c7228 */ /* 0x001fca0000000000 */
[----:B------:R-:W-:Y:S01]  /*0620*/  DFMA R16, R4, R10, UR6 ;  /* 0x0000000604107e2b */ /* 0x000fe2000800000a */
[----:B------:R-:W-:Y:S01]  /*0630*/  UMOV UR6, 0x60009c8f ;  /* 0x60009c8f00067882 */ /* 0x000fe20000000000 */
[----:B------:R-:W-:Y:S01]  /*0640*/  UMOV UR7, 0x3f46e8ba ;  /* 0x3f46e8ba00077882 */ /* 0x000fe20000000000 */
[----:B------:R-:W-:Y:S01]  /*0650*/  VIADD R11, R9, 0xfff00000 ;  /* 0xfff00000090b7836 */ /* 0x000fe20000000000 */
[----:B------:R-:W-:Y:S01]  /*0660*/  DFMA R14, R12, -R12, R6 ;  /* 0x8000000c0c0e722b */ /* 0x000fe20000000006 */
[----:B------:R-:W-:-:S03]  /*0670*/  MOV R10, RZ ;  /* 0x000000ff000a7202 */ /* 0x000fc60000000f00 */
[----:B------:R-:W-:Y:S01]  /*0680*/  DFMA R16, R4, R16, UR6 ;  /* 0x0000000604107e2b */ /* 0x000fe20008000010 */
[----:B------:R-:W-:Y:S01]  /*0690*/  UMOV UR6, 0xc62b05a2 ;  /* 0xc62b05a200067882 */ /* 0x000fe20000000000 */
[----:B------:R-:W-:Y:S02]  /*06a0*/  UMOV UR7, 0x3f5f1c71 ;  /* 0x3f5f1c7100077882 */ /* 0x000fe40000000000 */
[----:B------:R-:W-:-:S04]  /*06b0*/  DFMA R14, R10, R14, R12 ;  /* 0x0000000e0a0e722b */ /* 0x000fc8000000000c */
[----:B------:R-:W-:Y:S01]  /*06c0*/  DFMA R16, R4, R16, UR6 ;  /* 0x0000000604107e2b */ /* 0x000fe20008000010 */
[----:B------:R-:W-:Y:S01]  /*06d0*/  UMOV UR6, 0xb6dc9f2c ;  /* 0xb6dc9f2c00067882 */ /* 0x000fe20000000000 */
[----:B------:R-:W-:Y:S02]  /*06e0*/  UMOV UR7, 0x3f76db6d ;  /* 0x3f76db6d00077882 */ /* 0x000fe40000000000 */
[-C--:B------:R-:W-:Y:S02]  /*06f0*/  DFMA R8, R8, -R14.reuse, 1 ;  /* 0x3ff000000808742b */ /* 0x080fe4000000080e */
[----:B------:R-:W-:Y:S02]  /*0700*/  DFMA R6, R14, -R14, R6 ;  /* 0x8000000e0e06722b */ /* 0x000fe40000000006 */
[----:B------:R-:W-:Y:S01]  /*0710*/  DFMA R16, R4, R16, UR6 ;  /* 0x0000000604107e2b */ /* 0x000fe20008000010 */
[----:B------:R-:W-:Y:S01]  /*0720*/  UMOV UR6, 0x3333329c ;  /* 0x3333329c00067882 */ /* 0x000fe20000000000 */
[----:B------:R-:W-:-:S02]  /*0730*/  UMOV UR7, 0x3f933333 ;  /* 0x3f93333300077882 */ /* 0x000fc40000000000 */
[----:B------:R-:W-:-:S04]  /*0740*/  DFMA R8, R10, R8, R10 ;  /* 0x000000080a08722b */ /* 0x000fc8000000000a */
[----:B------:R-:W-:Y:S01]  /*0750*/  DFMA R16, R4, R16, UR6 ;  /* 0x0000000604107e2b */ /* 0x000fe20008000010 */
[----:B------:R-:W-:Y:S01]  /*0760*/  UMOV UR6, 0x55555555 ;  /* 0x5555555500067882 */ /* 0x000fe20000000000 */
[----:B------:R-:W-:Y:S02]  /*0770*/  UMOV UR7, 0x3fb55555 ;  /* 0x3fb5555500077882 */ /* 0x000fe40000000000 */
[----:B------:R-:W-:Y:S02]  /*0780*/  DFMA R6, R8, R6, R14 ;  /* 0x000000060806722b */ /* 0x000fe4000000000e */
[----:B------:R-:W-:Y:S02]  /*0790*/  DMUL R8, RZ, |R2| ;  /* 0x40000002ff087228 */ /* 0x000fe40000000000 */
[----:B------:R-:W-:Y:S01]  /*07a0*/  DFMA R16, R4, R16, UR6 ;  /* 0x0000000604107e2b */ /* 0x000fe20008000010 */
[----:B------:R-:W-:Y:S01]  /*07b0*/  UMOV UR6, 0x33145c07 ;  /* 0x33145c0700067882 */ /* 0x000fe20000000000 */
[----:B------:R-:W-:-:S04]  /*07c0*/  UMOV UR7, 0x3ca1a626 ;  /* 0x3ca1a62600077882 */ /* 0x000fc80000000000 */
[----:B------:R-:W-:Y:S02]  /*07d0*/  VIADD R7, R7, 0x100000 ;  /* 0x0010000007077836 */ /* 0x000fe40000000000 */
[----:B------:R-:W-:-:S08]  /*07e0*/  DMUL R16, R4, R16 ;  /* 0x0000001004107228 */ /* 0x000fd00000000000 */
[----:B------:R-:W-:-:S10]  /*07f0*/  DFMA R16, R6, R16, R6 ;  /* 0x000000100610722b */ /* 0x000fd40000000006 */
[----:B------:R-:W-:Y:S02]  /*0800*/  FSEL R8, R8, R16, !P0 ;  /* 0x0000001008087208 */ /* 0x000fe40004000000 */
[----:B------:R-:W-:Y:S02]  /*0810*/  FSEL R9, R9, R17, !P0 ;  /* 0x0000001109097208 */ /* 0x000fe40004000000 */
[----:B------:R-:W-:-:S04]  /*0820*/  ISETP.GE.AND P0, PT, R5, RZ, PT ;  /* 0x000000ff0500720c */ /* 0x000fc80003f06270 */
[----:B------:R-:W-:-:S10]  /*0830*/  DMUL R6, R8, +INF ;  /* 0x7ff0000008067828 */ /* 0x000fd40000000000 */
[----:B------:R-:W-:Y:S02]  /*0840*/  FSEL R6, R6, R8, !P0 ;  /* 0x0000000806067208 */ /* 0x000fe40004000000 */
[----:B------:R-:W-:Y:S02]  /*0850*/  FSEL R7, R7, R9, !P0 ;  /* 0x0000000907077208 */ /* 0x000fe40004000000 */
[----:B------:R-:W-:-:S04]  /*0860*/  ISETP.GE.AND P0, PT, R3, RZ, PT ;  /* 0x000000ff0300720c */ /* 0x000fc80003f06270 */
[----:B------:R-:W-:Y:S01]  /*0870*/  DADD R4, R6, -UR6 ;  /* 0x8000000606047e29 */ /* 0x000fe20008000000 */
[----:B------:R-:W-:Y:S01]  /*0880*/  UMOV UR6, 0x54442d18 ;  /* 0x54442d1800067882 */ /* 0x000fe20000000000 */
[----:B------:R-:W-:-:S06]  /*0890*/  UMOV UR7, 0x400921fb ;  /* 0x400921fb00077882 */ /* 0x000fcc0000000000 */
[----:B------:R-:W-:-:S10]  /*08a0*/  DADD R4, -R4, UR6 ;  /* 0x0000000604047e29 */ /* 0x000fd40008000100 */
[----:B------:R-:W-:Y:S02]  /*08b0*/  FSEL R2, R4, R6, !P0 ;  /* 0x0000000604027208 */ /* 0x000fe40004000000 */
[----:B------:R-:W-:-:S07]  /*08c0*/  FSEL R3, R5, R7, !P0 ;  /* 0x0000000705037208 */ /* 0x000fce0004000000 */
.L_x_73:
[----:B------:R-:W-:Y:S05]  /*08d0*/  BSYNC.RECONVERGENT B0 ;  /* 0x0000000000007941 */ /* 0x000fea0003800200 */
.L_x_71:
[----:B------:R-:W0:Y:S02]  /*08e0*/  LDC.64 R4, c[0x0][0x388] ;  /* 0x0000e200ff047b82 */ /* 0x000e240000000a00 */
[----:B0-----:R-:W-:-:S05]  /*08f0*/  IMAD.WIDE R4, R0, 0x8, R4 ;  /* 0x0000000800047825 */ /* 0x001fca00078e0204 */
[----:B------:R-:W-:Y:S01]  /*0900*/  STG.E.64 desc[UR4][R4.64], R2 ;  /* 0x0000000204007986 */ /* 0x000fe2000c101b04 */
[----:B------:R-:W-:Y:S05]  /*0910*/  EXIT ;  /* 0x000000000000794d */ /* 0x000fea0003800000 */
.L_x_74:
        /* <DEDUP_REMOVED lines=14> */
.L_x_1083:


//--------------------- .text.matrix_asin_f       --------------------------
	.section	.text.matrix_asin_f,"ax",@progbits
	.align	128
        .global         matrix_asin_f
        .type           matrix_asin_f,@function
        .size           matrix_asin_f,(.L_x_1084 - matrix_asin_f)
        .other          matrix_asin_f,@"STO_CUDA_ENTRY STV_DEFAULT"
matrix_asin_f:
.text.matrix_asin_f:
        /* <DEDUP_REMOVED lines=22> */
[----:B------:R-:W-:-:S04]  /*0160*/  FSEL R7, R7, RZ, P1 ;  /* 0x000000ff07077208 */ /* 0x000fc80000800000 */
[----:B------:R-:W-:-:S05]  /*0170*/  FSEL R7, R7, |R0|, P0 ;  /* 0x4000000007077208 */ /* 0x000fca0000000000 */
[----:B------:R-:W-:-:S04]  /*0180*/  FMUL R6, R7, R7 ;  /* 0x0000000707067220 */ /* 0x000fc80000400000 */
[----:B------:R-:W-:-:S04]  /*0190*/  FFMA R3, R6, R3, 0.018773360177874565125 ;  /* 0x3c99ca9706037423 */ /* 0x000fc80000000003 */
[----:B------:R-:W-:-:S04]  /*01a0*/  FFMA R3, R6, R3, 0.046769052743911743164 ;  /* 0x3d3f90e806037423 */ /* 0x000fc80000000003 */
[----:B------:R-:W-:-:S04]  /*01b0*/  FFMA R3, R6, R3, 0.074823014438152313232 ;  /* 0x3d993ccf06037423 */ /* 0x000fc80000000003 */
[C---:B------:R-:W-:Y:S02]  /*01c0*/  FFMA R9, R6.reuse, R3, 0.16667181253433227539 ;  /* 0x3e2aac0406097423 */ /* 0x040fe40000000003 */
[----:B------:R-:W0:Y:S02]  /*01d0*/  LDC.64 R2, c[0x0][0x388] ;  /* 0x0000e200ff027b82 */ /* 0x000e240000000a00 */
[----:B------:R-:W-:Y:S01]  /*01e0*/  FMUL R6, R6, R9 ;  /* 0x0000000906067220 */ /* 0x000fe20000400000 */
[----:B------:R-:W-:-:S03]  /*01f0*/  HFMA2 R9, -RZ, RZ, 1.9599609375, 20144 ;  /* 0x3fd774ebff097431 */ /* 0x000fc600000001ff */
[----:B------:R-:W-:-:S04]  /*0200*/  FFMA R7, R7, R6, R7 ;  /* 0x0000000607077223 */ /* 0x000fc80000000007 */
[----:B------:R-:W-:-:S04]  /*0210*/  FMUL R4, R7, -2 ;  /* 0xc000000007047820 */ /* 0x000fc80000400000 */
[----:B------:R-:W-:-:S05]  /*0220*/  @P0 FFMA R7, R9, 0.93318945169448852539, R4 ;  /* 0x3f6ee58109070823 */ /* 0x000fca0000000004 */
[C---:B------:R-:W-:Y:S02]  /*0230*/  FSETP.NAN.AND P0, PT, R7.reuse, R7, PT ;  /* 0x000000070700720b */ /* 0x040fe40003f08000 */
[----:B------:R-:W-:Y:S01]  /*0240*/  LOP3.LUT R0, R7, 0x80000000, R0, 0xb8, !PT ;  /* 0x8000000007007812 */ /* 0x000fe200078eb800 */
[----:B0-----:R-:W-:-:S03]  /*0250*/  IMAD.WIDE R2, R5, 0x4, R2 ;  /* 0x0000000405027825 */ /* 0x001fc600078e0202 */
[----:B------:R-:W-:-:S05]  /*0260*/  FSEL R7, R0, R7, !P0 ;  /* 0x0000000700077208 */ /* 0x000fca0004000000 */
[----:B------:R-:W-:Y:S01]  /*0270*/  STG.E desc[UR4][R2.64], R7 ;  /* 0x0000000702007986 */ /* 0x000fe2000c101904 */
[----:B------:R-:W-:Y:S05]  /*0280*/  EXIT ;  /* 0x000000000000794d */ /* 0x000fea0003800000 */
.L_x_75:
        /* <DEDUP_REMOVED lines=15> */
.L_x_1084:


//--------------------- .text.matrix_asin_d       --------------------------
	.section	.text.matrix_asin_d,"ax",@progbits
	.align	128
        .global         matrix_asin_d
        .type           matrix_asin_d,@function
        .size           matrix_asin_d,(.L_x_1085 - matrix_asin_d)
        .other          matrix_asin_d,@"STO_CUDA_ENTRY STV_DEFAULT"
matrix_asin_d:
.text.matrix_asin_d:
        /* <DEDUP_REMOVED lines=13> */
[----:B--2---:R-:W-:-:S13]  /*00d0*/  FSETP.GEU.AND P0, PT, |R3|, 1.7687499523162841797, PT ;  /* 0x3fe266660300780b */ /* 0x004fda0003f0e200 */
[----:B------:R-:W-:Y:S05]  /*00e0*/  @P0 BRA `(.L_x_77) ;  /* 0x0000000000a80947 */ /* 0x000fea0003800000 */
[----:B------:R-:W-:Y:S01]  /*00f0*/  DMUL R4, R2, R2 ;  /* 0x0000000202047228 */ /* 0x000fe20000000000 */
[----:B------:R-:W-:Y:S01]  /*0100*/  IMAD.MOV.U32 R6, RZ, RZ, 0x180754af ;  /* 0x180754afff067424 */ /* 0x000fe200078e00ff */
[----:B------:R-:W-:Y:S01]  /*0110*/  UMOV UR6, 0xdc1895e9 ;  /* 0xdc1895e900067882 */ /* 0x000fe20000000000 */
[----:B------:R-:W-:Y:S01]  /*0120*/  IMAD.MOV.U32 R7, RZ, RZ, 0x3fb3823b ;  /* 0x3fb3823bff077424 */ /* 0x000fe200078e00ff */
[----:B------:R-:W-:-:S05]  /*0130*/  UMOV UR7, 0x3fb0066b ;  /* 0x3fb0066b00077882 */ /* 0x000fca0000000000 */
        /* <DEDUP_REMOVED lines=36> */
[----:B------:R-:W-:Y:S10]  /*0380*/  BRA `(.L_x_78) ;  /* 0x0000000400187947 */ /* 0x000ff40003800000 */
.L_x_77:
[----:B------:R-:W-:Y:S01]  /*0390*/  MOV R4, 0x0 ;  /* 0x0000000000047802 */ /* 0x000fe20000000f00 */
[----:B------:R-:W-:Y:S01]  /*03a0*/  IMAD.MOV.U32 R5, RZ, RZ, 0x3fe00000 ;  /* 0x3fe00000ff057424 */ /* 0x000fe200078e00ff */
[----:B------:R-:W-:Y:S01]  /*03b0*/  MOV R7, 0x3fb3823b ;  /* 0x3fb3823b00077802 */ /* 0x000fe20000000f00 */
[----:B------:R-:W-:Y:S01]  /*03c0*/  IMAD.MOV.U32 R6, RZ, RZ, 0x180754af ;  /* 0x180754afff067424 */ /* 0x000fe200078e00ff */
[----:B------:R-:W-:Y:S01]  /*03d0*/  UMOV UR6, 0xdc1895e9 ;  /* 0xdc1895e900067882 */ /* 0x000fe20000000000 */
[----:B------:R-:W-:Y:S01]  /*03e0*/  UMOV UR7, 0x3fb0066b ;  /* 0x3fb0066b00077882 */ /* 0x000fe20000000000 */
[----:B------:R-:W-:Y:S01]  /*03f0*/  UMOV UR8, 0x54442d18 ;  /* 0x54442d1800087882 */ /* 0x000fe20000000000 */
[----:B------:R-:W-:Y:S01]  /*0400*/  DFMA R4, |R2|, -R4, 0.5 ;  /* 0x3fe000000204742b */ /* 0x000fe20000000a04 */
[----:B------:R-:W-:-:S07]  /*0410*/  UMOV UR9, 0x3fe921fb ;  /* 0x3fe921fb00097882 */ /* 0x000fce0000000000 */
[C---:B------:R-:W-:Y:S01]  /*0420*/  DFMA R6, R4.reuse, UR6, -R6 ;  /* 0x0000000604067c2b */ /* 0x040fe20008000806 */
[----:B------:R-:W-:Y:S01]  /*0430*/  UMOV UR6, 0xcc2f79ae ;  /* 0xcc2f79ae00067882 */ /* 0x000fe20000000000 */
[----:B------:R-:W-:Y:S01]  /*0440*/  UMOV UR7, 0x3fb11e52 ;  /* 0x3fb11e5200077882 */ /* 0x000fe20000000000 */
[----:B------:R-:W-:Y:S01]  /*0450*/  ISETP.GE.AND P1, PT, R5, RZ, PT ;  /* 0x000000ff0500720c */ /* 0x000fe20003f26270 */
[----:B------:R-:W-:-:S04]  /*0460*/  DSETP.NE.AND P0, PT, R4, RZ, PT ;  /* 0x000000ff0400722a */ /* 0x000fc80003f05000 */
[----:B------:R-:W-:Y:S01]  /*0470*/  DFMA R6, R4, R6, UR6 ;  /* 0x0000000604067e2b */ /* 0x000fe20008000006 */
[----:B------:R-:W-:Y:S01]  /*0480*/  UMOV UR6, 0x3526861b ;  /* 0x3526861b00067882 */ /* 0x000fe20000000000 */
[----:B------:R-:W-:-:S06]  /*0490*/  UMOV UR7, 0x3f924eaf ;  /* 0x3f924eaf00077882 */ /* 0x000fcc0000000000 */
[----:B------:R-:W-:Y:S01]  /*04a0*/  DFMA R8, R4, R6, -UR6 ;  /* 0x8000000604087e2b */ /* 0x000fe20008000006 */
[----:B------:R-:W-:Y:S01]  /*04b0*/  UMOV UR6, 0xa31e6cb7 ;  /* 0xa31e6cb700067882 */ /* 0x000fe20000000000 */
[----:B------:R-:W0:Y:S01]  /*04c0*/  MUFU.RSQ64H R7, R5 ;  /* 0x0000000500077308 */ /* 0x000e220000001c00 */
[----:B------:R-:W-:Y:S01]  /*04d0*/  UMOV UR7, 0x3f91df02 ;  /* 0x3f91df0200077882 */ /* 0x000fe20000000000 */
[----:B------:R-:W-:-:S04]  /*04e0*/  IMAD.MOV.U32 R6, RZ, RZ, RZ ;  /* 0x000000ffff067224 */ /* 0x000fc800078e00ff */
[----:B------:R-:W-:Y:S01]  /*04f0*/  DFMA R8, R4, R8, UR6 ;  /* 0x0000000604087e2b */ /* 0x000fe20008000008 */
[----:B------:R-:W-:Y:S01]  /*0500*/  UMOV UR6, 0xb0eec6cc ;  /* 0xb0eec6cc00067882 */ /* 0x000fe20000000000 */
[----:B------:R-:W-:-:S06]  /*0510*/  UMOV UR7, 0x3f847d18 ;  /* 0x3f847d1800077882 */ /* 0x000fcc0000000000 */
[C---:B------:R-:W-:Y:S01]  /*0520*/  DFMA R8, R4.reuse, R8, UR6 ;  /* 0x0000000604087e2b */ /* 0x040fe20008000008 */
[----:B------:R-:W-:Y:S01]  /*0530*/  UMOV UR6, 0x61ba53b0 ;  /* 0x61ba53b000067882 */ /* 0x000fe20000000000 */
[----:B------:R-:W-:Y:S01]  /*0540*/  UMOV UR7, 0x3f8d0af9 ;  /* 0x3f8d0af900077882 */ /* 0x000fe20000000000 */
[----:B0-----:R-:W-:-:S05]  /*0550*/  DMUL R10, R4, R6 ;  /* 0x00000006040a7228 */ /* 0x001fca0000000000 */
[----:B------:R-:W-:Y:S01]  /*0560*/  DFMA R14, R4, R8, UR6 ;  /* 0x00000006040e7e2b */ /* 0x000fe20008000008 */
[----:B------:R-:W-:Y:S01]  /*0570*/  UMOV UR6, 0x34cf1c48 ;  /* 0x34cf1c4800067882 */ /* 0x000fe20000000000 */
[----:B------:R-:W-:Y:S01]  /*0580*/  IADD3 R9, PT, PT, R7, -0x100000, RZ ;  /* 0xfff0000007097810 */ /* 0x000fe20007ffe0ff */
[----:B------:R-:W-:Y:S01]  /*0590*/  DFMA R12, R10, -R10, R4 ;  /* 0x8000000a0a0c722b */ /* 0x000fe20000000004 */
[----:B------:R-:W-:Y:S01]  /*05a0*/  UMOV UR7, 0x3f91bf77 ;  /* 0x3f91bf7700077882 */ /* 0x000fe20000000000 */
[----:B------:R-:W-:-:S03]  /*05b0*/  IMAD.MOV.U32 R8, RZ, RZ, RZ ;  /* 0x000000ffff087224 */ /* 0x000fc600078e00ff */
[----:B------:R-:W-:Y:S01]  /*05c0*/  DFMA R14, R4, R14, UR6 ;  /* 0x00000006040e7e2b */ /* 0x000fe2000800000e */
[----:B------:R-:W-:Y:S01]  /*05d0*/  UMOV UR6, 0x83144ef7 ;  /* 0x83144ef700067882 */ /* 0x000fe20000000000 */
[----:B------:R-:W-:Y:S01]  /*05e0*/  UMOV UR7, 0x3f96e914 ;  /* 0x3f96e91400077882 */ /* 0x000fe20000000000 */
[----:B------:R-:W-:-:S05]  /*05f0*/  DFMA R12, R8, R12, R10 ;  /* 0x0000000c080c722b */ /* 0x000fca000000000a */
[----:B------:R-:W-:Y:S01]  /*0600*/  DFMA R14, R4, R14, UR6 ;  /* 0x00000006040e7e2b */ /* 0x000fe2000800000e */
[----:B------:R-:W-:Y:S01]  /*0610*/  UMOV UR6, 0xa4f9f81 ;  /* 0x0a4f9f8100067882 */ /* 0x000fe20000000000 */
[----:B------:R-:W-:Y:S01]  /*0620*/  UMOV UR7, 0x3f9f1c6e ;  /* 0x3f9f1c6e00077882 */ /* 0x000fe20000000000 */
[-C--:B------:R-:W-:Y:S02]  /*0630*/  DFMA R6, R6, -R12.reuse, 1 ;  /* 0x3ff000000606742b */ /* 0x080fe4000000080c */
[----:B------:R-:W-:-:S03]  /*0640*/  DFMA R10, R12, -R12, R4 ;  /* 0x8000000c0c0a722b */ /* 0x000fc60000000004 */
[----:B------:R-:W-:Y:S01]  /*0650*/  DFMA R14, R4, R14, UR6 ;  /* 0x00000006040e7e2b */ /* 0x000fe2000800000e */
[----:B------:R-:W-:Y:S01]  /*0660*/  UMOV UR6, 0xc27fa92b ;  /* 0xc27fa92b00067882 */ /* 0x000fe20000000000 */
[----:B------:R-:W-:Y:S01]  /*0670*/  UMOV UR7, 0x3fa6db6d ;  /* 0x3fa6db6d00077882 */ /* 0x000fe20000000000 */
[----:B------:R-:W-:-:S05]  /*0680*/  DFMA R6, R8, R6, R8 ;  /* 0x000000060806722b */ /* 0x000fca0000000008 */
[----:B------:R-:W-:Y:S01]  /*0690*/  DFMA R14, R4, R14, UR6 ;  /* 0x00000006040e7e2b */ /* 0x000fe2000800000e */
[----:B------:R-:W-:Y:S01]  /*06a0*/  UMOV UR6, 0x3320f91b ;  /* 0x3320f91b00067882 */ /* 0x000fe20000000000 */
[----:B------:R-:W-:Y:S01]  /*06b0*/  UMOV UR7, 0x3fb33333 ;  /* 0x3fb3333300077882 */ /* 0x000fe20000000000 */
[----:B------:R-:W-:-:S05]  /*06c0*/  DFMA R6, R6, R10, R12 ;  /* 0x0000000a0606722b */ /* 0x000fca000000000c */
[----:B------:R-:W-:Y:S01]  /*06d0*/  DFMA R14, R4, R14, UR6 ;  /* 0x00000006040e7e2b */ /* 0x000fe2000800000e */
[----:B------:R-:W-:Y:S01]  /*06e0*/  UMOV UR6, 0x55555f4d ;  /* 0x55555f4d00067882 */ /* 0x000fe20000000000 */
[----:B------:R-:W-:-:S03]  /*06f0*/  UMOV UR7, 0x3fc55555 ;  /* 0x3fc5555500077882 */ /* 0x000fc60000000000 */
[----:B------:R-:W-:Y:S02]  /*0700*/  FSEL R9, R6, RZ, P1 ;  /* 0x000000ff06097208 */ /* 0x000fe40000800000 */
[----:B------:R-:W-:Y:S01]  /*0710*/  FSEL R7, R7, -QNAN , P1 ;  /* 0xfff8000007077808 */ /* 0x000fe20000800000 */
[----:B------:R-:W-:Y:S01]  /*0720*/  DFMA R14, R4, R14, UR6 ;  /* 0x00000006040e7e2b */ /* 0x000fe2000800000e */
[----:B------:R-:W-:Y:S01]  /*0730*/  FSEL R6, R9, R4, P0 ;  /* 0x0000000409067208 */ /* 0x000fe20000000000 */
[----:B------:R-:W-:Y:S01]  /*0740*/  UMOV UR6, 0x33145c07 ;  /* 0x33145c0700067882 */ /* 0x000fe20000000000 */
[----:B------:R-:W-:Y:S01]  /*0750*/  FSEL R7, R7, R5, P0 ;  /* 0x0000000507077208 */ /* 0x000fe20000000000 */
[----:B------:R-:W-:-:S04]  /*0760*/  UMOV UR7, 0x3c91a626 ;  /* 0x3c91a62600077882 */ /* 0x000fc80000000000 */
[----:B------:R-:W-:Y:S02]  /*0770*/  DMUL R14, R4, R14 ;  /* 0x0000000e040e7228 */ /* 0x000fe40000000000 */
[----:B------:R-:W-:-:S08]  /*0780*/  DMUL R6, R6, -2 ;  /* 0xc000000006067828 */ /* 0x000fd00000000000 */
[----:B------:R-:W-:Y:S02]  /*0790*/  DADD R4, R6, UR8 ;  /* 0x0000000806047e29 */ /* 0x000fe40008000000 */
[----:B------:R-:W-:-:S08]  /*07a0*/  DFMA R14, R14, R6, UR6 ;  /* 0x000000060e0e7e2b */ /* 0x000fd00008000006 */
[----:B------:R-:W-:-:S08]  /*07b0*/  DADD R4, R14, R4 ;  /* 0x000000000e047229 */ /* 0x000fd00000000004 */
[----:B------:R-:W-:-:S10]  /*07c0*/  DADD R4, R4, UR8 ;  /* 0x0000000804047e29 */ /* 0x000fd40008000000 */
[----:B------:R-:W-:Y:S02]  /*07d0*/  LOP3.LUT R3, R5, 0x80000000, R3, 0xb8, !PT ;  /* 0x8000000005037812 */ /* 0x000fe400078eb803 */
[----:B------:R-:W-:-:S07]  /*07e0*/  MOV R2, R4 ;  /* 0x0000000400027202 */ /* 0x000fce0000000f00 */
.L_x_78:
[----:B------:R-:W-:Y:S05]  /*07f0*/  BSYNC.RECONVERGENT B0 ;  /* 0x0000000000007941 */ /* 0x000fea0003800200 */
.L_x_76:
[----:B------:R-:W0:Y:S02]  /*0800*/  LDC.64 R4, c[0x0][0x388] ;  /* 0x0000e200ff047b82 */ /* 0x000e240000000a00 */
[----:B0-----:R-:W-:-:S05]  /*0810*/  IMAD.WIDE R4, R0, 0x8, R4 ;  /* 0x0000000800047825 */ /* 0x001fca00078e0204 */
[----:B------:R-:W-:Y:S01]  /*0820*/  STG.E.64 desc[UR4][R4.64], R2 ;  /* 0x0000000204007986 */ /* 0x000fe2000c101b04 */
[----:B------:R-:W-:Y:S05]  /*0830*/  EXIT ;  /* 0x000000000000794d */ /* 0x000fea0003800000 */
.L_x_79:
        /* <DEDUP_REMOVED lines=12> */
.L_x_1085:


//--------------------- .text.matrix_tanh_f       --------------------------
	.section	.text.matrix_tanh_f,"ax",@progbits
	.align	128
        .global         matrix_tanh_f
        .type           matrix_tanh_f,@function
        .size           matrix_tanh_f,(.L_x_1086 - matrix_tanh_f)
        .other          matrix_tanh_f,@"STO_CUDA_ENTRY STV_DEFAULT"
matrix_tanh_f:
.text.matrix_tanh_f:
        /* <DEDUP_REMOVED lines=9> */
[----:B------:R-:W1:Y:S07]  /*0090*/  LDCU.64 UR4, c[0x0][0x358] ;  /* 0x00006b00ff0477ac */ /* 0x000e6e0008000a00 */
[----:B------:R-:W2:Y:S01]  /*00a0*/  LDC.64 R4, c[0x0][0x388] ;  /* 0x0000e200ff047b82 */ /* 0x000ea20000000a00 */
[----:B0-----:R-:W-:-:S05]  /*00b0*/  IMAD.WIDE R2, R7, 0x4, R2 ;  /* 0x0000000407027825 */ /* 0x001fca00078e0202 */
[----:B-1----:R2:W3:Y:S01]  /*00c0*/  LDG.E R6, desc[UR4][R2.64] ;  /* 0x0000000402067981 */ /* 0x0024e2000c1e1900 */
[----:B------:R-:W-:Y:S01]  /*00d0*/  MOV R10, 0x3c80f082 ;  /* 0x3c80f082000a7802 */ /* 0x000fe20000000f00 */
[----:B------:R-:W-:Y:S02]  /*00e0*/  HFMA2 R9, -RZ, RZ, 1.875, 0 ;  /* 0x3f800000ff097431 */ /* 0x000fe400000001ff */
[----:B--2---:R-:W-:-:S04]  /*00f0*/  IMAD.WIDE R2, R7, 0x4, R4 ;  /* 0x0000000407027825 */ /* 0x004fc800078e0204 */
[C---:B---3--:R-:W-:Y:S01]  /*0100*/  FMUL R0, |R6|.reuse, 2.8853900432586669922 ;  /* 0x4038aa3b06007820 */ /* 0x048fe20000400200 */
[C---:B------:R-:W-:Y:S01]  /*0110*/  FMUL R11, R6.reuse, R6 ;  /* 0x00000006060b7220 */ /* 0x040fe20000400000 */
[C---:B------:R-:W-:Y:S02]  /*0120*/  FSETP.GE.AND P1, PT, |R6|.reuse, 0.60000002384185791016, PT ;  /* 0x3f19999a0600780b */ /* 0x040fe40003f26200 */
[----:B------:R-:W-:Y:S01]  /*0130*/  FSETP.GE.AND P0, PT, |R6|, 9.010913848876953125, PT ;  /* 0x41102cb40600780b */ /* 0x000fe20003f06200 */
[C---:B------:R-:W-:Y:S01]  /*0140*/  FFMA R10, R11.reuse, R10, -0.052303962409496307373 ;  /* 0xbd563cae0b0a7423 */ /* 0x040fe2000000000a */
[----:B------:R-:W0:Y:S02]  /*0150*/  MUFU.EX2 R0, R0 ;  /* 0x0000000000007308 */ /* 0x000e240000000800 */
[----:B0-----:R-:W-:Y:S01]  /*0160*/  FADD R8, R0, 1 ;  /* 0x3f80000000087421 */ /* 0x001fe20000000000 */
[----:B------:R-:W-:-:S04]  /*0170*/  FFMA R0, R11, R10, 0.1331529766321182251 ;  /* 0x3e0859410b007423 */ /* 0x000fc8000000000a */
[C---:B------:R-:W-:Y:S01]  /*0180*/  FFMA R0, R11.reuse, R0, -0.33332768082618713379 ;  /* 0xbeaaa9ed0b007423 */ /* 0x040fe20000000000 */
[----:B------:R-:W0:Y:S03]  /*0190*/  MUFU.RCP R8, R8 ;  /* 0x0000000800087308 */ /* 0x000e260000001000 */
[----:B------:R-:W-:Y:S01]  /*01a0*/  FFMA R11, R11, R0, RZ ;  /* 0x000000000b0b7223 */ /* 0x000fe200000000ff */
[----:B0-----:R-:W-:-:S05]  /*01b0*/  FFMA R9, R8, -2, R9 ;  /* 0xc000000008097823 */ /* 0x001fca0000000009 */
[----:B------:R-:W-:-:S04]  /*01c0*/  FSEL R9, R9, 1, !P0 ;  /* 0x3f80000009097808 */ /* 0x000fc80004000000 */
[--C-:B------:R-:W-:Y:S01]  /*01d0*/  LOP3.LUT R9, R9, 0x80000000, R6.reuse, 0xb8, !PT ;  /* 0x8000000009097812 */ /* 0x100fe200078eb806 */
[----:B------:R-:W-:-:S05]  /*01e0*/  @!P1 FFMA R9, R6, R11, R6 ;  /* 0x0000000b06099223 */ /* 0x000fca0000000006 */
[----:B------:R-:W-:Y:S01]  /*01f0*/  STG.E desc[UR4][R2.64], R9 ;  /* 0x0000000902007986 */ /* 0x000fe2000c101904 */
[----:B------:R-:W-:Y:S05]  /*0200*/  EXIT ;  /* 0x000000000000794d */ /* 0x000fea0003800000 */
.L_x_80:
        /* <DEDUP_REMOVED lines=15> */
.L_x_1086:


//--------------------- .text.matrix_tanh_d       --------------------------
	.section	.text.matrix_tanh_d,"ax",@progbits
	.align	128
        .global         matrix_tanh_d
        .type           matrix_tanh_d,@function
        .size           matrix_tanh_d,(.L_x_1087 - matrix_tanh_d)
        .other          matrix_tanh_d,@"STO_CUDA_ENTRY STV_DEFAULT"
matrix_tanh_d:
.text.matrix_tanh_d:
        /* <DEDUP_REMOVED lines=12> */
[----:B------:R-:W-:Y:S01]  /*00c0*/  UMOV UR6, 0x24dd2f1a ;  /* 0x24dd2f1a00067882 */ /* 0x000fe20000000000 */
[----:B------:R-:W-:Y:S01]  /*00d0*/  UMOV UR7, 0x3fe4f922 ;  /* 0x3fe4f92200077882 */ /* 0x000fe20000000000 */
[----:B------:R-:W-:Y:S01]  /*00e0*/  BSSY.RECONVERGENT B0, `(.L_x_81) ;  /* 0x0000061000007945 */ /* 0x000fe20003800200 */
[----:B--2---:R-:W-:Y:S01]  /*00f0*/  LOP3.LUT R5, R3, 0x7fffffff, RZ, 0xc0, !PT ;  /* 0x7fffffff03057812 */ /* 0x004fe200078ec0ff */
        /* <DEDUP_REMOVED lines=60> */
.L_x_82:
        /* <DEDUP_REMOVED lines=35> */
.L_x_83:
[----:B------:R-:W-:Y:S05]  /*06f0*/  BSYNC.RECONVERGENT B0 ;  /* 0x0000000000007941 */ /* 0x000fea0003800200 */
.L_x_81:
[----:B------:R-:W0:Y:S02]  /*0700*/  LDC.64 R4, c[0x0][0x388] ;  /* 0x0000e200ff047b82 */ /* 0x000e240000000a00 */
[----:B0-----:R-:W-:-:S05]  /*0710*/  IMAD.WIDE R4, R0, 0x8, R4 ;  /* 0x0000000800047825 */ /* 0x001fca00078e0204 */
[----:B------:R-:W-:Y:S01]  /*0720*/  STG.E.64 desc[UR4][R4.64], R2 ;  /* 0x0000000204007986 */ /* 0x000fe2000c101b04 */
[----:B------:R-:W-:Y:S05]  /*0730*/  EXIT ;  /* 0x000000000000794d */ /* 0x000fea0003800000 */
.L_x_84:
        /* <DEDUP_REMOVED lines=12> */
.L_x_1087:


//--------------------- .text.matrix_tan_f        --------------------------
	.section	.text.matrix_tan_f,"ax",@progbits
	.align	128
        .global         matrix_tan_f
        .type           matrix_tan_f,@function
        .size           matrix_tan_f,(.L_x_1088 - matrix_tan_f)
        .other          matrix_tan_f,@"STO_CUDA_ENTRY STV_DEFAULT"
matrix_tan_f:
.text.matrix_tan_f:
        /* <DEDUP_REMOVED lines=12> */
[----:B------:R-:W-:Y:S01]  /*00c0*/  BSSY.RECONVERGENT B0, `(.L_x_85) ;  /* 0x0000069000007945 */ /* 0x000fe20003800200 */
[C---:B--2---:R-:W-:Y:S01]  /*00d0*/  FMUL R4, R2.reuse, 0.63661974668502807617 ;  /* 0x3f22f98302047820 */ /* 0x044fe20000400000 */
[----:B------:R-:W-:-:S03]  /*00e0*/  FSETP.GE.AND P0, PT, |R2|, 105615, PT ;  /* 0x47ce47800200780b */ /* 0x000fc60003f06200 */
[----:B------:R-:W0:Y:S02]  /*00f0*/  F2I.NTZ R8, R4 ;  /* 0x0000000400087305 */ /* 0x000e240000203100 */
[----:B0-----:R-:W-:-:S05]  /*0100*/  I2FP.F32.S32 R5, R8 ;  /* 0x0000000800057245 */ /* 0x001fca0000201400 */
[----:B------:R-:W-:-:S04]  /*0110*/  FFMA R6, R5, -1.5707962512969970703, R2 ;  /* 0xbfc90fda05067823 */ /* 0x000fc80000000002 */
[----:B------:R-:W-:-:S04]  /*0120*/  FFMA R6, R5, -7.5497894158615963534e-08, R6 ;  /* 0xb3a2216805067823 */ /* 0x000fc80000000006 */
[----:B------:R-:W-:Y:S01]  /*0130*/  FFMA R6, R5, -5.3903029534742383927e-15, R6 ;  /* 0xa7c234c505067823 */ /* 0x000fe20000000006 */
[----:B------:R-:W-:Y:S06]  /*0140*/  @!P0 BRA `(.L_x_86) ;  /* 0x0000000400808947 */ /* 0x000fec0003800000 */
[----:B------:R-:W-:-:S13]  /*0150*/  FSETP.NEU.AND P0, PT, |R2|, +INF , PT ;  /* 0x7f8000000200780b */ /* 0x000fda0003f0d200 */
[----:B------:R-:W-:Y:S01]  /*0160*/  @!P0 FMUL R6, RZ, R2 ;  /* 0x00000002ff068220 */ /* 0x000fe20000400000 */
[----:B------:R-:W-:Y:S01]  /*0170*/  @!P0 IMAD.MOV.U32 R8, RZ, RZ, RZ ;  /* 0x000000ffff088224 */ /* 0x000fe200078e00ff */
[----:B------:R-:W-:Y:S06]  /*0180*/  @!P0 BRA `(.L_x_86) ;  /* 0x0000000400708947 */ /* 0x000fec0003800000 */
[----:B------:R-:W-:Y:S01]  /*0190*/  IMAD.SHL.U32 R3, R2, 0x100, RZ ;  /* 0x0000010002037824 */ /* 0x000fe200078e00ff */
[----:B------:R-:W0:Y:S01]  /*01a0*/  LDCU.64 UR8, c[0x4][URZ] ;  /* 0x01000000ff0877ac */ /* 0x000e220008000a00 */
[----:B------:R-:W-:Y:S02]  /*01b0*/  IMAD.MOV.U32 R11, RZ, RZ, RZ ;  /* 0x000000ffff0b7224 */ /* 0x000fe400078e00ff */
[----:B------:R-:W-:Y:S01]  /*01c0*/  IMAD.MOV.U32 R8, RZ, RZ, RZ ;  /* 0x000000ffff087224 */ /* 0x000fe200078e00ff */
[----:B------:R-:W-:Y:S01]  /*01d0*/  LOP3.LUT R3, R3, 0x80000000, RZ, 0xfc, !PT ;  /* 0x8000000003037812 */ /* 0x000fe200078efcff */
[----:B------:R-:W-:Y:S01]  /*01e0*/  UMOV UR5, URZ ;  /* 0x000000ff00057c82 */ /* 0x000fe20008000000 */
[----:B------:R-:W-:-:S05]  /*01f0*/  UMOV UR4, URZ ;  /* 0x000000ff00047c82 */ /* 0x000fca0008000000 */
.L_x_87:
[----:B0-----:R-:W-:Y:S01]  /*0200*/  MOV R6, UR8 ;  /* 0x0000000800067c02 */ /* 0x001fe20008000f00 */
[----:B------:R-:W-:-:S05]  /*0210*/  IMAD.U32 R7, RZ, RZ, UR9 ;  /* 0x00000009ff077e24 */ /* 0x000fca000f8e00ff */
[----:B------:R-:W2:Y:S01]  /*0220*/  LDG.E.CONSTANT R4, desc[UR6][R6.64] ;  /* 0x0000000606047981 */ /* 0x000ea2000c1e9900 */
[----:B------:R-:W-:Y:S01]  /*0230*/  UIADD3 UR4, UPT, UPT, UR4, 0x1, URZ ;  /* 0x0000000104047890 */ /* 0x000fe2000fffe0ff */
[C---:B------:R-:W-:Y:S01]  /*0240*/  ISETP.EQ.AND P0, PT, R8.reuse, RZ, PT ;  /* 0x000000ff0800720c */ /* 0x040fe20003f02270 */
[----:B------:R-:W-:Y:S01]  /*0250*/  UIADD3 UR8, UP1, UPT, UR8, 0x4, URZ ;  /* 0x0000000408087890 */ /* 0x000fe2000ff3e0ff */
[C---:B------:R-:W-:Y:S01]  /*0260*/  ISETP.EQ.AND P1, PT, R8.reuse, 0x4, PT ;  /* 0x000000040800780c */ /* 0x040fe20003f22270 */
[----:B------:R-:W-:Y:S01]  /*0270*/  UISETP.NE.AND UP0, UPT, UR4, 0x6, UPT ;  /* 0x000000060400788c */ /* 0x000fe2000bf05270 */
[C---:B------:R-:W-:Y:S01]  /*0280*/  ISETP.EQ.AND P2, PT, R8.reuse, 0x8, PT ;  /* 0x000000080800780c */ /* 0x040fe20003f42270 */
[----:B------:R-:W-:Y:S01]  /*0290*/  UIADD3.X UR9, UPT, UPT, URZ, UR9, URZ, UP1, !UPT ;  /* 0x00000009ff097290 */ /* 0x000fe20008ffe4ff */
[C---:B------:R-:W-:Y:S02]  /*02a0*/  ISETP.EQ.AND P3, PT, R8.reuse, 0xc, PT ;  /* 0x0000000c0800780c */ /* 0x040fe40003f62270 */
[----:B------:R-:W-:-:S02]  /*02b0*/  ISETP.EQ.AND P4, PT, R8, 0x10, PT ;  /* 0x000000100800780c */ /* 0x000fc40003f82270 */
[C---:B------:R-:W-:Y:S01]  /*02c0*/  ISETP.EQ.AND P5, PT, R8.reuse, 0x14, PT ;  /* 0x000000140800780c */ /* 0x040fe20003fa2270 */
[----:B------:R-:W-:Y:S02]  /*02d0*/  VIADD R8, R8, 0x4 ;  /* 0x0000000408087836 */ /* 0x000fe40000000000 */
[----:B--2---:R-:W-:-:S03]  /*02e0*/  IMAD.WIDE.U32 R4, R4, R3, RZ ;  /* 0x0000000304047225 */ /* 0x004fc600078e00ff */
[----:B------:R-:W-:-:S04]  /*02f0*/  IADD3 R4, P6, PT, R4, R11, RZ ;  /* 0x0000000b04047210 */ /* 0x000fc80007fde0ff */
[----:B------:R-:W-:Y:S01]  /*0300*/  IADD3.X R11, PT, PT, R5, UR5, RZ, P6, !PT ;  /* 0x00000005050b7c10 */ /* 0x000fe2000b7fe4ff */
[--C-:B------:R-:W-:Y:S01]  /*0310*/  @P0 IMAD.MOV.U32 R9, RZ, RZ, R4.reuse ;  /* 0x000000ffff090224 */ /* 0x100fe200078e0004 */
[----:B------:R-:W-:Y:S01]  /*0320*/  @P3 MOV R13, R4 ;  /* 0x00000004000d3202 */ /* 0x000fe20000000f00 */
[--C-:B------:R-:W-:Y:S02]  /*0330*/  @P1 IMAD.MOV.U32 R10, RZ, RZ, R4.reuse ;  /* 0x000000ffff0a1224 */ /* 0x100fe400078e0004 */
[--C-:B------:R-:W-:Y:S02]  /*0340*/  @P2 IMAD.MOV.U32 R12, RZ, RZ, R4.reuse ;  /* 0x000000ffff0c2224 */ /* 0x100fe400078e0004 */
[--C-:B------:R-:W-:Y:S02]  /*0350*/  @P4 IMAD.MOV.U32 R14, RZ, RZ, R4.reuse ;  /* 0x000000ffff0e4224 */ /* 0x100fe400078e0004 */
[----:B------:R-:W-:Y:S01]  /*0360*/  @P5 IMAD.MOV.U32 R15, RZ, RZ, R4 ;  /* 0x000000ffff0f5224 */ /* 0x000fe200078e0004 */
[----:B------:R-:W-:Y:S06]  /*0370*/  BRA.U UP0, `(.L_x_87) ;  /* 0xfffffffd00a07547 */ /* 0x000fec000b83ffff */
[----:B------:R-:W-:Y:S01]  /*0380*/  SHF.R.U32.HI R3, RZ, 0x17, R2 ;  /* 0x00000017ff037819 */ /* 0x000fe20000011602 */
[----:B------:R-:W-:Y:S03]  /*0390*/  BSSY.RECONVERGENT B1, `(.L_x_88) ;  /* 0x0000029000017945 */ /* 0x000fe60003800200 */
[C---:B------:R-:W-:Y:S02]  /*03a0*/  LOP3.LUT R4, R3.reuse, 0xe0, RZ, 0xc0, !PT ;  /* 0x000000e003047812 */ /* 0x040fe400078ec0ff */
[----:B------:R-:W-:-:S03]  /*03b0*/  LOP3.LUT P6, RZ, R3, 0x1f, RZ, 0xc0, !PT ;  /* 0x0000001f03ff7812 */ /* 0x000fc600078cc0ff */
[----:B------:R-:W-:-:S05]  /*03c0*/  VIADD R4, R4, 0xffffff80 ;  /* 0xffffff8004047836 */ /* 0x000fca0000000000 */
[----:B------:R-:W-:-:S04]  /*03d0*/  SHF.R.U32.HI R4, RZ, 0x5, R4 ;  /* 0x00000005ff047819 */ /* 0x000fc80000011604 */
[----:B------:R-:W-:-:S04]  /*03e0*/  LEA R6, -R4, RZ, 0x2 ;  /* 0x000000ff04067211 */ /* 0x000fc800078e11ff */
[C---:B------:R-:W-:Y:S02]  /*03f0*/  ISETP.EQ.AND P3, PT, R6.reuse, -0x18, PT ;  /* 0xffffffe80600780c */ /* 0x040fe40003f62270 */
[C---:B------:R-:W-:Y:S02]  /*0400*/  ISETP.EQ.AND P4, PT, R6.reuse, -0x14, PT ;  /* 0xffffffec0600780c */ /* 0x040fe40003f82270 */
[C---:B------:R-:W-:Y:S02]  /*0410*/  ISETP.EQ.AND P2, PT, R6.reuse, -0x10, PT ;  /* 0xfffffff00600780c */ /* 0x040fe40003f42270 */
[C---:B------:R-:W-:Y:S02]  /*0420*/  ISETP.EQ.AND P1, PT, R6.reuse, -0xc, PT ;  /* 0xfffffff40600780c */ /* 0x040fe40003f22270 */
[C---:B------:R-:W-:Y:S02]  /*0430*/  ISETP.EQ.AND P0, PT, R6.reuse, -0x8, PT ;  /* 0xfffffff80600780c */ /* 0x040fe40003f02270 */
[----:B------:R-:W-:-:S03]  /*0440*/  ISETP.EQ.AND P5, PT, R6, RZ, PT ;  /* 0x000000ff0600720c */ /* 0x000fc60003fa2270 */
[--C-:B------:R-:W-:Y:S01]  /*0450*/  @P3 IMAD.MOV.U32 R4, RZ, RZ, R9.reuse ;  /* 0x000000ffff043224 */ /* 0x100fe200078e0009 */
[C---:B------:R-:W-:Y:S01]  /*0460*/  ISETP.EQ.AND P3, PT, R6.reuse, -0x4, PT ;  /* 0xfffffffc0600780c */ /* 0x040fe20003f62270 */
[----:B------:R-:W-:Y:S02]  /*0470*/  @P4 IMAD.MOV.U32 R5, RZ, RZ, R9 ;  /* 0x000000ffff054224 */ /* 0x000fe400078e0009 */
[----:B------:R-:W-:Y:S01]  /*0480*/  @P4 IMAD.MOV.U32 R4, RZ, RZ, R10 ;  /* 0x000000ffff044224 */ /* 0x000fe200078e000a */
[----:B------:R-:W-:Y:S01]  /*0490*/  ISETP.EQ.AND P4, PT, R6, 0x4, PT ;  /* 0x000000040600780c */ /* 0x000fe20003f82270 */
[----:B------:R-:W-:Y:S01]  /*04a0*/  @P2 IMAD.MOV.U32 R4, RZ, RZ, R12 ;  /* 0x000000ffff042224 */ /* 0x000fe200078e000c */
[----:B------:R-:W-:Y:S01]  /*04b0*/  @P2 MOV R5, R10 ;  /* 0x0000000a00052202 */ /* 0x000fe20000000f00 */
[----:B------:R-:W-:Y:S02]  /*04c0*/  @P1 IMAD.MOV.U32 R4, RZ, RZ, R13 ;  /* 0x000000ffff041224 */ /* 0x000fe400078e000d */
[----:B------:R-:W-:-:S02]  /*04d0*/  @P0 IMAD.MOV.U32 R4, RZ, RZ, R14 ;  /* 0x000000ffff040224 */ /* 0x000fc400078e000e */
[----:B------:R-:W-:Y:S01]  /*04e0*/  @P1 IMAD.MOV.U32 R5, RZ, RZ, R12 ;  /* 0x000000ffff051224 */ /* 0x000fe200078e000c */
[----:B------:R-:W-:Y:S01]  /*04f0*/  @P0 MOV R5, R13 ;  /* 0x0000000d00050202 */ /* 0x000fe20000000f00 */
[----:B------:R-:W-:Y:S02]  /*0500*/  @P3 IMAD.MOV.U32 R4, RZ, RZ, R15 ;  /* 0x000000ffff043224 */ /* 0x000fe400078e000f */
[--C-:B------:R-:W-:Y:S02]  /*0510*/  @P5 IMAD.MOV.U32 R4, RZ, RZ, R11.reuse ;  /* 0x000000ffff045224 */ /* 0x100fe400078e000b */
[----:B------:R-:W-:Y:S01]  /*0520*/  @P3 IMAD.MOV.U32 R5, RZ, RZ, R14 ;  /* 0x000000ffff053224 */ /* 0x000fe200078e000e */
[----:B------:R-:W-:Y:S01]  /*0530*/  @P5 MOV R5, R15 ;  /* 0x0000000f00055202 */ /* 0x000fe20000000f00 */
[----:B------:R-:W-:Y:S02]  /*0540*/  @P4 IMAD.MOV.U32 R5, RZ, RZ, R11 ;  /* 0x000000ffff054224 */ /* 0x000fe400078e000b */
[----:B------:R-:W-:Y:S01]  /*0550*/  IMAD.MOV.U32 R8, RZ, RZ, R4 ;  /* 0x000000ffff087224 */ /* 0x000fe200078e0004 */
[----:B------:R-:W-:Y:S06]  /*0560*/  @!P6 BRA `(.L_x_89) ;  /* 0x00000000002ce947 */ /* 0x000fec0003800000 */
[----:B------:R-:W-:Y:S01]  /*0570*/  @P2 MOV R4, R9 ;  /* 0x0000000900042202 */ /* 0x000fe20000000f00 */
[----:B------:R-:W-:Y:S01]  /*0580*/  @P1 IMAD.MOV.U32 R4, RZ, RZ, R10 ;  /* 0x000000ffff041224 */ /* 0x000fe200078e000a */
[----:B------:R-:W-:Y:S01]  /*0590*/  LOP3.LUT R3, R3, 0x1f, RZ, 0xc0, !PT ;  /* 0x0000001f03037812 */ /* 0x000fe200078ec0ff */
[----:B------:R-:W-:Y:S01]  /*05a0*/  @P0 IMAD.MOV.U32 R4, RZ, RZ, R12 ;  /* 0x000000ffff040224 */ /* 0x000fe200078e000c */
[----:B------:R-:W-:Y:S01]  /*05b0*/  ISETP.EQ.AND P0, PT, R6, 0x8, PT ;  /* 0x000000080600780c */ /* 0x000fe20003f02270 */
[----:B------:R-:W-:Y:S01]  /*05c0*/  @P3 IMAD.MOV.U32 R4, RZ, RZ, R13 ;  /* 0x000000ffff043224 */ /* 0x000fe200078e000d */
[----:B------:R-:W-:Y:S01]  /*05d0*/  @P5 MOV R4, R14 ;  /* 0x0000000e00045202 */ /* 0x000fe20000000f00 */
[----:B------:R-:W-:Y:S01]  /*05e0*/  @P4 IMAD.MOV.U32 R4, RZ, RZ, R15 ;  /* 0x000000ffff044224 */ /* 0x000fe200078e000f */
[----:B------:R-:W-:-:S09]  /*05f0*/  SHF.L.W.U32.HI R8, R5, R3, R8 ;  /* 0x0000000305087219 */ /* 0x000fd20000010e08 */
[----:B------:R-:W-:-:S05]  /*0600*/  @P0 IMAD.MOV.U32 R4, RZ, RZ, R11 ;  /* 0x000000ffff040224 */ /* 0x000fca00078e000b */
[----:B------:R-:W-:-:S07]  /*0610*/  SHF.L.W.U32.HI R5, R4, R3, R5 ;  /* 0x0000000304057219 */ /* 0x000fce0000010e05 */
.L_x_89:
[----:B------:R-:W-:Y:S05]  /*0620*/  BSYNC.RECONVERGENT B1 ;  /* 0x0000000000017941 */ /* 0x000fea0003800200 */
.L_x_88:
[C---:B------:R-:W-:Y:S01]  /*0630*/  SHF.L.W.U32.HI R3, R5.reuse, 0x2, R8 ;  /* 0x0000000205037819 */ /* 0x040fe20000010e08 */
[----:B------:R-:W-:Y:S01]  /*0640*/  IMAD.SHL.U32 R5, R5, 0x4, RZ ;  /* 0x0000000405057824 */ /* 0x000fe200078e00ff */
[----:B------:R-:W-:Y:S01]  /*0650*/  UMOV UR4, 0x54442d19 ;  /* 0x54442d1900047882 */ /* 0x000fe20000000000 */
[----:B------:R-:W-:Y:S01]  /*0660*/  UMOV UR5, 0x3bf921fb ;  /* 0x3bf921fb00057882 */ /* 0x000fe20000000000 */
[----:B------:R-:W-:Y:S02]  /*0670*/  SHF.R.S32.HI R4, RZ, 0x1f, R3 ;  /* 0x0000001fff047819 */ /* 0x000fe40000011403 */
[----:B------:R-:W-:Y:S02]  /*0680*/  ISETP.GE.AND P0, PT, R2, RZ, PT ;  /* 0x000000ff0200720c */ /* 0x000fe40003f06270 */
[C---:B------:R-:W-:Y:S02]  /*0690*/  LOP3.LUT R6, R4.reuse, R5, RZ, 0x3c, !PT ;  /* 0x0000000504067212 */ /* 0x040fe400078e3cff */
[----:B------:R-:W-:-:S02]  /*06a0*/  LOP3.LUT R7, R4, R3, RZ, 0x3c, !PT ;  /* 0x0000000304077212 */ /* 0x000fc400078e3cff */
[----:B------:R-:W-:Y:S02]  /*06b0*/  SHF.R.U32.HI R8, RZ, 0x1e, R8 ;  /* 0x0000001eff087819 */ /* 0x000fe40000011608 */
[----:B------:R-:W0:Y:S01]  /*06c0*/  I2F.F64.S64 R4, R6 ;  /* 0x0000000600047312 */ /* 0x000e220000301c00 */
[C---:B------:R-:W-:Y:S02]  /*06d0*/  LOP3.LUT R2, R3.reuse, R2, RZ, 0x3c, !PT ;  /* 0x0000000203027212 */ /* 0x040fe400078e3cff */
[----:B------:R-:W-:Y:S02]  /*06e0*/  LEA.HI R8, R3, R8, RZ, 0x1 ;  /* 0x0000000803087211 */ /* 0x000fe400078f08ff */
[----:B------:R-:W-:Y:S02]  /*06f0*/  ISETP.GE.AND P1, PT, R2, RZ, PT ;  /* 0x000000ff0200720c */ /* 0x000fe40003f26270 */
[----:B------:R-:W-:-:S05]  /*0700*/  IADD3 R2, PT, PT, -R8, RZ, RZ ;  /* 0x000000ff08027210 */ /* 0x000fca0007ffe1ff */
[----:B------:R-:W-:Y:S01]  /*0710*/  @!P0 IMAD.MOV.U32 R8, RZ, RZ, R2 ;  /* 0x000000ffff088224 */ /* 0x000fe200078e0002 */
[----:B0-----:R-:W-:-:S10]  /*0720*/  DMUL R4, R4, UR4 ;  /* 0x0000000404047c28 */ /* 0x001fd40008000000 */
[----:B------:R-:W0:Y:S02]  /*0730*/  F2F.F32.F64 R4, R4 ;  /* 0x0000000400047310 */ /* 0x000e240000301000 */
[----:B0-----:R-:W-:-:S07]  /*0740*/  FSEL R6, -R4, R4, !P1 ;  /* 0x0000000404067208 */ /* 0x001fce0004800100 */
.L_x_86:
[----:B------:R-:W-:Y:S05]  /*0750*/  BSYNC.RECONVERGENT B0 ;  /* 0x0000000000007941 */ /* 0x000fea0003800200 */
.L_x_85:
[----:B------:R-:W-:Y:S02]  /*0760*/  IMAD.MOV.U32 R3, RZ, RZ, 0x3c190000 ;  /* 0x3c190000ff037424 */ /* 0x000fe400078e00ff */
[C---:B------:R-:W-:Y:S01]  /*0770*/  FMUL R4, R6.reuse, R6 ;  /* 0x0000000606047220 */ /* 0x040fe20000400000 */
[----:B------:R-:W-:Y:S02]  /*0780*/  FSETP.NEU.AND P0, PT, |R6|, 0.00049096695147454738617, PT ;  /* 0x3a00b43c0600780b */ /* 0x000fe40003f0d200 */
[----:B------:R-:W-:Y:S01]  /*0790*/  LOP3.LUT R8, R8, 0x1, RZ, 0xc0, !PT ;  /* 0x0000000108087812 */ /* 0x000fe200078ec0ff */
[----:B------:R-:W-:-:S03]  /*07a0*/  FFMA R3, R4, R3, 0.003265380859375 ;  /* 0x3b56000004037423 */ /* 0x000fc60000000003 */
[----:B------:R-:W-:Y:S01]  /*07b0*/  ISETP.NE.U32.AND P1, PT, R8, 0x1, PT ;  /* 0x000000010800780c */ /* 0x000fe20003f25070 */
[----:B------:R-:W-:-:S04]  /*07c0*/  FFMA R3, R4, R3, 0.0242919921875 ;  /* 0x3cc7000004037423 */ /* 0x000fc80000000003 */
[----:B------:R-:W-:-:S04]  /*07d0*/  FFMA R3, R4, R3, 0.053466796875 ;  /* 0x3d5b000004037423 */ /* 0x000fc80000000003 */
[C---:B------:R-:W-:Y:S02]  /*07e0*/  FFMA R5, R4.reuse, R3, 0.13337790966033935547 ;  /* 0x3e08943804057423 */ /* 0x040fe40000000003 */
[----:B------:R-:W0:Y:S02]  /*07f0*/  LDC.64 R2, c[0x0][0x388] ;  /* 0x0000e200ff027b82 */ /* 0x000e240000000a00 */
[C---:B------:R-:W-:Y:S01]  /*0800*/  FFMA R5, R4.reuse, R5, 0.33333230018615722656 ;  /* 0x3eaaaa8804057423 */ /* 0x040fe20000000005 */
[----:B------:R-:W-:-:S04]  /*0810*/  FMUL R4, R4, R6 ;  /* 0x0000000604047220 */ /* 0x000fc80000400000 */
[----:B------:R-:W-:-:S06]  /*0820*/  @P0 FFMA R6, R5, R4, R6 ;  /* 0x0000000405060223 */ /* 0x000fcc0000000006 */
[----:B------:R-:W1:Y:S01]  /*0830*/  @!P1 MUFU.RCP R6, -R6 ;  /* 0x8000000600069308 */ /* 0x000e620000001000 */
[----:B0-----:R-:W-:-:S05]  /*0840*/  IMAD.WIDE R2, R0, 0x4, R2 ;  /* 0x0000000400027825 */ /* 0x001fca00078e0202 */
[----:B-1----:R-:W-:Y:S01]  /*0850*/  STG.E desc[UR6][R2.64], R6 ;  /* 0x0000000602007986 */ /* 0x002fe2000c101906 */
[----:B------:R-:W-:Y:S05]  /*0860*/  EXIT ;  /* 0x000000000000794d */ /* 0x000fea0003800000 */
.L_x_90:
        /* <DEDUP_REMOVED lines=9> */
.L_x_1088:


//--------------------- .text.matrix_tan_d        --------------------------
	.section	.text.matrix_tan_d,"ax",@progbits
	.align	128
        .global         matrix_tan_d
        .type           matrix_tan_d,@function
        .size           matrix_tan_d,(.L_x_1052 - matrix_tan_d)
        .other          matrix_tan_d,@"STO_CUDA_ENTRY STV_DEFAULT"
matrix_tan_d:
.text.matrix_tan_d:
[----:B------:R-:W0:Y:S01]  /*0000*/  LDC R1, c[0x0][0x37c] ;  /* 0x0000df00ff017b82 */ /* 0x000e220000000800 */
[----:B------:R-:W1:Y:S07]  /*0010*/  S2R R3, SR_TID.X ;  /* 0x0000000000037919 */ /* 0x000e6e0000002100 */
[----:B------:R-:W1:Y:S01]  /*0020*/  S2UR UR4, SR_CTAID.X ;  /* 0x00000000000479c3 */ /* 0x000e620000002500 */
[----:B------:R-:W2:Y:S01]  /*0030*/  LDCU UR5, c[0x0][0x390] ;  /* 0x00007200ff0577ac */ /* 0x000ea20008000800 */
[----:B0-----:R-:W-:-:S06]  /*0040*/  VIADD R1, R1, 0xffffffd8 ;  /* 0xffffffd801017836 */ /* 0x001fcc0000000000 */
[----:B------:R-:W1:Y:S02]  /*0050*/  LDC R12, c[0x0][0x360] ;  /* 0x0000d800ff0c7b82 */ /* 0x000e640000000800 */
[----:B-1----:R-:W-:-:S05]  /*0060*/  IMAD R12, R12, UR4, R3 ;  /* 0x000000040c0c7c24 */ /* 0x002fca000f8e0203 */
[----:B--2---:R-:W-:-:S13]  /*0070*/  ISETP.GE.U32.AND P0, PT, R12, UR5, PT ;  /* 0x000000050c007c0c */ /* 0x004fda000bf06070 */
[----:B------:R-:W-:Y:S05]  /*0080*/  @P0 EXIT ;  /* 0x000000000000094d */ /* 0x000fea0003800000 */
[----:B------:R-:W0:Y:S01]  /*0090*/  LDC.64 R16, c[0x0][0x380] ;  /* 0x0000e000ff107b82 */ /* 0x000e220000000a00 */
[----:B------:R-:W1:Y:S01]  /*00a0*/  LDCU.64 UR4, c[0x0][0x358] ;  /* 0x00006b00ff0477ac */ /* 0x000e620008000a00 */
[----:B0-----:R-:W-:-:S06]  /*00b0*/  IMAD.WIDE R16, R12, 0x8, R16 ;  /* 0x000000080c107825 */ /* 0x001fcc00078e0210 */
[----:B-1----:R-:W2:Y:S01]  /*00c0*/  LDG.E.64 R16, desc[UR4][R16.64] ;  /* 0x0000000410107981 */ /* 0x002ea2000c1e1b00 */
[----:B------:R-:W-:Y:S01]  /*00d0*/  BSSY.RECONVERGENT B1, `(.L_x_91) ;  /* 0x000001b000017945 */ /* 0x000fe20003800200 */
[----:B--2---:R-:W-:-:S14]  /*00e0*/  DSETP.NEU.AND P1, PT, |R16|, +INF , PT ;  /* 0x7ff000001000742a */ /* 0x004fdc0003f2d200 */
[----:B------:R-:W-:Y:S01]  /*00f0*/  @!P1 DMUL R2, RZ, R16 ;  /* 0x00000010ff029228 */ /* 0x000fe20000000000 */
[----:B------:R-:W-:Y:S01]  /*0100*/  @!P1 PLOP3.LUT P0, PT, PT, PT, PT, 0x80, 0x8 ;  /* 0x000000000008981c */ /* 0x000fe20003f0f070 */
[----:B------:R-:W-:-:S12]  /*0110*/  @!P1 BRA `(.L_x_92) ;  /* 0x0000000000589947 */ /* 0x000fd80003800000 */
[----:B------:R-:W-:Y:S01]  /*0120*/  UMOV UR6, 0x6dc9c883 ;  /* 0x6dc9c88300067882 */ /* 0x000fe20000000000 */
[----:B------:R-:W-:Y:S01]  /*0130*/  UMOV UR7, 0x3fe45f30 ;  /* 0x3fe45f3000077882 */ /* 0x000fe20000000000 */
[C---:B------:R-:W-:Y:S01]  /*0140*/  DSETP.GE.AND P0, PT, |R16|.reuse, 2.14748364800000000000e+09, PT ;  /* 0x41e000001000742a */ /* 0x040fe20003f06200 */
[----:B------:R-:W-:Y:S01]  /*0150*/  BSSY.RECONVERGENT B0, `(.L_x_93) ;  /* 0x0000010000007945 */ /* 0x000fe20003800200 */
[----:B------:R-:W-:Y:S01]  /*0160*/  DMUL R4, R16, UR6 ;  /* 0x0000000610047c28 */ /* 0x000fe20008000000 */
[----:B------:R-:W-:Y:S01]  /*0170*/  UMOV UR6, 0x54442d18 ;  /* 0x54442d1800067882 */ /* 0x000fe20000000000 */
[----:B------:R-:W-:-:S08]  /*0180*/  UMOV UR7, 0x3ff921fb ;  /* 0x3ff921fb00077882 */ /* 0x000fd00000000000 */
[----:B------:R-:W0:Y:S08]  /*0190*/  F2I.F64 R4, R4 ;  /* 0x0000000400047311 */ /* 0x000e300000301100 */
[----:B0-----:R-:W0:Y:S02]  /*01a0*/  I2F.F64 R2, R4 ;  /* 0x0000000400027312 */ /* 0x001e240000201c00 */
[----:B0-----:R-:W-:Y:S01]  /*01b0*/  DFMA R6, R2, -UR6, R16 ;  /* 0x8000000602067c2b */ /* 0x001fe20008000010 */
[----:B------:R-:W-:Y:S01]  /*01c0*/  UMOV UR6, 0x33145c00 ;  /* 0x33145c0000067882 */ /* 0x000fe20000000000 */
[----:B------:R-:W-:-:S06]  /*01d0*/  UMOV UR7, 0x3c91a626 ;  /* 0x3c91a62600077882 */ /* 0x000fcc0000000000 */
[----:B------:R-:W-:Y:S01]  /*01e0*/  DFMA R6, R2, -UR6, R6 ;  /* 0x8000000602067c2b */ /* 0x000fe20008000006 */
[----:B------:R-:W-:Y:S01]  /*01f0*/  UMOV UR6, 0x252049c0 ;  /* 0x252049c000067882 */ /* 0x000fe20000000000 */
[----:B------:R-:W-:-:S06]  /*0200*/  UMOV UR7, 0x397b839a ;  /* 0x397b839a00077882 */ /* 0x000fcc0000000000 */
[----:B------:R-:W-:Y:S01]  /*0210*/  DFMA R2, R2, -UR6, R6 ;  /* 0x8000000602027c2b */ /* 0x000fe20008000006 */
[----:B------:R-:W-:Y:S10]  /*0220*/  @!P0 BRA `(.L_x_94) ;  /* 0x0000000000088947 */ /* 0x000ff40003800000 */
[----:B------:R-:W-:-:S07]  /*0230*/  MOV R10, 0x250 ;  /* 0x00000250000a7802 */ /* 0x000fce0000000f00 */
[----:B------:R-:W-:Y:S05]  /*0240*/  CALL.REL.NOINC `($matrix_tan_d$__internal_trig_reduction_slowpathd) ;  /* 0x0000000400107944 */ /* 0x000fea0003c00000 */
.L_x_94:
[----:B------:R-:W-:Y:S05]  /*0250*/  BSYNC.RECONVERGENT B0 ;  /* 0x0000000000007941 */ /* 0x000fea0003800200 */
.L_x_93:
[----:B------:R-:W-:-:S04]  /*0260*/  LOP3.LUT R4, R4, 0x1, RZ, 0xc0, !PT ;  /* 0x0000000104047812 */ /* 0x000fc800078ec0ff */
[----:B------:R-:W-:-:S13]  /*0270*/  ISETP.NE.U32.AND P0, PT, R4, 0x1, PT ;  /* 0x000000010400780c */ /* 0x000fda0003f05070 */
.L_x_92:
[----:B------:R-:W-:Y:S05]  /*0280*/  BSYNC.RECONVERGENT B1 ;  /* 0x0000000000017941 */ /* 0x000fea0003800200 */
.L_x_91:
[----:B------:R-:W-:Y:S01]  /*0290*/  DMUL R4, R2, R2 ;  /* 0x0000000202047228 */ /* 0x000fe20000000000 */
[----:B------:R-:W-:Y:S01]  /*02a0*/  IMAD.MOV.U32 R6, RZ, RZ, 0x5b27ebb1 ;  /* 0x5b27ebb1ff067424 */ /* 0x000fe200078e00ff */
[----:B------:R-:W-:Y:S01]  /*02b0*/  UMOV UR6, 0x2799bcb9 ;  /* 0x2799bcb900067882 */ /* 0x000fe20000000000 */
[----:B------:R-:W-:Y:S01]  /*02c0*/  IMAD.MOV.U32 R7, RZ, RZ, 0x3ef9757c ;  /* 0x3ef9757cff077424 */ /* 0x000fe200078e00ff */
[----:B------:R-:W-:Y:S01]  /*02d0*/  UMOV UR7, 0x3ee48dac ;  /* 0x3ee48dac00077882 */ /* 0x000fe20000000000 */
[----:B------:R-:W0:Y:S01]  /*02e0*/  LDC.64 R8, c[0x0][0x388] ;  /* 0x0000e200ff087b82 */ /* 0x000e220000000a00 */
[----:B------:R-:W-:Y:S03]  /*02f0*/  BSSY.RECONVERGENT B0, `(.L_x_95) ;  /* 0x0000037000007945 */ /* 0x000fe60003800200 */
        /* <DEDUP_REMOVED lines=8> */
[----:B------:R-:W-:Y:S01]  /*0380*/  UMOV UR7, 0x3f119f53 ;  /* 0x3f119f5300077882 */ /* 0x000fe20000000000 */
[----:B0-----:R-:W-:-:S05]  /*0390*/  IMAD.WIDE R12, R12, 0x8, R8 ;  /* 0x000000080c0c7825 */ /* 0x001fca00078e0208 */
        /* <DEDUP_REMOVED lines=33> */
[----:B------:R-:W-:Y:S10]  /*05b0*/  @P0 BRA `(.L_x_96) ;  /* 0x0000000000280947 */ /* 0x000ff40003800000 */
[----:B------:R-:W0:Y:S01]  /*05c0*/  MUFU.RCP64H R9, R5 ;  /* 0x0000000500097308 */ /* 0x000e220000001800 */
[----:B------:R-:W-:-:S06]  /*05d0*/  IMAD.MOV.U32 R8, RZ, RZ, RZ ;  /* 0x000000ffff087224 */ /* 0x000fcc00078e00ff */
[----:B0-----:R-:W-:-:S08]  /*05e0*/  DFMA R6, -R4, R8, 1 ;  /* 0x3ff000000406742b */ /* 0x001fd00000000108 */
[----:B------:R-:W-:Y:S02]  /*05f0*/  DFMA R10, R6, R6, R6 ;  /* 0x00000006060a722b */ /* 0x000fe40000000006 */
[----:B------:R-:W-:-:S06]  /*0600*/  DADD R6, R4, -R2 ;  /* 0x0000000004067229 */ /* 0x000fcc0000000802 */
[----:B------:R-:W-:Y:S02]  /*0610*/  DFMA R10, R8, R10, R8 ;  /* 0x0000000a080a722b */ /* 0x000fe40000000008 */
[----:B------:R-:W-:-:S06]  /*0620*/  DFMA R6, R14, R2, -R6 ;  /* 0x000000020e06722b */ /* 0x000fcc0000000806 */
[----:B------:R-:W-:-:S08]  /*0630*/  DFMA R2, R4, -R10, 1 ;  /* 0x3ff000000402742b */ /* 0x000fd0000000080a */
[----:B------:R-:W-:-:S08]  /*0640*/  DFMA R2, R6, -R10, R2 ;  /* 0x8000000a0602722b */ /* 0x000fd00000000002 */
[----:B------:R-:W-:-:S11]  /*0650*/  DFMA R4, -R10, R2, -R10 ;  /* 0x000000020a04722b */ /* 0x000fd6000000090a */
.L_x_96:
[----:B------:R-:W-:Y:S05]  /*0660*/  BSYNC.RECONVERGENT B0 ;  /* 0x0000000000007941 */ /* 0x000fea0003800200 */
.L_x_95:
[----:B------:R-:W-:Y:S01]  /*0670*/  STG.E.64 desc[UR4][R12.64], R4 ;  /* 0x000000040c007986 */ /* 0x000fe2000c101b04 */
[----:B------:R-:W-:Y:S05]  /*0680*/  EXIT ;  /* 0x000000000000794d */ /* 0x000fea0003800000 */
        .type           $matrix_tan_d$__internal_trig_reduction_slowpathd,@function
        .size           $matrix_tan_d$__internal_trig_reduction_slowpathd,(.L_x_1052 - $matrix_tan_d$__internal_trig_reduction_slowpathd)
$matrix_tan_d$__internal_trig_reduction_slowpathd:
[--C-:B------:R-:W-:Y:S01]  /*0690*/  SHF.R.U32.HI R6, RZ, 0x14, R17.reuse ;  /* 0x00000014ff067819 */ /* 0x100fe20000011611 */
[----:B------:R-:W-:Y:S02]  /*06a0*/  IMAD.MOV.U32 R11, RZ, RZ, R16 ;  /* 0x000000ffff0b7224 */ /* 0x000fe400078e0010 */
[----:B------:R-:W-:Y:S01]  /*06b0*/  IMAD.MOV.U32 R14, RZ, RZ, R17 ;  /* 0x000000ffff0e7224 */ /* 0x000fe200078e0011 */
[----:B------:R-:W-:Y:S01]  /*06c0*/  LOP3.LUT R0, R6, 0x7ff, RZ, 0xc0, !PT ;  /* 0x000007ff06007812 */ /* 0x000fe200078ec0ff */
[----:B------:R-:W-:-:S03]  /*06d0*/  IMAD.MOV.U32 R4, RZ, RZ, RZ ;  /* 0x000000ffff047224 */ /* 0x000fc600078e00ff */
[----:B------:R-:W-:-:S13]  /*06e0*/  ISETP.NE.AND P0, PT, R0, 0x7ff, PT ;  /* 0x000007ff0000780c */ /* 0x000fda0003f05270 */
[----:B------:R-:W-:Y:S05]  /*06f0*/  @!P0 BRA `(.L_x_97) ;  /* 0x0000000800488947 */ /* 0x000fea0003800000 */
[----:B------:R-:W-:Y:S01]  /*0700*/  VIADD R0, R0, 0xfffffc00 ;  /* 0xfffffc0000007836 */ /* 0x000fe20000000000 */
[----:B------:R-:W-:Y:S01]  /*0710*/  BSSY.RECONVERGENT B2, `(.L_x_98) ;  /* 0x000002f000027945 */ /* 0x000fe20003800200 */
[----:B------:R-:W-:-:S03]  /*0720*/  CS2R R18, SRZ ;  /* 0x0000000000127805 */ /* 0x000fc6000001ff00 */
[----:B------:R-:W-:Y:S02]  /*0730*/  SHF.R.U32.HI R7, RZ, 0x6, R0 ;  /* 0x00000006ff077819 */ /* 0x000fe40000011600 */
[----:B------:R-:W-:Y:S02]  /*0740*/  ISETP.GE.U32.AND P0, PT, R0, 0x80, PT ;  /* 0x000000800000780c */ /* 0x000fe40003f06070 */
[C---:B------:R-:W-:Y:S02]  /*0750*/  IADD3 R0, PT, PT, -R7.reuse, 0x13, RZ ;  /* 0x0000001307007810 */ /* 0x040fe40007ffe1ff */
[----:B------:R-:W-:Y:S02]  /*0760*/  IADD3 R21, PT, PT, -R7, 0xf, RZ ;  /* 0x0000000f07157810 */ /* 0x000fe40007ffe1ff */
[----:B------:R-:W-:-:S04]  /*0770*/  SEL R0, R0, 0x12, P0 ;  /* 0x0000001200007807 */ /* 0x000fc80000000000 */
[----:B------:R-:W-:-:S13]  /*0780*/  ISETP.GE.AND P0, PT, R21, R0, PT ;  /* 0x000000001500720c */ /* 0x000fda0003f06270 */
[----:B------:R-:W-:Y:S05]  /*0790*/  @P0 BRA `(.L_x_99) ;  /* 0x0000000000980947 */ /* 0x000fea0003800000 */
[----:B------:R-:W0:Y:S01]  /*07a0*/  LDC.64 R8, c[0x0][0x358] ;  /* 0x0000d600ff087b82 */ /* 0x000e220000000a00 */
[C---:B------:R-:W-:Y:S01]  /*07b0*/  SHF.L.U64.HI R13, R11.reuse, 0xb, R14 ;  /* 0x0000000b0b0d7819 */ /* 0x040fe2000001020e */
[----:B------:R-:W-:Y:S01]  /*07c0*/  BSSY.RECONVERGENT B3, `(.L_x_100) ;  /* 0x0000022000037945 */ /* 0x000fe20003800200 */
[----:B------:R-:W-:Y:S01]  /*07d0*/  IMAD.SHL.U32 R11, R11, 0x800, RZ ;  /* 0x000008000b0b7824 */ /* 0x000fe200078e00ff */
[----:B------:R-:W-:Y:S01]  /*07e0*/  IADD3 R15, PT, PT, RZ, -R7, -R0 ;  /* 0x80000007ff0f7210 */ /* 0x000fe20007ffe800 */
[----:B------:R-:W-:Y:S01]  /*07f0*/  IMAD.MOV.U32 R14, RZ, RZ, RZ ;  /* 0x000000ffff0e7224 */ /* 0x000fe200078e00ff */
[----:B------:R-:W-:Y:S02]  /*0800*/  CS2R R18, SRZ ;  /* 0x0000000000127805 */ /* 0x000fe4000001ff00 */
[----:B------:R-:W-:Y:S01]  /*0810*/  LOP3.LUT R13, R13, 0x80000000, RZ, 0xfc, !PT ;  /* 0x800000000d0d7812 */ /* 0x000fe200078efcff */
[----:B------:R-:W1:Y:S06]  /*0820*/  LDC.64 R2, c[0x4][0x8] ;  /* 0x01000200ff027b82 */ /* 0x000e6c0000000a00 */
.L_x_101:
[----:B0-----:R-:W-:Y:S01]  /*0830*/  R2UR UR6, R8 ;  /* 0x00000000080672ca */ /* 0x001fe200000e0000 */
[----:B-1----:R-:W-:Y:S01]  /*0840*/  IMAD.WIDE R4, R21, 0x8, R2 ;  /* 0x0000000815047825 */ /* 0x002fe200078e0202 */
[----:B------:R-:W-:-:S13]  /*0850*/  R2UR UR7, R9 ;  /* 0x00000000090772ca */ /* 0x000fda00000e0000 */
[----:B------:R-:W2:Y:S01]  /*0860*/  LDG.E.64.CONSTANT R4, desc[UR6][R4.64] ;  /* 0x0000000604047981 */ /* 0x000ea2000c1e9b00 */
[----:B------:R-:W-:Y:S02]  /*0870*/  VIADD R15, R15, 0x1 ;  /* 0x000000010f0f7836 */ /* 0x000fe40000000000 */
[----:B------:R-:W-:Y:S02]  /*0880*/  VIADD R21, R21, 0x1 ;  /* 0x0000000115157836 */ /* 0x000fe40000000000 */
[----:B--2---:R-:W-:-:S04]  /*0890*/  IMAD.WIDE.U32 R18, P2, R4, R11, R18 ;  /* 0x0000000b04127225 */ /* 0x004fc80007840012 */
[----:B------:R-:W-:Y:S02]  /*08a0*/  IMAD R23, R4, R13, RZ ;  /* 0x0000000d04177224 */ /* 0x000fe400078e02ff */
[CC--:B------:R-:W-:Y:S02]  /*08b0*/  IMAD R16, R5.reuse, R11.reuse, RZ ;  /* 0x0000000b05107224 */ /* 0x0c0fe400078e02ff */
[----:B------:R-:W-:Y:S01]  /*08c0*/  IMAD.HI.U32 R25, R5, R11, RZ ;  /* 0x0000000b05197227 */ /* 0x000fe200078e00ff */
[----:B------:R-:W-:-:S03]  /*08d0*/  IADD3 R19, P0, PT, R23, R19, RZ ;  /* 0x0000001317137210 */ /* 0x000fc60007f1e0ff */
[----:B------:R-:W-:Y:S01]  /*08e0*/  IMAD R23, R14, 0x8, R1 ;  /* 0x000000080e177824 */ /* 0x000fe200078e0201 */
[----:B------:R-:W-:Y:S01]  /*08f0*/  IADD3 R19, P1, PT, R16, R19, RZ ;  /* 0x0000001310137210 */ /* 0x000fe20007f3e0ff */
[----:B------:R-:W-:-:S04]  /*0900*/  IMAD.HI.U32 R16, R4, R13, RZ ;  /* 0x0000000d04107227 */ /* 0x000fc800078e00ff */
[----:B------:R-:W-:Y:S01]  /*0910*/  IMAD.X R4, RZ, RZ, R16, P2 ;  /* 0x000000ffff047224 */ /* 0x000fe200010e0610 */
[----:B------:R0:W-:Y:S01]  /*0920*/  STL.64 [R23], R18 ;  /* 0x0000001217007387 */ /* 0x0001e20000100a00 */
[----:B------:R-:W-:-:S03]  /*0930*/  IMAD.HI.U32 R16, R5, R13, RZ ;  /* 0x0000000d05107227 */ /* 0x000fc600078e00ff */
[----:B------:R-:W-:Y:S01]  /*0940*/  IADD3.X R4, P0, PT, R25, R4, RZ, P0, !PT ;  /* 0x0000000419047210 */ /* 0x000fe2000071e4ff */
[----:B------:R-:W-:Y:S02]  /*0950*/  IMAD R5, R5, R13, RZ ;  /* 0x0000000d05057224 */ /* 0x000fe400078e02ff */
[----:B------:R-:W-:-:S03]  /*0960*/  VIADD R14, R14, 0x1 ;  /* 0x000000010e0e7836 */ /* 0x000fc60000000000 */
[----:B------:R-:W-:Y:S01]  /*0970*/  IADD3.X R5, P1, PT, R5, R4, RZ, P1, !PT ;  /* 0x0000000405057210 */ /* 0x000fe20000f3e4ff */
[----:B------:R-:W-:Y:S01]  /*0980*/  IMAD.X R4, RZ, RZ, R16, P0 ;  /* 0x000000ffff047224 */ /* 0x000fe200000e0610 */
[----:B------:R-:W-:-:S03]  /*0990*/  ISETP.NE.AND P0, PT, R15, -0xf, PT ;  /* 0xfffffff10f00780c */ /* 0x000fc60003f05270 */
[----:B------:R-:W-:Y:S02]  /*09a0*/  IMAD.X R4, RZ, RZ, R4, P1 ;  /* 0x000000ffff047224 */ /* 0x000fe400008e0604 */
[----:B0-----:R-:W-:Y:S02]  /*09b0*/  IMAD.MOV.U32 R18, RZ, RZ, R5 ;  /* 0x000000ffff127224 */ /* 0x001fe400078e0005 */
[----:B------:R-:W-:-:S06]  /*09c0*/  IMAD.MOV.U32 R19, RZ, RZ, R4 ;  /* 0x000000ffff137224 */ /* 0x000fcc00078e0004 */
[----:B------:R-:W-:Y:S05]  /*09d0*/  @P0 BRA `(.L_x_101) ;  /* 0xfffffffc00940947 */ /* 0x000fea000383ffff */
[----:B------:R-:W-:Y:S05]  /*09e0*/  BSYNC.RECONVERGENT B3 ;  /* 0x0000000000037941 */ /* 0x000fea0003800200 */
.L_x_100:
[----:B------:R-:W-:-:S07]  /*09f0*/  IMAD.MOV.U32 R21, RZ, RZ, R0 ;  /* 0x000000ffff157224 */ /* 0x000fce00078e0000 */
.L_x_99:
[----:B------:R-:W-:Y:S05]  /*0a00*/  BSYNC.RECONVERGENT B2 ;  /* 0x0000000000027941 */ /* 0x000fea0003800200 */
.L_x_98:
[----:B------:R-:W-:Y:S01]  /*0a10*/  LOP3.LUT P0, R23, R6, 0x3f, RZ, 0xc0, !PT ;  /* 0x0000003f06177812 */ /* 0x000fe2000780c0ff */
[----:B------:R-:W-:-:S04]  /*0a20*/  IMAD.IADD R0, R7, 0x1, R21 ;  /* 0x0000000107007824 */ /* 0x000fc800078e0215 */
[----:B------:R-:W-:-:S05]  /*0a30*/  IMAD.U32 R21, R0, 0x8, R1 ;  /* 0x0000000800157824 */ /* 0x000fca00078e0001 */
[----:B------:R0:W-:Y:S04]  /*0a40*/  STL.64 [R21+-0x78], R18 ;  /* 0xffff881215007387 */ /* 0x0001e80000100a00 */
[----:B------:R-:W2:Y:S04]  /*0a50*/  @P0 LDL.64 R8, [R1+0x8] ;  /* 0x0000080001080983 */ /* 0x000ea80000100a00 */
[----:B------:R-:W3:Y:S04]  /*0a60*/  LDL.64 R2, [R1+0x10] ;  /* 0x0000100001027983 */ /* 0x000ee80000100a00 */
[----:B------:R-:W4:Y:S01]  /*0a70*/  LDL.64 R4, [R1+0x18] ;  /* 0x0000180001047983 */ /* 0x000f220000100a00 */
[----:B------:R-:W-:Y:S01]  /*0a80*/  @P0 LOP3.LUT R0, R6, 0x3f, RZ, 0xc, !PT ;  /* 0x0000003f06000812 */ /* 0x000fe200078e0cff */
[----:B------:R-:W-:Y:S01]  /*0a90*/  BSSY.RECONVERGENT B2, `(.L_x_102) ;  /* 0x0000034000027945 */ /* 0x000fe20003800200 */
[----:B--2---:R-:W-:-:S02]  /*0aa0*/  @P0 SHF.R.U64 R7, R8, 0x1, R9 ;  /* 0x0000000108070819 */ /* 0x004fc40000001209 */
[----:B------:R-:W-:Y:S02]  /*0ab0*/  @P0 SHF.R.U32.HI R9, RZ, 0x1, R9 ;  /* 0x00000001ff090819 */ /* 0x000fe40000011609 */
[CC--:B---3--:R-:W-:Y:S02]  /*0ac0*/  @P0 SHF.L.U32 R11, R2.reuse, R23.reuse, RZ ;  /* 0x00000017020b0219 */ /* 0x0c8fe400000006ff */
[----:B------:R-:W-:Y:S02]  /*0ad0*/  @P0 SHF.R.U64 R6, R7, R0, R9 ;  /* 0x0000000007060219 */ /* 0x000fe40000001209 */
[--C-:B------:R-:W-:Y:S02]  /*0ae0*/  @P0 SHF.R.U32.HI R15, RZ, 0x1, R3.reuse ;  /* 0x00000001ff0f0819 */ /* 0x100fe40000011603 */
[C-C-:B------:R-:W-:Y:S02]  /*0af0*/  @P0 SHF.R.U64 R13, R2.reuse, 0x1, R3.reuse ;  /* 0x00000001020d0819 */ /* 0x140fe40000001203 */
[----:B------:R-:W-:-:S02]  /*0b00*/  @P0 SHF.L.U64.HI R8, R2, R23, R3 ;  /* 0x0000001702080219 */ /* 0x000fc40000010203 */
[----:B------:R-:W-:Y:S02]  /*0b10*/  @P0 SHF.R.U32.HI R7, RZ, R0, R9 ;  /* 0x00000000ff070219 */ /* 0x000fe40000011609 */
[----:B------:R-:W-:Y:S02]  /*0b20*/  @P0 LOP3.LUT R2, R11, R6, RZ, 0xfc, !PT ;  /* 0x000000060b020212 */ /* 0x000fe400078efcff */
[----:B----4-:R-:W-:Y:S02]  /*0b30*/  @P0 SHF.L.U32 R9, R4, R23, RZ ;  /* 0x0000001704090219 */ /* 0x010fe400000006ff */
[----:B------:R-:W-:Y:S02]  /*0b40*/  @P0 SHF.R.U64 R14, R13, R0, R15 ;  /* 0x000000000d0e0219 */ /* 0x000fe4000000120f */
[----:B------:R-:W-:Y:S01]  /*0b50*/  @P0 LOP3.LUT R3, R8, R7, RZ, 0xfc, !PT ;  /* 0x0000000708030212 */ /* 0x000fe200078efcff */
[----:B------:R-:W-:Y:S01]  /*0b60*/  IMAD.SHL.U32 R8, R2, 0x4, RZ ;  /* 0x0000000402087824 */ /* 0x000fe200078e00ff */
[----:B------:R-:W-:-:S02]  /*0b70*/  @P0 SHF.L.U64.HI R23, R4, R23, R5 ;  /* 0x0000001704170219 */ /* 0x000fc40000010205 */
[----:B------:R-:W-:Y:S02]  /*0b80*/  @P0 LOP3.LUT R4, R9, R14, RZ, 0xfc, !PT ;  /* 0x0000000e09040212 */ /* 0x000fe400078efcff */
[----:B------:R-:W-:Y:S02]  /*0b90*/  @P0 SHF.R.U32.HI R0, RZ, R0, R15 ;  /* 0x00000000ff000219 */ /* 0x000fe4000001160f */
[----:B------:R-:W-:Y:S02]  /*0ba0*/  SHF.L.U64.HI R9, R2, 0x2, R3 ;  /* 0x0000000202097819 */ /* 0x000fe40000010203 */
[----:B------:R-:W-:Y:S02]  /*0bb0*/  @P0 LOP3.LUT R5, R23, R0, RZ, 0xfc, !PT ;  /* 0x0000000017050212 */ /* 0x000fe400078efcff */
[----:B------:R-:W-:Y:S02]  /*0bc0*/  SHF.L.W.U32.HI R3, R3, 0x2, R4 ;  /* 0x0000000203037819 */ /* 0x000fe40000010e04 */
[----:B------:R-:W-:-:S02]  /*0bd0*/  IADD3 RZ, P0, PT, RZ, -R8, RZ ;  /* 0x80000008ffff7210 */ /* 0x000fc40007f1e0ff */
[----:B------:R-:W-:Y:S02]  /*0be0*/  LOP3.LUT R0, RZ, R9, RZ, 0x33, !PT ;  /* 0x00000009ff007212 */ /* 0x000fe400078e33ff */
[----:B------:R-:W-:Y:S02]  /*0bf0*/  SHF.L.W.U32.HI R4, R4, 0x2, R5 ;  /* 0x0000000204047819 */ /* 0x000fe40000010e05 */
[----:B------:R-:W-:Y:S02]  /*0c00*/  LOP3.LUT R2, RZ, R3, RZ, 0x33, !PT ;  /* 0x00000003ff027212 */ /* 0x000fe400078e33ff */
[----:B------:R-:W-:Y:S02]  /*0c10*/  IADD3.X R6, P0, PT, RZ, R0, RZ, P0, !PT ;  /* 0x00000000ff067210 */ /* 0x000fe4000071e4ff */
[----:B------:R-:W-:Y:S02]  /*0c20*/  LOP3.LUT R7, RZ, R4, RZ, 0x33, !PT ;  /* 0x00000004ff077212 */ /* 0x000fe400078e33ff */
[----:B------:R-:W-:-:S02]  /*0c30*/  IADD3.X R0, P1, PT, RZ, R2, RZ, P0, !PT ;  /* 0x00000002ff007210 */ /* 0x000fc4000073e4ff */
[----:B------:R-:W-:-:S03]  /*0c40*/  ISETP.GT.U32.AND P2, PT, R3, -0x1, PT ;  /* 0xffffffff0300780c */ /* 0x000fc60003f44070 */
[----:B------:R-:W-:Y:S01]  /*0c50*/  IMAD.X R7, RZ, RZ, R7, P1 ;  /* 0x000000ffff077224 */ /* 0x000fe200008e0607 */
[----:B------:R-:W-:-:S04]  /*0c60*/  ISETP.GT.AND.EX P0, PT, R4, -0x1, PT, P2 ;  /* 0xffffffff0400780c */ /* 0x000fc80003f04320 */
[----:B------:R-:W-:Y:S02]  /*0c70*/  SEL R2, R4, R7, P0 ;  /* 0x0000000704027207 */ /* 0x000fe40000000000 */
[----:B------:R-:W-:Y:S02]  /*0c80*/  SEL R13, R3, R0, P0 ;  /* 0x00000000030d7207 */ /* 0x000fe40000000000 */
[----:B------:R-:W-:Y:S02]  /*0c90*/  ISETP.NE.U32.AND P1, PT, R2, RZ, PT ;  /* 0x000000ff0200720c */ /* 0x000fe40003f25070 */
[----:B------:R-:W-:Y:S02]  /*0ca0*/  SEL R9, R9, R6, P0 ;  /* 0x0000000609097207 */ /* 0x000fe40000000000 */
[----:B------:R-:W-:Y:S01]  /*0cb0*/  SEL R3, R13, R2, !P1 ;  /* 0x000000020d037207 */ /* 0x000fe20004800000 */
[----:B------:R-:W-:-:S05]  /*0cc0*/  @!P0 IMAD.MOV R8, RZ, RZ, -R8 ;  /* 0x000000ffff088224 */ /* 0x000fca00078e0a08 */
[----:B------:R-:W1:Y:S02]  /*0cd0*/  FLO.U32 R3, R3 ;  /* 0x0000000300037300 */ /* 0x000e6400000e0000 */
[C---:B-1----:R-:W-:Y:S02]  /*0ce0*/  IADD3 R7, PT, PT, -R3.reuse, 0x1f, RZ ;  /* 0x0000001f03077810 */ /* 0x042fe40007ffe1ff */
[----:B------:R-:W-:-:S03]  /*0cf0*/  IADD3 R0, PT, PT, -R3, 0x3f, RZ ;  /* 0x0000003f03007810 */ /* 0x000fc60007ffe1ff */
[----:B------:R-:W-:-:S05]  /*0d00*/  @P1 IMAD.MOV R0, RZ, RZ, R7 ;  /* 0x000000ffff001224 */ /* 0x000fca00078e0207 */
[----:B------:R-:W-:-:S13]  /*0d10*/  ISETP.NE.AND P1, PT, R0, RZ, PT ;  /* 0x000000ff0000720c */ /* 0x000fda0003f25270 */
[----:B0-----:R-:W-:Y:S05]  /*0d20*/  @!P1 BRA `(.L_x_103) ;  /* 0x0000000000289947 */ /* 0x001fea0003800000 */
[--C-:B------:R-:W-:Y:S02]  /*0d30*/  SHF.R.U64 R7, R8, 0x1, R9.reuse ;  /* 0x0000000108077819 */ /* 0x100fe40000001209 */
[C---:B------:R-:W-:Y:S02]  /*0d40*/  LOP3.LUT R3, R0.reuse, 0x3f, RZ, 0xc0, !PT ;  /* 0x0000003f00037812 */ /* 0x040fe400078ec0ff */
[----:B------:R-:W-:Y:S02]  /*0d50*/  SHF.R.U32.HI R9, RZ, 0x1, R9 ;  /* 0x00000001ff097819 */ /* 0x000fe40000011609 */
[----:B------:R-:W-:Y:S02]  /*0d60*/  LOP3.LUT R6, R0, 0x3f, RZ, 0xc, !PT ;  /* 0x0000003f00067812 */ /* 0x000fe400078e0cff */
[CC--:B------:R-:W-:Y:S02]  /*0d70*/  SHF.L.U64.HI R11, R13.reuse, R3.reuse, R2 ;  /* 0x000000030d0b7219 */ /* 0x0c0fe40000010202 */
[----:B------:R-:W-:-:S02]  /*0d80*/  SHF.L.U32 R3, R13, R3, RZ ;  /* 0x000000030d037219 */ /* 0x000fc400000006ff */
[-CC-:B------:R-:W-:Y:S02]  /*0d90*/  SHF.R.U64 R2, R7, R6.reuse, R9.reuse ;  /* 0x0000000607027219 */ /* 0x180fe40000001209 */
[----:B------:R-:W-:Y:S02]  /*0da0*/  SHF.R.U32.HI R6, RZ, R6, R9 ;  /* 0x00000006ff067219 */ /* 0x000fe40000011609 */
[----:B------:R-:W-:Y:S02]  /*0db0*/  LOP3.LUT R13, R3, R2, RZ, 0xfc, !PT ;  /* 0x00000002030d7212 */ /* 0x000fe400078efcff */
[----:B------:R-:W-:-:S07]  /*0dc0*/  LOP3.LUT R2, R11, R6, RZ, 0xfc, !PT ;  /* 0x000000060b027212 */ /* 0x000fce00078efcff */
.L_x_103:
[----:B------:R-:W-:Y:S05]  /*0dd0*/  BSYNC.RECONVERGENT B2 ;  /* 0x0000000000027941 */ /* 0x000fea0003800200 */
.L_x_102:
[----:B------:R-:W-:Y:S01]  /*0de0*/  IMAD.WIDE.U32 R8, R13, 0x2168c235, RZ ;  /* 0x2168c2350d087825 */ /* 0x000fe200078e00ff */
[----:B------:R-:W-:-:S03]  /*0df0*/  SHF.R.U32.HI R5, RZ, 0x1e, R5 ;  /* 0x0000001eff057819 */ /* 0x000fc60000011605 */
[----:B------:R-:W-:Y:S01]  /*0e00*/  IMAD.MOV.U32 R6, RZ, RZ, R9 ;  /* 0x000000ffff067224 */ /* 0x000fe200078e0009 */
[----:B------:R-:W-:Y:S01]  /*0e10*/  IADD3 RZ, P1, PT, R8, R8, RZ ;  /* 0x0000000808ff7210 */ /* 0x000fe20007f3e0ff */
[----:B------:R-:W-:Y:S01]  /*0e20*/  IMAD.MOV.U32 R7, RZ, RZ, RZ ;  /* 0x000000ffff077224 */ /* 0x000fe200078e00ff */
[----:B------:R-:W-:Y:S01]  /*0e30*/  LEA.HI R4, R4, R5, RZ, 0x1 ;  /* 0x0000000504047211 */ /* 0x000fe200078f08ff */
[----:B------:R-:W-:-:S04]  /*0e40*/  IMAD.HI.U32 R3, R2, -0x36f0255e, RZ ;  /* 0xc90fdaa202037827 */ /* 0x000fc800078e00ff */
[----:B------:R-:W-:-:S04]  /*0e50*/  IMAD.WIDE.U32 R6, R13, -0x36f0255e, R6 ;  /* 0xc90fdaa20d067825 */ /* 0x000fc800078e0006 */
[C---:B------:R-:W-:Y:S02]  /*0e60*/  IMAD R9, R2.reuse, -0x36f0255e, RZ ;  /* 0xc90fdaa202097824 */ /* 0x040fe400078e02ff */
[----:B------:R-:W-:-:S04]  /*0e70*/  IMAD.WIDE.U32 R6, P2, R2, 0x2168c235, R6 ;  /* 0x2168c23502067825 */ /* 0x000fc80007840006 */
[----:B------:R-:W-:Y:S01]  /*0e80*/  IMAD.X R2, RZ, RZ, R3, P2 ;  /* 0x000000ffff027224 */ /* 0x000fe200010e0603 */
[----:B------:R-:W-:Y:S02]  /*0e90*/  IADD3 R3, P2, PT, R9, R7, RZ ;  /* 0x0000000709037210 */ /* 0x000fe40007f5e0ff */
[----:B------:R-:W-:Y:S02]  /*0ea0*/  IADD3.X RZ, P1, PT, R6, R6, RZ, P1, !PT ;  /* 0x0000000606ff7210 */ /* 0x000fe40000f3e4ff */
[C---:B------:R-:W-:Y:S01]  /*0eb0*/  ISETP.GT.U32.AND P3, PT, R3.reuse, RZ, PT ;  /* 0x000000ff0300720c */ /* 0x040fe20003f64070 */
[----:B------:R-:W-:Y:S01]  /*0ec0*/  IMAD.X R2, RZ, RZ, R2, P2 ;  /* 0x000000ffff027224 */ /* 0x000fe200010e0602 */
[----:B------:R-:W-:-:S04]  /*0ed0*/  IADD3.X R6, P2, PT, R3, R3, RZ, P1, !PT ;  /* 0x0000000303067210 */ /* 0x000fc80000f5e4ff */
[C---:B------:R-:W-:Y:S01]  /*0ee0*/  ISETP.GT.AND.EX P1, PT, R2.reuse, RZ, PT, P3 ;  /* 0x000000ff0200720c */ /* 0x040fe20003f24330 */
[----:B------:R-:W-:-:S03]  /*0ef0*/  IMAD.X R7, R2, 0x1, R2, P2 ;  /* 0x0000000102077824 */ /* 0x000fc600010e0602 */
[----:B------:R-:W-:Y:S02]  /*0f00*/  SEL R6, R6, R3, P1 ;  /* 0x0000000306067207 */ /* 0x000fe40000800000 */
[----:B------:R-:W-:Y:S02]  /*0f10*/  SEL R3, R7, R2, P1 ;  /* 0x0000000207037207 */ /* 0x000fe40000800000 */
[----:B------:R-:W-:Y:S02]  /*0f20*/  IADD3 R2, P2, PT, R6, 0x1, RZ ;  /* 0x0000000106027810 */ /* 0x000fe40007f5e0ff */
[----:B------:R-:W-:Y:S02]  /*0f30*/  SEL R7, RZ, 0xffffffff, !P1 ;  /* 0xffffffffff077807 */ /* 0x000fe40004800000 */
[----:B------:R-:W-:Y:S01]  /*0f40*/  LOP3.LUT P1, R17, R17, 0x80000000, RZ, 0xc0, !PT ;  /* 0x8000000011117812 */ /* 0x000fe2000782c0ff */
[----:B------:R-:W-:Y:S02]  /*0f50*/  IMAD.X R3, RZ, RZ, R3, P2 ;  /* 0x000000ffff037224 */ /* 0x000fe400010e0603 */
[----:B------:R-:W-:Y:S01]  /*0f60*/  IMAD.IADD R0, R7, 0x1, -R0 ;  /* 0x0000000107007824 */ /* 0x000fe200078e0a00 */
[----:B------:R-:W-:-:S02]  /*0f70*/  @!P0 LOP3.LUT R17, R17, 0x80000000, RZ, 0x3c, !PT ;  /* 0x8000000011118812 */ /* 0x000fc400078e3cff */
[----:B------:R-:W-:Y:S01]  /*0f80*/  SHF.R.U64 R2, R2, 0xa, R3 ;  /* 0x0000000a02027819 */ /* 0x000fe20000001203 */
[----:B------:R-:W-:-:S03]  /*0f90*/  IMAD.SHL.U32 R0, R0, 0x100000, RZ ;  /* 0x0010000000007824 */ /* 0x000fc600078e00ff */
[----:B------:R-:W-:-:S03]  /*0fa0*/  IADD3 R2, P2, PT, R2, 0x1, RZ ;  /* 0x0000000102027810 */ /* 0x000fc60007f5e0ff */
[----:B------:R-:W-:Y:S01]  /*0fb0*/  @P1 IMAD.MOV R4, RZ, RZ, -R4 ;  /* 0x000000ffff041224 */ /* 0x000fe200078e0a04 */
[----:B------:R-:W-:-:S04]  /*0fc0*/  LEA.HI.X R3, R3, RZ, RZ, 0x16, P2 ;  /* 0x000000ff03037211 */ /* 0x000fc800010fb4ff */
[--C-:B------:R-:W-:Y:S02]  /*0fd0*/  SHF.R.U64 R2, R2, 0x1, R3.reuse ;  /* 0x0000000102027819 */ /* 0x100fe40000001203 */
[----:B------:R-:W-:Y:S02]  /*0fe0*/  SHF.R.U32.HI R3, RZ, 0x1, R3 ;  /* 0x00000001ff037819 */ /* 0x000fe40000011603 */
[----:B------:R-:W-:-:S04]  /*0ff0*/  IADD3 R11, P2, P3, RZ, RZ, R2 ;  /* 0x000000ffff0b7210 */ /* 0x000fc80007b5e002 */
[----:B------:R-:W-:-:S04]  /*1000*/  IADD3.X R0, PT, PT, R0, 0x3fe00000, R3, P2, P3 ;  /* 0x3fe0000000007810 */ /* 0x000fc800017e6403 */
[----:B------:R-:W-:-:S07]  /*1010*/  LOP3.LUT R14, R0, R17, RZ, 0xfc, !PT ;  /* 0x00000011000e7212 */ /* 0x000fce00078efcff */
.L_x_97:
[----:B------:R-:W-:Y:S02]  /*1020*/  IMAD.MOV.U32 R2, RZ, RZ, R11 ;  /* 0x000000ffff027224 */ /* 0x000fe400078e000b */
[----:B------:R-:W-:Y:S02]  /*1030*/  IMAD.MOV.U32 R11, RZ, RZ, 0x0 ;  /* 0x00000000ff0b7424 */ /* 0x000fe400078e00ff */
[----:B------:R-:W-:Y:S02]  /*1040*/  IMAD.MOV.U32 R3, RZ, RZ, R14 ;  /* 0x000000ffff037224 */ /* 0x000fe400078e000e */
[----:B------:R-:W-:Y:S05]  /*1050*/  RET.REL.NODEC R10 `(matrix_tan_d) ;  /* 0xffffffec0ae87950 */ /* 0x000fea0003c3ffff */
.L_x_104:
        /* <DEDUP_REMOVED lines=10> */
.L_x_1052:


//--------------------- .text.matrix_cosh_f       --------------------------
	.section	.text.matrix_cosh_f,"ax",@progbits
	.align	128
        .global         matrix_cosh_f
        .type           matrix_cosh_f,@function
        .size           matrix_cosh_f,(.L_x_1090 - matrix_cosh_f)
        .other          matrix_cosh_f,@"STO_CUDA_ENTRY STV_DEFAULT"
matrix_cosh_f:
.text.matrix_cosh_f:
        /* <DEDUP_REMOVED lines=12> */
[----:B------:R-:W-:Y:S02]  /*00c0*/  HFMA2 R7, -RZ, RZ, 3.4921875, 0 ;  /* 0x42fc0000ff077431 */ /* 0x000fe400000001ff */
[----:B--2---:R-:W-:-:S06]  /*00d0*/  FMUL R0, |R2|, 1.4426950216293334961 ;  /* 0x3fb8aa3b02007820 */ /* 0x004fcc0000400200 */
[----:B------:R-:W0:Y:S02]  /*00e0*/  FRND.TRUNC R0, R0 ;  /* 0x0000000000007307 */ /* 0x000e24000020d000 */
[----:B0-----:R-:W-:Y:S02]  /*00f0*/  FSETP.GT.AND P0, PT, |R0|, 126, PT ;  /* 0x42fc00000000780b */ /* 0x001fe40003f04200 */
[----:B------:R-:W-:-:S04]  /*0100*/  LOP3.LUT R7, R7, 0x80000000, R0, 0xb8, !PT ;  /* 0x8000000007077812 */ /* 0x000fc800078eb800 */
[----:B------:R-:W-:-:S05]  /*0110*/  FSEL R7, R7, R0, P0 ;  /* 0x0000000007077208 */ /* 0x000fca0000000000 */
[C---:B------:R-:W-:Y:S02]  /*0120*/  FFMA R4, R7.reuse, -0.69314718246459960938, |R2| ;  /* 0xbf31721807047823 */ /* 0x040fe40000000402 */
[----:B------:R-:W0:Y:S02]  /*0130*/  LDC.64 R2, c[0x0][0x388] ;  /* 0x0000e200ff027b82 */ /* 0x000e240000000a00 */
[C---:B------:R-:W-:Y:S01]  /*0140*/  FFMA R4, R7.reuse, 1.9046542121259335545e-09, R4 ;  /* 0x3102e30807047823 */ /* 0x040fe20000000004 */
[----:B------:R-:W-:-:S03]  /*0150*/  FADD R7, R7, 12583037 ;  /* 0x4b40007d07077421 */ /* 0x000fc60000000000 */
[----:B------:R-:W-:Y:S02]  /*0160*/  FMUL R4, R4, 1.4426950216293334961 ;  /* 0x3fb8aa3b04047820 */ /* 0x000fe40000400000 */
[----:B------:R-:W-:-:S04]  /*0170*/  SHF.L.U32 R7, R7, 0x17, RZ ;  /* 0x0000001707077819 */ /* 0x000fc800000006ff */
[----:B------:R-:W1:Y:S01]  /*0180*/  MUFU.EX2 R4, R4 ;  /* 0x0000000400047308 */ /* 0x000e620000000800 */
[----:B0-----:R-:W-:-:S04]  /*0190*/  IMAD.WIDE R2, R5, 0x4, R2 ;  /* 0x0000000405027825 */ /* 0x001fc800078e0202 */
[----:B-1----:R-:W-:-:S04]  /*01a0*/  FMUL R7, R7, R4 ;  /* 0x0000000407077220 */ /* 0x002fc80000400000 */
[----:B------:R-:W0:Y:S02]  /*01b0*/  MUFU.RCP R0, R7 ;  /* 0x0000000700007308 */ /* 0x000e240000001000 */
[----:B0-----:R-:W-:-:S04]  /*01c0*/  FMUL.FTZ R0, R0, 0.125 ;  /* 0x3e00000000007820 */ /* 0x001fc80000410000 */
[----:B------:R-:W-:-:S05]  /*01d0*/  FFMA R5, R7, 2, R0 ;  /* 0x4000000007057823 */ /* 0x000fca0000000000 */
[----:B------:R-:W-:Y:S01]  /*01e0*/  STG.E desc[UR4][R2.64], R5 ;  /* 0x0000000502007986 */ /* 0x000fe2000c101904 */
[----:B------:R-:W-:Y:S05]  /*01f0*/  EXIT ;  /* 0x000000000000794d */ /* 0x000fea0003800000 */
.L_x_105:
        /* <DEDUP_REMOVED lines=16> */
.L_x_1090:


//--------------------- .text.matrix_cosh_d       --------------------------
	.section	.text.matrix_cosh_d,"ax",@progbits
	.align	128
        .global         matrix_cosh_d
        .type           matrix_cosh_d,@function
        .size           matrix_cosh_d,(.L_x_1091 - matrix_cosh_d)
        .other          matrix_cosh_d,@"STO_CUDA_ENTRY STV_DEFAULT"
matrix_cosh_d:
.text.matrix_cosh_d:
        /* <DEDUP_REMOVED lines=13> */
[----:B--2---:R-:W-:Y:S01]  /*00d0*/  LOP3.LUT R5, R3, 0x7fffffff, RZ, 0xc0, !PT ;  /* 0x7fffffff03057812 */ /* 0x004fe200078ec0ff */
[----:B------:R-:W-:-:S03]  /*00e0*/  IMAD.MOV.U32 R4, RZ, RZ, R2 ;  /* 0x000000ffff047224 */ /* 0x000fc600078e0002 */
[----:B------:R-:W-:-:S13]  /*00f0*/  ISETP.GT.U32.AND P0, PT, R5, 0x408633ce, PT ;  /* 0x408633ce0500780c */ /* 0x000fda0003f04070 */
[----:B------:R-:W-:Y:S05]  /*0100*/  @P0 BRA `(.L_x_107) ;  /* 0x0000000000c80947 */ /* 0x000fea0003800000 */
[----:B------:R-:W-:Y:S02]  /*0110*/  HFMA2 R3, -RZ, RZ, 1.9912109375, 0.00128841400146484375 ;  /* 0x3ff71547ff037431 */ /* 0x000fe400000001ff */
[----:B------:R-:W-:Y:S01]  /*0120*/  IMAD.MOV.U32 R2, RZ, RZ, 0x652b82fe ;  /* 0x652b82feff027424 */ /* 0x000fe200078e00ff */
[----:B------:R-:W-:Y:S01]  /*0130*/  UMOV UR6, 0xfefa39ef ;  /* 0xfefa39ef00067882 */ /* 0x000fe20000000000 */
[----:B------:R-:W-:-:S04]  /*0140*/  UMOV UR7, 0x3fe62e42 ;  /* 0x3fe62e4200077882 */ /* 0x000fc80000000000 */
[----:B------:R-:W-:-:S08]  /*0150*/  DFMA R2, R4, R2, 6.75539944105574400000e+15 ;  /* 0x433800000402742b */ /* 0x000fd00000000002 */
[----:B------:R-:W-:-:S08]  /*0160*/  DADD R6, R2, -6.75539944105574400000e+15 ;  /* 0xc338000002067429 */ /* 0x000fd00000000000 */
[----:B------:R-:W-:Y:S01]  /*0170*/  DFMA R4, R6, -UR6, R4 ;  /* 0x8000000606047c2b */ /* 0x000fe20008000004 */
[----:B------:R-:W-:Y:S01]  /*0180*/  UMOV UR6, 0x3b39803f ;  /* 0x3b39803f00067882 */ /* 0x000fe20000000000 */
[----:B------:R-:W-:-:S06]  /*0190*/  UMOV UR7, 0x3c7abc9e ;  /* 0x3c7abc9e00077882 */ /* 0x000fcc0000000000 */
[----:B------:R-:W-:Y:S01]  /*01a0*/  DFMA R4, R6, -UR6, R4 ;  /* 0x8000000606047c2b */ /* 0x000fe20008000004 */
[----:B------:R-:W-:Y:S01]  /*01b0*/  UMOV UR6, 0x69ce2bdf ;  /* 0x69ce2bdf00067882 */ /* 0x000fe20000000000 */
[----:B------:R-:W-:Y:S01]  /*01c0*/  IMAD.MOV.U32 R6, RZ, RZ, -0x35dec16 ;  /* 0xfca213eaff067424 */ /* 0x000fe200078e00ff */
[----:B------:R-:W-:Y:S01]  /*01d0*/  MOV R7, 0x3e928af3 ;  /* 0x3e928af300077802 */ /* 0x000fe20000000f00 */
[----:B------:R-:W-:-:S05]  /*01e0*/  UMOV UR7, 0x3e5ade15 ;  /* 0x3e5ade1500077882 */ /* 0x000fca0000000000 */
[----:B------:R-:W-:Y:S01]  /*01f0*/  DFMA R6, R4, UR6, R6 ;  /* 0x0000000604067c2b */ /* 0x000fe20008000006 */
        /* <DEDUP_REMOVED lines=24> */
[----:B------:R-:W-:-:S08]  /*0380*/  DFMA R6, R4, R6, 1 ;  /* 0x3ff000000406742b */ /* 0x000fd00000000006 */
[----:B------:R-:W-:-:S10]  /*0390*/  DFMA R6, R4, R6, 1 ;  /* 0x3ff000000406742b */ /* 0x000fd40000000006 */
[----:B------:R-:W-:-:S05]  /*03a0*/  IMAD R2, R2, 0x100000, R7 ;  /* 0x0010000002027824 */ /* 0x000fca00078e0207 */
[----:B------:R-:W-:Y:S01]  /*03b0*/  IADD3 R7, PT, PT, R2, -0x200000, RZ ;  /* 0xffe0000002077810 */ /* 0x000fe20007ffe0ff */
[----:B------:R-:W-:-:S03]  /*03c0*/  IMAD.MOV.U32 R2, RZ, RZ, RZ ;  /* 0x000000ffff027224 */ /* 0x000fc600078e00ff */
[----:B------:R-:W0:Y:S03]  /*03d0*/  MUFU.RCP64H R3, R7 ;  /* 0x0000000700037308 */ /* 0x000e260000001800 */
[----:B0-----:R-:W-:-:S08]  /*03e0*/  DFMA R4, -R6, R2, 1 ;  /* 0x3ff000000604742b */ /* 0x001fd00000000102 */
[----:B------:R-:W-:-:S08]  /*03f0*/  DFMA R4, R4, R4, R4 ;  /* 0x000000040404722b */ /* 0x000fd00000000004 */
[----:B------:R-:W-:-:S08]  /*0400*/  DFMA R4, R2, R4, R2 ;  /* 0x000000040204722b */ /* 0x000fd00000000002 */
[----:B------:R-:W-:Y:S01]  /*0410*/  DFMA R4, R4, 0.0625, R6 ;  /* 0x3fb000000404782b */ /* 0x000fe20000000006 */
[----:B------:R-:W-:Y:S10]  /*0420*/  BRA `(.L_x_108) ;  /* 0x00000000000c7947 */ /* 0x000ff40003800000 */
.L_x_107:
[----:B------:R-:W-:-:S06]  /*0430*/  DSETP.GTU.AND P0, PT, R2, +INF , PT ;  /* 0x7ff000000200742a */ /* 0x000fcc0003f0c000 */
[----:B------:R-:W-:Y:S02]  /*0440*/  FSEL R4, R2, RZ, P0 ;  /* 0x000000ff02047208 */ /* 0x000fe40000000000 */
[----:B------:R-:W-:-:S07]  /*0450*/  FSEL R5, R3, +QNAN , P0 ;  /* 0x7ff0000003057808 */ /* 0x000fce0000000000 */
.L_x_108:
[----:B------:R-:W-:Y:S05]  /*0460*/  BSYNC.RECONVERGENT B0 ;  /* 0x0000000000007941 */ /* 0x000fea0003800200 */
.L_x_106:
[----:B------:R-:W0:Y:S01]  /*0470*/  LDC.64 R2, c[0x0][0x388] ;  /* 0x0000e200ff027b82 */ /* 0x000e220000000a00 */
[----:B------:R-:W-:Y:S01]  /*0480*/  DADD R4, R4, R4 ;  /* 0x0000000004047229 */ /* 0x000fe20000000004 */
[----:B0-----:R-:W-:-:S06]  /*0490*/  IMAD.WIDE R2, R0, 0x8, R2 ;  /* 0x0000000800027825 */ /* 0x001fcc00078e0202 */
[----:B------:R-:W-:Y:S01]  /*04a0*/  STG.E.64 desc[UR4][R2.64], R4 ;  /* 0x0000000402007986 */ /* 0x000fe2000c101b04 */
[----:B------:R-:W-:Y:S05]  /*04b0*/  EXIT ;  /* 0x000000000000794d */ /* 0x000fea0003800000 */
.L_x_109:
        /* <DEDUP_REMOVED lines=12> */
.L_x_1091:


//--------------------- .text.matrix_cos_f        --------------------------
	.section	.text.matrix_cos_f,"ax",@progbits
	.align	128
        .global         matrix_cos_f
        .type           matrix_cos_f,@function
        .size           matrix_cos_f,(.L_x_1092 - matrix_cos_f)
        .other          matrix_cos_f,@"STO_CUDA_ENTRY STV_DEFAULT"
matrix_cos_f:
.text.matrix_cos_f:
        /* <DEDUP_REMOVED lines=11> */
[----:B-1----:R-:W2:Y:S01]  /*00b0*/  LDG.E R0, desc[UR6][R4.64] ;  /* 0x0000000604007981 */ /* 0x002ea2000c1e1900 */
[----:B------:R-:W-:Y:S01]  /*00c0*/  BSSY.RECONVERGENT B0, `(.L_x_110) ;  /* 0x0000069000007945 */ /* 0x000fe20003800200 */
[C---:B--2---:R-:W-:Y:S01]  /*00d0*/  FMUL R3, R0.reuse, 0.63661974668502807617 ;  /* 0x3f22f98300037820 */ /* 0x044fe20000400000 */
[----:B------:R-:W-:-:S05]  /*00e0*/  FSETP.GE.AND P0, PT, |R0|, 105615, PT ;  /* 0x47ce47800000780b */ /* 0x000fca0003f06200 */
        /* <DEDUP_REMOVED lines=17> */
.L_x_112:
[----:B0-----:R-:W-:Y:S01]  /*0200*/  IMAD.U32 R6, RZ, RZ, UR8 ;  /* 0x00000008ff067e24 */ /* 0x001fe2000f8e00ff */
[----:B------:R-:W-:-:S05]  /*0210*/  MOV R7, UR9 ;  /* 0x0000000900077c02 */ /* 0x000fca0008000f00 */
        /* <DEDUP_REMOVED lines=27> */
[----:B------:R-:W-:-:S05]  /*03d0*/  SHF.R.U32.HI R4, RZ, 0x5, R4 ;  /* 0x00000005ff047819 */ /* 0x000fca0000011604 */
[----:B------:R-:W-:-:S05]  /*03e0*/  IMAD.U32 R6, R4, -0x4, RZ ;  /* 0xfffffffc04067824 */ /* 0x000fca00078e00ff */
[C---:B------:R-:W-:Y:S02]  /*03f0*/  ISETP.EQ.AND P3, PT, R6.reuse, -0x18, PT ;  /* 0xffffffe80600780c */ /* 0x040fe40003f62270 */
[C---:B------:R-:W-:Y:S02]  /*0400*/  ISETP.EQ.AND P4, PT, R6.reuse, -0x14, PT ;  /* 0xffffffec0600780c */ /* 0x040fe40003f82270 */
[C---:B------:R-:W-:Y:S02]  /*0410*/  ISETP.EQ.AND P2, PT, R6.reuse, -0x10, PT ;  /* 0xfffffff00600780c */ /* 0x040fe40003f42270 */
[C---:B------:R-:W-:Y:S02]  /*0420*/  ISETP.EQ.AND P1, PT, R6.reuse, -0xc, PT ;  /* 0xfffffff40600780c */ /* 0x040fe40003f22270 */
[C---:B------:R-:W-:Y:S02]  /*0430*/  ISETP.EQ.AND P0, PT, R6.reuse, -0x8, PT ;  /* 0xfffffff80600780c */ /* 0x040fe40003f02270 */
[----:B------:R-:W-:-:S03]  /*0440*/  ISETP.EQ.AND P5, PT, R6, RZ, PT ;  /* 0x000000ff0600720c */ /* 0x000fc60003fa2270 */
[----:B------:R-:W-:Y:S02]  /*0450*/  @P3 MOV R4, R9 ;  /* 0x0000000900043202 */ /* 0x000fe40000000f00 */
[C---:B------:R-:W-:Y:S01]  /*0460*/  ISETP.EQ.AND P3, PT, R6.reuse, -0x4, PT ;  /* 0xfffffffc0600780c */ /* 0x040fe20003f62270 */
[----:B------:R-:W-:Y:S02]  /*0470*/  @P4 IMAD.MOV.U32 R5, RZ, RZ, R9 ;  /* 0x000000ffff054224 */ /* 0x000fe400078e0009 */
[----:B------:R-:W-:Y:S01]  /*0480*/  @P4 IMAD.MOV.U32 R4, RZ, RZ, R10 ;  /* 0x000000ffff044224 */ /* 0x000fe200078e000a */
[----:B------:R-:W-:Y:S01]  /*0490*/  ISETP.EQ.AND P4, PT, R6, 0x4, PT ;  /* 0x000000040600780c */ /* 0x000fe20003f82270 */
[----:B------:R-:W-:Y:S02]  /*04a0*/  @P2 IMAD.MOV.U32 R4, RZ, RZ, R12 ;  /* 0x000000ffff042224 */ /* 0x000fe400078e000c */
[----:B------:R-:W-:Y:S02]  /*04b0*/  @P1 IMAD.MOV.U32 R4, RZ, RZ, R13 ;  /* 0x000000ffff041224 */ /* 0x000fe400078e000d */
[----:B------:R-:W-:-:S02]  /*04c0*/  @P0 IMAD.MOV.U32 R4, RZ, RZ, R14 ;  /* 0x000000ffff040224 */ /* 0x000fc400078e000e */
[----:B------:R-:W-:Y:S01]  /*04d0*/  @P2 IMAD.MOV.U32 R5, RZ, RZ, R10 ;  /* 0x000000ffff052224 */ /* 0x000fe200078e000a */
[----:B------:R-:W-:Y:S01]  /*04e0*/  @P1 MOV R5, R12 ;  /* 0x0000000c00051202 */ /* 0x000fe20000000f00 */
[----:B------:R-:W-:Y:S01]  /*04f0*/  @P0 IMAD.MOV.U32 R5, RZ, RZ, R13 ;  /* 0x000000ffff050224 */ /* 0x000fe200078e000d */
[----:B------:R-:W-:Y:S01]  /*0500*/  @P3 MOV R4, R15 ;  /* 0x0000000f00043202 */ /* 0x000fe20000000f00 */
[----:B------:R-:W-:Y:S02]  /*0510*/  @P5 IMAD.MOV.U32 R4, RZ, RZ, R11 ;  /* 0x000000ffff045224 */ /* 0x000fe400078e000b */
[----:B------:R-:W-:Y:S02]  /*0520*/  @P3 IMAD.MOV.U32 R5, RZ, RZ, R14 ;  /* 0x000000ffff053224 */ /* 0x000fe400078e000e */
[----:B------:R-:W-:Y:S02]  /*0530*/  @P5 IMAD.MOV.U32 R5, RZ, RZ, R15 ;  /* 0x000000ffff055224 */ /* 0x000fe400078e000f */
[----:B------:R-:W-:-:S02]  /*0540*/  @P4 IMAD.MOV.U32 R5, RZ, RZ, R11 ;  /* 0x000000ffff054224 */ /* 0x000fc400078e000b */
        /* <DEDUP_REMOVED lines=8> */
[----:B------:R-:W-:Y:S01]  /*05d0*/  SHF.L.W.U32.HI R8, R5, R3, R8 ;  /* 0x0000000305087219 */ /* 0x000fe20000010e08 */
[----:B------:R-:W-:Y:S01]  /*05e0*/  @P5 IMAD.MOV.U32 R4, RZ, RZ, R14 ;  /* 0x000000ffff045224 */ /* 0x000fe200078e000e */
[----:B------:R-:W-:-:S09]  /*05f0*/  @P4 MOV R4, R15 ;  /* 0x0000000f00044202 */ /* 0x000fd20000000f00 */
[----:B------:R-:W-:-:S05]  /*0600*/  @P0 IMAD.MOV.U32 R4, RZ, RZ, R11 ;  /* 0x000000ffff040224 */ /* 0x000fca00078e000b */
[----:B------:R-:W-:-:S07]  /*0610*/  SHF.L.W.U32.HI R5, R4, R3, R5 ;  /* 0x0000000304057219 */ /* 0x000fce0000010e05 */
.L_x_114:
[----:B------:R-:W-:Y:S05]  /*0620*/  BSYNC.RECONVERGENT B1 ;  /* 0x0000000000017941 */ /* 0x000fea0003800200 */
.L_x_113:
        /* <DEDUP_REMOVED lines=12> */
[----:B------:R-:W-:-:S03]  /*06f0*/  ISETP.GE.AND P1, PT, R0, RZ, PT ;  /* 0x000000ff0000720c */ /* 0x000fc60003f26270 */
[----:B------:R-:W-:-:S04]  /*0700*/  IMAD.MOV R0, RZ, RZ, -R3 ;  /* 0x000000ffff007224 */ /* 0x000fc800078e0a03 */
[----:B------:R-:W-:Y:S01]  /*0710*/  @!P0 IMAD.MOV.U32 R3, RZ, RZ, R0 ;  /* 0x000000ffff038224 */ /* 0x000fe200078e0000 */
[----:B0-----:R-:W-:-:S10]  /*0720*/  DMUL R4, R4, UR4 ;  /* 0x0000000404047c28 */ /* 0x001fd40008000000 */
[----:B------:R-:W0:Y:S02]  /*0730*/  F2F.F32.F64 R4, R4 ;  /* 0x0000000400047310 */ /* 0x000e240000301000 */
[----:B0-----:R-:W-:-:S07]  /*0740*/  FSEL R6, -R4, R4, !P1 ;  /* 0x0000000404067208 */ /* 0x001fce0004800100 */
.L_x_111:
[----:B------:R-:W-:Y:S05]  /*0750*/  BSYNC.RECONVERGENT B0 ;  /* 0x0000000000007941 */ /* 0x000fea0003800200 */
.L_x_110:
[----:B------:R-:W-:Y:S01]  /*0760*/  MOV R0, 0x37cbac00 ;  /* 0x37cbac0000007802 */ /* 0x000fe20000000f00 */
[----:B------:R-:W-:Y:S01]  /*0770*/  FMUL R7, R6, R6 ;  /* 0x0000000606077220 */ /* 0x000fe20000400000 */
[C---:B------:R-:W-:Y:S01]  /*0780*/  LOP3.LUT R8, R3.reuse, 0x1, RZ, 0xc0, !PT ;  /* 0x0000000103087812 */ /* 0x040fe200078ec0ff */
[----:B------:R-:W0:Y:S01]  /*0790*/  LDC.64 R4, c[0x0][0x388] ;  /* 0x0000e200ff047b82 */ /* 0x000e220000000a00 */
[----:B------:R-:W-:Y:S02]  /*07a0*/  VIADD R3, R3, 0x1 ;  /* 0x0000000103037836 */ /* 0x000fe40000000000 */
[----:B------:R-:W-:Y:S01]  /*07b0*/  FFMA R0, R7, R0, -0.0013887860113754868507 ;  /* 0xbab607ed07007423 */ /* 0x000fe20000000000 */
[----:B------:R-:W-:Y:S01]  /*07c0*/  ISETP.NE.U32.AND P0, PT, R8, 0x1, PT ;  /* 0x000000010800780c */ /* 0x000fe20003f05070 */
[----:B------:R-:W-:Y:S02]  /*07d0*/  IMAD.MOV.U32 R8, RZ, RZ, 0x3c0885e4 ;  /* 0x3c0885e4ff087424 */ /* 0x000fe400078e00ff */
[----:B------:R-:W-:Y:S01]  /*07e0*/  IMAD.MOV.U32 R9, RZ, RZ, 0x3e2aaaa8 ;  /* 0x3e2aaaa8ff097424 */ /* 0x000fe200078e00ff */
[----:B------:R-:W-:-:S02]  /*07f0*/  FSEL R0, R0, -0.00019574658654164522886, P0 ;  /* 0xb94d415300007808 */ /* 0x000fc40000000000 */
[----:B------:R-:W-:Y:S02]  /*0800*/  FSEL R8, R8, 0.041666727513074874878, !P0 ;  /* 0x3d2aaabb08087808 */ /* 0x000fe40004000000 */
[----:B------:R-:W-:Y:S02]  /*0810*/  LOP3.LUT P1, RZ, R3, 0x2, RZ, 0xc0, !PT ;  /* 0x0000000203ff7812 */ /* 0x000fe4000782c0ff */
[----:B------:R-:W-:Y:S01]  /*0820*/  FSEL R3, -R9, -0.4999999701976776123, !P0 ;  /* 0xbeffffff09037808 */ /* 0x000fe20004000100 */
[----:B------:R-:W-:Y:S01]  /*0830*/  FFMA R8, R7, R0, R8 ;  /* 0x0000000007087223 */ /* 0x000fe20000000008 */
[----:B------:R-:W-:-:S03]  /*0840*/  FSEL R0, R6, 1, !P0 ;  /* 0x3f80000006007808 */ /* 0x000fc60004000000 */
[C---:B------:R-:W-:Y:S02]  /*0850*/  FFMA R3, R7.reuse, R8, R3 ;  /* 0x0000000807037223 */ /* 0x040fe40000000003 */
[----:B------:R-:W-:-:S04]  /*0860*/  FFMA R7, R7, R0, RZ ;  /* 0x0000000007077223 */ /* 0x000fc800000000ff */
[----:B------:R-:W-:Y:S01]  /*0870*/  FFMA R3, R7, R3, R0 ;  /* 0x0000000307037223 */ /* 0x000fe20000000000 */
[----:B0-----:R-:W-:-:S04]  /*0880*/  IMAD.WIDE R4, R2, 0x4, R4 ;  /* 0x0000000402047825 */ /* 0x001fc800078e0204 */
[----:B------:R-:W-:-:S05]  /*0890*/  @P1 FADD R3, RZ, -R3 ;  /* 0x80000003ff031221 */ /* 0x000fca0000000000 */
[----:B------:R-:W-:Y:S01]  /*08a0*/  STG.E desc[UR6][R4.64], R3 ;  /* 0x0000000304007986 */ /* 0x000fe2000c101906 */
[----:B------:R-:W-:Y:S05]  /*08b0*/  EXIT ;  /* 0x000000000000794d */ /* 0x000fea0003800000 */
.L_x_115:
        /* <DEDUP_REMOVED lines=12> */
.L_x_1092:


//--------------------- .text.matrix_cos_d        --------------------------
	.section	.text.matrix_cos_d,"ax",@progbits
	.align	128
        .global         matrix_cos_d
        .type           matrix_cos_d,@function
        .size           matrix_cos_d,(.L_x_1053 - matrix_cos_d)
        .other          matrix_cos_d,@"STO_CUDA_ENTRY STV_DEFAULT"
matrix_cos_d:
.text.matrix_cos_d:
        /* <DEDUP_REMOVED lines=16> */
[----:B------:R-:W-:Y:S01]  /*0100*/  @!P0 IMAD.MOV.U32 R0, RZ, RZ, 0x1 ;  /* 0x00000001ff008424 */ /* 0x000fe200078e00ff */
[----:B------:R-:W-:Y:S09]  /*0110*/  @!P0 BRA `(.L_x_117) ;  /* 0x0000000000548947 */ /* 0x000ff20003800000 */
[----:B------:R-:W-:Y:S01]  /*0120*/  UMOV UR6, 0x6dc9c883 ;  /* 0x6dc9c88300067882 */ /* 0x000fe20000000000 */
[----:B------:R-:W-:Y:S01]  /*0130*/  UMOV UR7, 0x3fe45f30 ;  /* 0x3fe45f3000077882 */ /* 0x000fe20000000000 */
[C---:B------:R-:W-:Y:S01]  /*0140*/  DSETP.GE.AND P0, PT, |R16|.reuse, 2.14748364800000000000e+09, PT ;  /* 0x41e000001000742a */ /* 0x040fe20003f06200 */
[----:B------:R-:W-:Y:S01]  /*0150*/  BSSY.RECONVERGENT B0, `(.L_x_118) ;  /* 0x0000010000007945 */ /* 0x000fe20003800200 */
[----:B------:R-:W-:Y:S01]  /*0160*/  DMUL R4, R16, UR6 ;  /* 0x0000000610047c28 */ /* 0x000fe20008000000 */
[----:B------:R-:W-:Y:S01]  /*0170*/  UMOV UR6, 0x54442d18 ;  /* 0x54442d1800067882 */ /* 0x000fe20000000000 */
[----:B------:R-:W-:-:S04]  /*0180*/  UMOV UR7, 0x3ff921fb ;  /* 0x3ff921fb00077882 */ /* 0x000fc80000000000 */
        /* <DEDUP_REMOVED lines=11> */
[----:B------:R-:W-:Y:S05]  /*0240*/  CALL.REL.NOINC `($matrix_cos_d$__internal_trig_reduction_slowpathd) ;  /* 0x0000000000907944 */ /* 0x000fea0003c00000 */
.L_x_119:
[----:B------:R-:W-:Y:S05]  /*0250*/  BSYNC.RECONVERGENT B0 ;  /* 0x0000000000007941 */ /* 0x000fea0003800200 */
.L_x_118:
[----:B------:R-:W-:-:S07]  /*0260*/  VIADD R0, R0, 0x1 ;  /* 0x0000000100007836 */ /* 0x000fce0000000000 */
.L_x_117:
[----:B------:R-:W-:Y:S05]  /*0270*/  BSYNC.RECONVERGENT B1 ;  /* 0x0000000000017941 */ /* 0x000fea0003800200 */
.L_x_116:
[----:B------:R-:W0:Y:S01]  /*0280*/  LDCU.64 UR6, c[0x4][0x10] ;  /* 0x01000200ff0677ac */ /* 0x000e220008000a00 */
[----:B------:R-:W-:-:S05]  /*0290*/  IMAD.SHL.U32 R4, R0, 0x40, RZ ;  /* 0x0000004000047824 */ /* 0x000fca00078e00ff */
[----:B------:R-:W-:-:S04]  /*02a0*/  LOP3.LUT R4, R4, 0x40, RZ, 0xc0, !PT ;  /* 0x0000004004047812 */ /* 0x000fc800078ec0ff */
[----:B0-----:R-:W-:-:S05]  /*02b0*/  IADD3 R20, P0, PT, R4, UR6, RZ ;  /* 0x0000000604147c10 */ /* 0x001fca000ff1e0ff */
[----:B------:R-:W-:-:S05]  /*02c0*/  IMAD.X R21, RZ, RZ, UR7, P0 ;  /* 0x00000007ff157e24 */ /* 0x000fca00080e06ff */
[----:B------:R-:W2:Y:S04]  /*02d0*/  LDG.E.128.CONSTANT R16, desc[UR4][R20.64] ;  /* 0x0000000414107981 */ /* 0x000ea8000c1e9d00 */
[----:B------:R-:W3:Y:S04]  /*02e0*/  LDG.E.128.CONSTANT R12, desc[UR4][R20.64+0x10] ;  /* 0x00001004140c7981 */ /* 0x000ee8000c1e9d00 */
[----:B------:R-:W4:Y:S01]  /*02f0*/  LDG.E.128.CONSTANT R4, desc[UR4][R20.64+0x20] ;  /* 0x0000200414047981 */ /* 0x000f22000c1e9d00 */
[----:B------:R-:W-:Y:S01]  /*0300*/  LOP3.LUT R8, R0, 0x1, RZ, 0xc0, !PT ;  /* 0x0000000100087812 */ /* 0x000fe200078ec0ff */
[----:B------:R-:W-:-:S02]  /*0310*/  IMAD.MOV.U32 R22, RZ, RZ, 0x20fd8164 ;  /* 0x20fd8164ff167424 */ /* 0x000fc400078e00ff */
[----:B------:R-:W-:Y:S01]  /*0320*/  IMAD.MOV.U32 R11, RZ, RZ, 0x3da8ff83 ;  /* 0x3da8ff83ff0b7424 */ /* 0x000fe200078e00ff */
[----:B------:R-:W-:Y:S01]  /*0330*/  ISETP.NE.U32.AND P0, PT, R8, 0x1, PT ;  /* 0x000000010800780c */ /* 0x000fe20003f05070 */
[----:B------:R-:W-:-:S03]  /*0340*/  DMUL R8, R2, R2 ;  /* 0x0000000202087228 */ /* 0x000fc60000000000 */
[----:B------:R-:W-:Y:S02]  /*0350*/  FSEL R22, R22, -8.06006814911005101289e+34, !P0 ;  /* 0xf9785eba16167808 */ /* 0x000fe40004000000 */
[----:B------:R-:W-:-:S06]  /*0360*/  FSEL R23, -R11, 0.11223486810922622681, !P0 ;  /* 0x3de5db650b177808 */ /* 0x000fcc0004000100 */
[----:B--2---:R-:W-:-:S08]  /*0370*/  DFMA R16, R8, R22, R16 ;  /* 0x000000160810722b */ /* 0x004fd00000000010 */
[----:B------:R-:W-:-:S08]  /*0380*/  DFMA R16, R8, R16, R18 ;  /* 0x000000100810722b */ /* 0x000fd00000000012 */
[----:B---3--:R-:W-:-:S08]  /*0390*/  DFMA R12, R8, R16, R12 ;  /* 0x00000010080c722b */ /* 0x008fd0000000000c */
[----:B------:R-:W-:-:S08]  /*03a0*/  DFMA R12, R8, R12, R14 ;  /* 0x0000000c080c722b */ /* 0x000fd0000000000e */
[----:B----4-:R-:W-:-:S08]  /*03b0*/  DFMA R4, R8, R12, R4 ;  /* 0x0000000c0804722b */ /* 0x010fd00000000004 */
[----:B------:R-:W-:Y:S01]  /*03c0*/  DFMA R4, R8, R4, R6 ;  /* 0x000000040804722b */ /* 0x000fe20000000006 */
[----:B------:R-:W0:Y:S07]  /*03d0*/  LDC.64 R6, c[0x0][0x388] ;  /* 0x0000e200ff067b82 */ /* 0x000e2e0000000a00 */
[----:B------:R-:W-:Y:S02]  /*03e0*/  DFMA R2, R4, R2, R2 ;  /* 0x000000020402722b */ /* 0x000fe40000000002 */
[----:B------:R-:W-:-:S10]  /*03f0*/  DFMA R4, R8, R4, 1 ;  /* 0x3ff000000804742b */ /* 0x000fd40000000004 */
[----:B------:R-:W-:Y:S02]  /*0400*/  FSEL R4, R4, R2, !P0 ;  /* 0x0000000204047208 */ /* 0x000fe40004000000 */
[----:B------:R-:W-:Y:S02]  /*0410*/  FSEL R5, R5, R3, !P0 ;  /* 0x0000000305057208 */ /* 0x000fe40004000000 */
[----:B------:R-:W-:Y:S01]  /*0420*/  LOP3.LUT P0, RZ, R0, 0x2, RZ, 0xc0, !PT ;  /* 0x0000000200ff7812 */ /* 0x000fe2000780c0ff */
[----:B0-----:R-:W-:-:S03]  /*0430*/  IMAD.WIDE R10, R10, 0x8, R6 ;  /* 0x000000080a0a7825 */ /* 0x001fc600078e0206 */
[----:B------:R-:W-:-:S10]  /*0440*/  DADD R2, RZ, -R4 ;  /* 0x00000000ff027229 */ /* 0x000fd40000000804 */
[----:B------:R-:W-:Y:S02]  /*0450*/  FSEL R2, R4, R2, !P0 ;  /* 0x0000000204027208 */ /* 0x000fe40004000000 */
[----:B------:R-:W-:-:S05]  /*0460*/  FSEL R3, R5, R3, !P0 ;  /* 0x0000000305037208 */ /* 0x000fca0004000000 */
[----:B------:R-:W-:Y:S01]  /*0470*/  STG.E.64 desc[UR4][R10.64], R2 ;  /* 0x000000020a007986 */ /* 0x000fe2000c101b04 */
[----:B------:R-:W-:Y:S05]  /*0480*/  EXIT ;  /* 0x000000000000794d */ /* 0x000fea0003800000 */
        .type           $matrix_cos_d$__internal_trig_reduction_slowpathd,@function
        .size           $matrix_cos_d$__internal_trig_reduction_slowpathd,(.L_x_1053 - $matrix_cos_d$__internal_trig_reduction_slowpathd)
$matrix_cos_d$__internal_trig_reduction_slowpathd:
        /* <DEDUP_REMOVED lines=26> */
.L_x_124:
        /* <DEDUP_REMOVED lines=28> */
.L_x_123:
[----:B------:R-:W-:-:S07]  /*07f0*/  IMAD.MOV.U32 R21, RZ, RZ, R0 ;  /* 0x000000ffff157224 */ /* 0x000fce00078e0000 */
.L_x_122:
[----:B------:R-:W-:Y:S05]  /*0800*/  BSYNC.RECONVERGENT B2 ;  /* 0x0000000000027941 */ /* 0x000fea0003800200 */
.L_x_121:
        /* <DEDUP_REMOVED lines=60> */
.L_x_126:
[----:B------:R-:W-:Y:S05]  /*0bd0*/  BSYNC.RECONVERGENT B2 ;  /* 0x0000000000027941 */ /* 0x000fea0003800200 */
.L_x_125:
        /* <DEDUP_REMOVED lines=36> */
.L_x_120:
[----:B------:R-:W-:Y:S02]  /*0e20*/  IMAD.MOV.U32 R13, RZ, RZ, 0x0 ;  /* 0x00000000ff0d7424 */ /* 0x000fe400078e00ff */
[----:B------:R-:W-:Y:S02]  /*0e30*/  IMAD.MOV.U32 R0, RZ, RZ, R4 ;  /* 0x000000ffff007224 */ /* 0x000fe400078e0004 */
[----:B------:R-:W-:Y:S02]  /*0e40*/  IMAD.MOV.U32 R2, RZ, RZ, R11 ;  /* 0x000000ffff027224 */ /* 0x000fe400078e000b */
[----:B------:R-:W-:Y:S01]  /*0e50*/  IMAD.MOV.U32 R3, RZ, RZ, R14 ;  /* 0x000000ffff037224 */ /* 0x000fe200078e000e */
[----:B------:R-:W-:Y:S06]  /*0e60*/  RET.REL.NODEC R12 `(matrix_cos_d) ;  /* 0xfffffff00c647950 */ /* 0x000fec0003c3ffff */
.L_x_127:
        /* <DEDUP_REMOVED lines=9> */
.L_x_1053:


//--------------------- .text.matrix_sinh_f       --------------------------
	.section	.text.matrix_sinh_f,"ax",@progbits
	.align	128
        .global         matrix_sinh_f
        .type           matrix_sinh_f,@function
        .size           matrix_sinh_f,(.L_x_1094 - matrix_sinh_f)
        .other          matrix_sinh_f,@"STO_CUDA_ENTRY STV_DEFAULT"
matrix_sinh_f:
.text.matrix_sinh_f:
        /* <DEDUP_REMOVED lines=12> */
[----:B------:R-:W-:Y:S01]  /*00c0*/  HFMA2 R6, -RZ, RZ, 3.4921875, 0 ;  /* 0x42fc0000ff067431 */ /* 0x000fe200000001ff */
[----:B------:R-:W-:Y:S01]  /*00d0*/  MOV R10, 0x363d0ada ;  /* 0x363d0ada000a7802 */ /* 0x000fe20000000f00 */
[----:B0-----:R-:W0:Y:S02]  /*00e0*/  LDC.64 R2, c[0x0][0x388] ;  /* 0x0000e200ff027b82 */ /* 0x001e240000000a00 */
[----:B0-----:R-:W-:-:S04]  /*00f0*/  IMAD.WIDE R2, R0, 0x4, R2 ;  /* 0x0000000400027825 */ /* 0x001fc800078e0202 */
[C---:B--2---:R-:W-:Y:S01]  /*0100*/  FMUL R5, |R4|.reuse, 1.4426950216293334961 ;  /* 0x3fb8aa3b04057820 */ /* 0x044fe20000400200 */
[----:B------:R-:W-:-:S04]  /*0110*/  FMUL R9, R4, R4 ;  /* 0x0000000404097220 */ /* 0x000fc80000400000 */
[C---:B------:R-:W-:Y:S01]  /*0120*/  FFMA R10, R9.reuse, R10, 0.00019836159481201320887 ;  /* 0x394fff49090a7423 */ /* 0x040fe2000000000a */
[----:B------:R-:W0:Y:S03]  /*0130*/  FRND.TRUNC R5, R5 ;  /* 0x0000000500057307 */ /* 0x000e26000020d000 */
[----:B------:R-:W-:-:S04]  /*0140*/  FFMA R10, R9, R10, 0.0083333496004343032837 ;  /* 0x3c08889a090a7423 */ /* 0x000fc8000000000a */
[----:B------:R-:W-:-:S04]  /*0150*/  FFMA R10, R9, R10, 0.16666667163372039795 ;  /* 0x3e2aaaab090a7423 */ /* 0x000fc8000000000a */
[----:B------:R-:W-:Y:S01]  /*0160*/  FMUL R9, R9, R10 ;  /* 0x0000000a09097220 */ /* 0x000fe20000400000 */
[----:B0-----:R-:W-:Y:S02]  /*0170*/  FSETP.GT.AND P0, PT, |R5|, 126, PT ;  /* 0x42fc00000500780b */ /* 0x001fe40003f04200 */
[----:B------:R-:W-:-:S04]  /*0180*/  LOP3.LUT R6, R6, 0x80000000, R5, 0xb8, !PT ;  /* 0x8000000006067812 */ /* 0x000fc800078eb805 */
[----:B------:R-:W-:Y:S02]  /*0190*/  FSEL R7, R6, R5, P0 ;  /* 0x0000000506077208 */ /* 0x000fe40000000000 */
[----:B------:R-:W-:-:S03]  /*01a0*/  FSETP.GE.AND P0, PT, |R4|, 1, PT ;  /* 0x3f8000000400780b */ /* 0x000fc60003f06200 */
[----:B------:R-:W-:-:S04]  /*01b0*/  FFMA R6, R7, -0.69314718246459960938, |R4| ;  /* 0xbf31721807067823 */ /* 0x000fc80000000404 */
[C---:B------:R-:W-:Y:S01]  /*01c0*/  FFMA R6, R7.reuse, 1.9046542121259335545e-09, R6 ;  /* 0x3102e30807067823 */ /* 0x040fe20000000006 */
[----:B------:R-:W-:-:S03]  /*01d0*/  FADD R7, R7, 12583037 ;  /* 0x4b40007d07077421 */ /* 0x000fc60000000000 */
[----:B------:R-:W-:Y:S02]  /*01e0*/  FMUL R6, R6, 1.4426950216293334961 ;  /* 0x3fb8aa3b06067820 */ /* 0x000fe40000400000 */
[----:B------:R-:W-:-:S04]  /*01f0*/  SHF.L.U32 R7, R7, 0x17, RZ ;  /* 0x0000001707077819 */ /* 0x000fc800000006ff */
[----:B------:R-:W0:Y:S02]  /*0200*/  MUFU.EX2 R6, R6 ;  /* 0x0000000600067308 */ /* 0x000e240000000800 */
[----:B0-----:R-:W-:-:S06]  /*0210*/  FMUL R7, R7, R6 ;  /* 0x0000000607077220 */ /* 0x001fcc0000400000 */
[----:B------:R-:W0:Y:S02]  /*0220*/  MUFU.RCP R8, R7 ;  /* 0x0000000700087308 */ /* 0x000e240000001000 */
[----:B0-----:R-:W-:-:S04]  /*0230*/  FMUL.FTZ R8, R8, -0.125 ;  /* 0xbe00000008087820 */ /* 0x001fc80000410000 */
[----:B------:R-:W-:-:S05]  /*0240*/  FFMA R5, R7, 2, R8 ;  /* 0x4000000007057823 */ /* 0x000fca0000000008 */
[--C-:B------:R-:W-:Y:S01]  /*0250*/  LOP3.LUT R5, R5, 0x80000000, R4.reuse, 0xb8, !PT ;  /* 0x8000000005057812 */ /* 0x100fe200078eb804 */
[----:B------:R-:W-:-:S05]  /*0260*/  @!P0 FFMA R5, R4, R9, R4 ;  /* 0x0000000904058223 */ /* 0x000fca0000000004 */
[----:B------:R-:W-:Y:S01]  /*0270*/  STG.E desc[UR4][R2.64], R5 ;  /* 0x0000000502007986 */ /* 0x000fe2000c101904 */
[----:B------:R-:W-:Y:S05]  /*0280*/  EXIT ;  /* 0x000000000000794d */ /* 0x000fea0003800000 */
.L_x_128:
        /* <DEDUP_REMOVED lines=15> */
.L_x_1094:


//--------------------- .text.matrix_sinh_d       --------------------------
	.section	.text.matrix_sinh_d,"ax",@progbits
	.align	128
        .global         matrix_sinh_d
        .type           matrix_sinh_d,@function
        .size           matrix_sinh_d,(.L_x_1054 - matrix_sinh_d)
        .other          matrix_sinh_d,@"STO_CUDA_ENTRY STV_DEFAULT"
matrix_sinh_d:
.text.matrix_sinh_d:
        /* <DEDUP_REMOVED lines=15> */
[----:B------:R-:W-:Y:S01]  /*00f0*/  ISETP.GT.U32.AND P0, PT, R9, 0x3fefffff, PT ;  /* 0x3fefffff0900780c */ /* 0x000fe20003f04070 */
[----:B------:R-:W-:-:S12]  /*0100*/  IMAD.MOV.U32 R7, RZ, RZ, R9 ;  /* 0x000000ffff077224 */ /* 0x000fd800078e0009 */
[----:B------:R-:W-:Y:S05]  /*0110*/  @P0 BRA `(.L_x_130) ;  /* 0x0000000000600947 */ /* 0x000fea0003800000 */
[----:B------:R-:W-:Y:S01]  /*0120*/  DMUL R2, R6, R6 ;  /* 0x0000000606027228 */ /* 0x000fe20000000000 */
[----:B------:R-:W-:Y:S01]  /*0130*/  IMAD.MOV.U32 R8, RZ, RZ, 0x61d87def ;  /* 0x61d87defff087424 */ /* 0x000fe200078e00ff */
[----:B------:R-:W-:Y:S01]  /*0140*/  UMOV UR6, 0xab274c53 ;  /* 0xab274c5300067882 */ /* 0x000fe20000000000 */
[----:B------:R-:W-:Y:S01]  /*0150*/  IMAD.MOV.U32 R9, RZ, RZ, 0x3de611a5 ;  /* 0x3de611a5ff097424 */ /* 0x000fe200078e00ff */
        /* <DEDUP_REMOVED lines=20> */
.L_x_130:
[----:B------:R-:W-:Y:S01]  /*02a0*/  IMAD.MOV.U32 R2, RZ, RZ, 0x652b82fe ;  /* 0x652b82feff027424 */ /* 0x000fe200078e00ff */
[----:B------:R-:W-:Y:S01]  /*02b0*/  UMOV UR6, 0xfefa39ef ;  /* 0xfefa39ef00067882 */ /* 0x000fe20000000000 */
[----:B------:R-:W-:Y:S01]  /*02c0*/  IMAD.MOV.U32 R3, RZ, RZ, 0x3ff71547 ;  /* 0x3ff71547ff037424 */ /* 0x000fe200078e00ff */
[----:B------:R-:W-:Y:S01]  /*02d0*/  UMOV UR7, 0x3fe62e42 ;  /* 0x3fe62e4200077882 */ /* 0x000fe20000000000 */
[----:B------:R-:W-:Y:S01]  /*02e0*/  IMAD.MOV.U32 R14, RZ, RZ, -0x7142ec33 ;  /* 0x8ebd13cdff0e7424 */ /* 0x000fe200078e00ff */
[----:B------:R-:W-:Y:S01]  /*02f0*/  BSSY.RECONVERGENT B1, `(.L_x_132) ;  /* 0x000004a000017945 */ /* 0x000fe20003800200 */
[----:B------:R-:W-:Y:S02]  /*0300*/  IMAD.MOV.U32 R15, RZ, RZ, 0x3e5af86d ;  /* 0x3e5af86dff0f7424 */ /* 0x000fe400078e00ff */
[----:B------:R-:W-:Y:S01]  /*0310*/  DFMA R2, R6, R2, 6.75539944105574400000e+15 ;  /* 0x433800000602742b */ /* 0x000fe20000000002 */
[----:B------:R-:W-:Y:S02]  /*0320*/  IMAD.MOV.U32 R26, RZ, RZ, 0x0 ;  /* 0x00000000ff1a7424 */ /* 0x000fe400078e00ff */
[----:B------:R-:W-:-:S05]  /*0330*/  IMAD.MOV.U32 R27, RZ, RZ, 0x3ff00000 ;  /* 0x3ff00000ff1b7424 */ /* 0x000fca00078e00ff */
[----:B------:R-:W-:Y:S01]  /*0340*/  DADD R10, R2, -6.75539944105574400000e+15 ;  /* 0xc3380000020a7429 */ /* 0x000fe20000000000 */
[----:B------:R-:W-:Y:S02]  /*0350*/  IMAD.SHL.U32 R3, R9, 0x2, RZ ;  /* 0x0000000209037824 */ /* 0x000fe400078e00ff */
[----:B------:R-:W-:-:S03]  /*0360*/  VIADD R2, R2, 0xffffffff ;  /* 0xffffffff02027836 */ /* 0x000fc60000000000 */
[C---:B------:R-:W-:Y:S02]  /*0370*/  ISETP.GE.U32.AND P0, PT, R3.reuse, 0x7fb3e647, PT ;  /* 0x7fb3e6470300780c */ /* 0x040fe40003f06070 */
[----:B------:R-:W-:Y:S01]  /*0380*/  DFMA R12, R10, -UR6, R6 ;  /* 0x800000060a0c7c2b */ /* 0x000fe20008000006 */
[----:B------:R-:W-:Y:S01]  /*0390*/  UMOV UR6, 0x3b39803f ;  /* 0x3b39803f00067882 */ /* 0x000fe20000000000 */
[----:B------:R-:W-:Y:S01]  /*03a0*/  UMOV UR7, 0x3c7abc9e ;  /* 0x3c7abc9e00077882 */ /* 0x000fe20000000000 */
[----:B------:R-:W-:Y:S02]  /*03b0*/  SEL R2, R2, RZ, P0 ;  /* 0x000000ff02027207 */ /* 0x000fe40000000000 */
[----:B------:R-:W-:-:S03]  /*03c0*/  ISETP.NE.AND P1, PT, R3, RZ, PT ;  /* 0x000000ff0300720c */ /* 0x000fc60003f25270 */
[----:B------:R-:W-:Y:S01]  /*03d0*/  DFMA R12, R10, -UR6, R12 ;  /* 0x800000060a0c7c2b */ /* 0x000fe2000800000c */
[----:B------:R-:W-:Y:S01]  /*03e0*/  UMOV UR6, 0x6acd15b6 ;  /* 0x6acd15b600067882 */ /* 0x000fe20000000000 */
[----:B------:R-:W-:-:S08]  /*03f0*/  UMOV UR7, 0x3e21f407 ;  /* 0x3e21f40700077882 */ /* 0x000fd00000000000 */
[----:B------:R-:W-:Y:S02]  /*0400*/  FSEL R10, R4, R12, !P0 ;  /* 0x0000000c040a7208 */ /* 0x000fe40004000000 */
[----:B------:R-:W-:Y:S02]  /*0410*/  FSEL R11, R9, R13, !P0 ;  /* 0x0000000d090b7208 */ /* 0x000fe40004000000 */
[C---:B------:R-:W-:Y:S02]  /*0420*/  ISETP.NE.AND P0, PT, R2.reuse, 0x400, PT ;  /* 0x000004000200780c */ /* 0x040fe40003f05270 */
[----:B------:R-:W-:Y:S02]  /*0430*/  LEA R2, R2, 0x3ff00000, 0x14 ;  /* 0x3ff0000002027811 */ /* 0x000fe400078ea0ff */
[----:B------:R-:W-:Y:S01]  /*0440*/  DFMA R12, R10, UR6, R14 ;  /* 0x000000060a0c7c2b */ /* 0x000fe2000800000e */
[----:B------:R-:W-:Y:S01]  /*0450*/  UMOV UR6, 0x92ba033d ;  /* 0x92ba033d00067882 */ /* 0x000fe20000000000 */
[----:B------:R-:W-:Y:S01]  /*0460*/  UMOV UR7, 0x3e927e50 ;  /* 0x3e927e5000077882 */ /* 0x000fe20000000000 */
[----:B------:R-:W-:Y:S01]  /*0470*/  SEL R15, R2, 0x7fe00000, P0 ;  /* 0x7fe00000020f7807 */ /* 0x000fe20000000000 */
[----:B------:R-:W-:-:S04]  /*0480*/  IMAD.MOV.U32 R14, RZ, RZ, RZ ;  /* 0x000000ffff0e7224 */ /* 0x000fc800078e00ff */
[----:B------:R-:W-:Y:S01]  /*0490*/  DFMA R12, R10, R12, UR6 ;  /* 0x000000060a0c7e2b */ /* 0x000fe2000800000c */
[----:B------:R-:W-:Y:S01]  /*04a0*/  UMOV UR6, 0x6c5f9da1 ;  /* 0x6c5f9da100067882 */ /* 0x000fe20000000000 */
[----:B------:R-:W-:Y:S01]  /*04b0*/  UMOV UR7, 0x3ec71dde ;  /* 0x3ec71dde00077882 */ /* 0x000fe20000000000 */
[----:B------:R-:W-:-:S05]  /*04c0*/  DADD R16, R14, -0.5 ;  /* 0xbfe000000e107429 */ /* 0x000fca0000000000 */
        /* <DEDUP_REMOVED lines=19> */
[----:B------:R-:W-:-:S08]  /*0600*/  DFMA R12, R10, R12, 0.5 ;  /* 0x3fe000000a0c742b */ /* 0x000fd0000000000c */
[----:B------:R-:W-:-:S08]  /*0610*/  DMUL R12, R10, R12 ;  /* 0x0000000c0a0c7228 */ /* 0x000fd00000000000 */
[----:B------:R-:W-:-:S08]  /*0620*/  DFMA R12, R10, R12, R10 ;  /* 0x0000000c0a0c722b */ /* 0x000fd0000000000a */
[----:B------:R-:W-:-:S08]  /*0630*/  DFMA R12, R12, R14, R16 ;  /* 0x0000000e0c0c722b */ /* 0x000fd00000000010 */
[----:B------:R-:W-:-:S10]  /*0640*/  DADD R2, R12, R12 ;  /* 0x000000000c027229 */ /* 0x000fd4000000000c */
[----:B------:R-:W-:Y:S01]  /*0650*/  FSEL R11, R2, R12, !P0 ;  /* 0x0000000c020b7208 */ /* 0x000fe20004000000 */
[----:B------:R-:W-:Y:S01]  /*0660*/  IMAD.MOV.U32 R2, RZ, RZ, 0x1 ;  /* 0x00000001ff027424 */ /* 0x000fe200078e00ff */
[----:B------:R-:W-:Y:S02]  /*0670*/  @P1 FSEL R9, R3, R13, !P0 ;  /* 0x0000000d03091208 */ /* 0x000fe40004000000 */
[----:B------:R-:W-:Y:S02]  /*0680*/  FSEL R8, R4, R11, !P1 ;  /* 0x0000000b04087208 */ /* 0x000fe40004800000 */
[----:B------:R-:W-:-:S04]  /*0690*/  FSETP.GEU.AND P0, PT, |R9|, 6.5827683646048100446e-37, PT ;  /* 0x036000000900780b */ /* 0x000fc80003f0e200 */
[----:B------:R-:W-:-:S06]  /*06a0*/  DFMA R26, R8, 2, R26 ;  /* 0x40000000081a782b */ /* 0x000fcc000000001a */
[----:B------:R-:W0:Y:S02]  /*06b0*/  MUFU.RCP64H R3, R27 ;  /* 0x0000001b00037308 */ /* 0x000e240000001800 */
[----:B0-----:R-:W-:-:S08]  /*06c0*/  DFMA R10, -R26, R2, 1 ;  /* 0x3ff000001a0a742b */ /* 0x001fd00000000102 */
[----:B------:R-:W-:-:S08]  /*06d0*/  DFMA R10, R10, R10, R10 ;  /* 0x0000000a0a0a722b */ /* 0x000fd0000000000a */
[----:B------:R-:W-:-:S08]  /*06e0*/  DFMA R10, R2, R10, R2 ;  /* 0x0000000a020a722b */ /* 0x000fd00000000002 */
[----:B------:R-:W-:-:S08]  /*06f0*/  DFMA R2, -R26, R10, 1 ;  /* 0x3ff000001a02742b */ /* 0x000fd0000000010a */
[----:B------:R-:W-:-:S08]  /*0700*/  DFMA R2, R10, R2, R10 ;  /* 0x000000020a02722b */ /* 0x000fd0000000000a */
[----:B------:R-:W-:-:S08]  /*0710*/  DMUL R10, R8, R2 ;  /* 0x00000002080a7228 */ /* 0x000fd00000000000 */
[----:B------:R-:W-:-:S08]  /*0720*/  DFMA R12, -R26, R10, R8 ;  /* 0x0000000a1a0c722b */ /* 0x000fd00000000108 */
[----:B------:R-:W-:-:S10]  /*0730*/  DFMA R2, R2, R12, R10 ;  /* 0x0000000c0202722b */ /* 0x000fd4000000000a */
[----:B------:R-:W-:-:S05]  /*0740*/  FFMA R10, RZ, R27, R3 ;  /* 0x0000001bff0a7223 */ /* 0x000fca0000000003 */
[----:B------:R-:W-:-:S13]  /*0750*/  FSETP.GT.AND P1, PT, |R10|, 1.469367938527859385e-39, PT ;  /* 0x001000000a00780b */ /* 0x000fda0003f24200 */
[----:B------:R-:W-:Y:S05]  /*0760*/  @P0 BRA P1, `(.L_x_133) ;  /* 0x0000000000080947 */ /* 0x000fea0000800000 */
[----:B------:R-:W-:-:S07]  /*0770*/  MOV R16, 0x790 ;  /* 0x0000079000107802 */ /* 0x000fce0000000f00 */
[----:B------:R-:W-:Y:S05]  /*0780*/  CALL.REL.NOINC `($__internal_0_$__cuda_sm20_div_rn_f64_full) ;  /* 0x0000000000347944 */ /* 0x000fea0003c00000 */
.L_x_133:
[----:B------:R-:W-:Y:S05]  /*0790*/  BSYNC.RECONVERGENT B1 ;  /* 0x0000000000017941 */ /* 0x000fea0003800200 */
.L_x_132:
[----:B------:R-:W-:Y:S01]  /*07a0*/  DADD R2, R8, R2 ;  /* 0x0000000008027229 */ /* 0x000fe20000000002 */
[----:B------:R-:W-:Y:S01]  /*07b0*/  UMOV UR6, 0x8fb9f87e ;  /* 0x8fb9f87e00067882 */ /* 0x000fe20000000000 */
[----:B------:R-:W-:Y:S02]  /*07c0*/  UMOV UR7, 0x408633ce ;  /* 0x408633ce00077882 */ /* 0x000fe40000000000 */
[----:B------:R-:W-:-:S06]  /*07d0*/  DSETP.GE.AND P0, PT, R6, UR6, PT ;  /* 0x0000000606007e2a */ /* 0x000fcc000bf06000 */
[----:B------:R-:W-:Y:S02]  /*07e0*/  FSEL R6, R2, RZ, !P0 ;  /* 0x000000ff02067208 */ /* 0x000fe40004000000 */
[----:B------:R-:W-:-:S07]  /*07f0*/  FSEL R7, R3, +QNAN , !P0 ;  /* 0x7ff0000003077808 */ /* 0x000fce0004000000 */
.L_x_131:
[----:B------:R-:W-:Y:S05]  /*0800*/  BSYNC.RECONVERGENT B0 ;  /* 0x0000000000007941 */ /* 0x000fea0003800200 */
.L_x_129:
[----:B------:R-:W0:Y:S01]  /*0810*/  LDC.64 R2, c[0x0][0x388] ;  /* 0x0000e200ff027b82 */ /* 0x000e220000000a00 */
[----:B------:R-:W-:Y:S01]  /*0820*/  LOP3.LUT R7, R7, 0x80000000, R5, 0xb8, !PT ;  /* 0x8000000007077812 */ /* 0x000fe200078eb805 */
[----:B0-----:R-:W-:-:S05]  /*0830*/  IMAD.WIDE R2, R0, 0x8, R2 ;  /* 0x0000000800027825 */ /* 0x001fca00078e0202 */
[----:B------:R-:W-:Y:S01]  /*0840*/  STG.E.64 desc[UR4][R2.64], R6 ;  /* 0x0000000602007986 */ /* 0x000fe2000c101b04 */
[----:B------:R-:W-:Y:S05]  /*0850*/  EXIT ;  /* 0x000000000000794d */ /* 0x000fea0003800000 */
        .weak           $__internal_0_$__cuda_sm20_div_rn_f64_full
        .type           $__internal_0_$__cuda_sm20_div_rn_f64_full,@function
        .size           $__internal_0_$__cuda_sm20_div_rn_f64_full,(.L_x_1054 - $__internal_0_$__cuda_sm20_div_rn_f64_full)
$__internal_0_$__cuda_sm20_div_rn_f64_full:
[C---:B------:R-:W-:Y:S01]  /*0860*/  FSETP.GEU.AND P0, PT, |R27|.reuse, 1.469367938527859385e-39, PT ;  /* 0x001000001b00780b */ /* 0x040fe20003f0e200 */
[--C-:B------:R-:W-:Y:S01]  /*0870*/  IMAD.MOV.U32 R10, RZ, RZ, R26.reuse ;  /* 0x000000ffff0a7224 */ /* 0x100fe200078e001a */
[C---:B------:R-:W-:Y:S01]  /*0880*/  LOP3.LUT R2, R27.reuse, 0x800fffff, RZ, 0xc0, !PT ;  /* 0x800fffff1b027812 */ /* 0x040fe200078ec0ff */
[----:B------:R-:W-:Y:S01]  /*0890*/  IMAD.MOV.U32 R11, RZ, RZ, R27 ;  /* 0x000000ffff0b7224 */ /* 0x000fe200078e001b */
[----:B------:R-:W-:Y:S01]  /*08a0*/  BSSY.RECONVERGENT B2, `(.L_x_134) ;  /* 0x0000057000027945 */ /* 0x000fe20003800200 */
[----:B------:R-:W-:Y:S01]  /*08b0*/  IMAD.MOV.U32 R13, RZ, RZ, R9 ;  /* 0x000000ffff0d7224 */ /* 0x000fe200078e0009 */
[----:B------:R-:W-:Y:S01]  /*08c0*/  LOP3.LUT R3, R2, 0x3ff00000, RZ, 0xfc, !PT ;  /* 0x3ff0000002037812 */ /* 0x000fe200078efcff */
[----:B------:R-:W-:Y:S01]  /*08d0*/  IMAD.MOV.U32 R2, RZ, RZ, R26 ;  /* 0x000000ffff027224 */ /* 0x000fe200078e001a */
[----:B------:R-:W-:Y:S01]  /*08e0*/  LOP3.LUT R26, R27, 0x7ff00000, RZ, 0xc0, !PT ;  /* 0x7ff000001b1a7812 */ /* 0x000fe200078ec0ff */
[----:B------:R-:W-:Y:S01]  /*08f0*/  IMAD.MOV.U32 R20, RZ, RZ, 0x1 ;  /* 0x00000001ff147424 */ /* 0x000fe200078e00ff */
[C---:B------:R-:W-:Y:S01]  /*0900*/  FSETP.GEU.AND P2, PT, |R13|.reuse, 1.469367938527859385e-39, PT ;  /* 0x001000000d00780b */ /* 0x040fe20003f4e200 */
[----:B------:R-:W-:Y:S01]  /*0910*/  IMAD.MOV.U32 R12, RZ, RZ, R8 ;  /* 0x000000ffff0c7224 */ /* 0x000fe200078e0008 */
[----:B------:R-:W-:Y:S01]  /*0920*/  LOP3.LUT R17, R13, 0x7ff00000, RZ, 0xc0, !PT ;  /* 0x7ff000000d117812 */ /* 0x000fe200078ec0ff */
[----:B------:R-:W-:-:S03]  /*0930*/  @!P0 DMUL R2, R10, 8.98846567431157953865e+307 ;  /* 0x7fe000000a028828 */ /* 0x000fc60000000000 */
[----:B------:R-:W-:-:S03]  /*0940*/  ISETP.GE.U32.AND P1, PT, R17, R26, PT ;  /* 0x0000001a1100720c */ /* 0x000fc60003f26070 */
[----:B------:R-:W0:Y:S04]  /*0950*/  MUFU.RCP64H R21, R3 ;  /* 0x0000000300157308 */ /* 0x000e280000001800 */
[----:B------:R-:W-:Y:S01]  /*0960*/  @!P2 LOP3.LUT R18, R11, 0x7ff00000, RZ, 0xc0, !PT ;  /* 0x7ff000000b12a812 */ /* 0x000fe200078ec0ff */
[----:B------:R-:W-:Y:S01]  /*0970*/  @!P2 IMAD.MOV.U32 R22, RZ, RZ, RZ ;  /* 0x000000ffff16a224 */ /* 0x000fe200078e00ff */
[----:B------:R-:W-:Y:S02]  /*0980*/  @!P0 LOP3.LUT R26, R3, 0x7ff00000, RZ, 0xc0, !PT ;  /* 0x7ff00000031a8812 */ /* 0x000fe400078ec0ff */
[----:B------:R-:W-:Y:S01]  /*0990*/  @!P2 ISETP.GE.U32.AND P3, PT, R17, R18, PT ;  /* 0x000000121100a20c */ /* 0x000fe20003f66070 */
[----:B------:R-:W-:Y:S02]  /*09a0*/  IMAD.MOV.U32 R18, RZ, RZ, 0x1ca00000 ;  /* 0x1ca00000ff127424 */ /* 0x000fe400078e00ff */
[----:B------:R-:W-:-:S03]  /*09b0*/  VIADD R27, R26, 0xffffffff ;  /* 0xffffffff1a1b7836 */ /* 0x000fc60000000000 */
[----:B------:R-:W-:Y:S01]  /*09c0*/  @!P2 SEL R19, R18, 0x63400000, !P3 ;  /* 0x634000001213a807 */ /* 0x000fe20005800000 */
[----:B0-----:R-:W-:-:S03]  /*09d0*/  DFMA R14, R20, -R2, 1 ;  /* 0x3ff00000140e742b */ /* 0x001fc60000000802 */
[----:B------:R-:W-:-:S04]  /*09e0*/  @!P2 LOP3.LUT R19, R19, 0x80000000, R13, 0xf8, !PT ;  /* 0x800000001313a812 */ /* 0x000fc800078ef80d */
[----:B------:R-:W-:Y:S01]  /*09f0*/  @!P2 LOP3.LUT R23, R19, 0x100000, RZ, 0xfc, !PT ;  /* 0x001000001317a812 */ /* 0x000fe200078efcff */
[----:B------:R-:W-:Y:S01]  /*0a00*/  IMAD.MOV.U32 R19, RZ, RZ, R17 ;  /* 0x000000ffff137224 */ /* 0x000fe200078e0011 */
[----:B------:R-:W-:-:S08]  /*0a10*/  DFMA R14, R14, R14, R14 ;  /* 0x0000000e0e0e722b */ /* 0x000fd0000000000e */
[----:B------:R-:W-:Y:S01]  /*0a20*/  DFMA R20, R20, R14, R20 ;  /* 0x0000000e1414722b */ /* 0x000fe20000000014 */
[----:B------:R-:W-:Y:S01]  /*0a30*/  SEL R15, R18, 0x63400000, !P1 ;  /* 0x63400000120f7807 */ /* 0x000fe20004800000 */
[----:B------:R-:W-:-:S03]  /*0a40*/  IMAD.MOV.U32 R14, RZ, RZ, R12 ;  /* 0x000000ffff0e7224 */ /* 0x000fc600078e000c */
[----:B------:R-:W-:-:S03]  /*0a50*/  LOP3.LUT R15, R15, 0x800fffff, R13, 0xf8, !PT ;  /* 0x800fffff0f0f7812 */ /* 0x000fc600078ef80d */
[----:B------:R-:W-:-:S03]  /*0a60*/  DFMA R24, R20, -R2, 1 ;  /* 0x3ff000001418742b */ /* 0x000fc60000000802 */
[----:B------:R-:W-:-:S05]  /*0a70*/  @!P2 DFMA R14, R14, 2, -R22 ;  /* 0x400000000e0ea82b */ /* 0x000fca0000000816 */
[----:B------:R-:W-:-:S05]  /*0a80*/  DFMA R24, R20, R24, R20 ;  /* 0x000000181418722b */ /* 0x000fca0000000014 */
[----:B------:R-:W-:-:S03]  /*0a90*/  @!P2 LOP3.LUT R19, R15, 0x7ff00000, RZ, 0xc0, !PT ;  /* 0x7ff000000f13a812 */ /* 0x000fc600078ec0ff */
[----:B------:R-:W-:Y:S02]  /*0aa0*/  DMUL R20, R24, R14 ;  /* 0x0000000e18147228 */ /* 0x000fe40000000000 */
[----:B------:R-:W-:-:S05]  /*0ab0*/  VIADD R22, R19, 0xffffffff ;  /* 0xffffffff13167836 */ /* 0x000fca0000000000 */
[----:B------:R-:W-:Y:S01]  /*0ac0*/  ISETP.GT.U32.AND P0, PT, R22, 0x7feffffe, PT ;  /* 0x7feffffe1600780c */ /* 0x000fe20003f04070 */
[----:B------:R-:W-:-:S03]  /*0ad0*/  DFMA R22, R20, -R2, R14 ;  /* 0x800000021416722b */ /* 0x000fc6000000000e */
[----:B------:R-:W-:-:S05]  /*0ae0*/  ISETP.GT.U32.OR P0, PT, R27, 0x7feffffe, P0 ;  /* 0x7feffffe1b00780c */ /* 0x000fca0000704470 */
[----:B------:R-:W-:-:S08]  /*0af0*/  DFMA R22, R24, R22, R20 ;  /* 0x000000161816722b */ /* 0x000fd00000000014 */
[----:B------:R-:W-:Y:S05]  /*0b00*/  @P0 BRA `(.L_x_135) ;  /* 0x00000000006c0947 */ /* 0x000fea0003800000 */
[----:B------:R-:W-:-:S04]  /*0b10*/  LOP3.LUT R20, R11, 0x7ff00000, RZ, 0xc0, !PT ;  /* 0x7ff000000b147812 */ /* 0x000fc800078ec0ff */
[CC--:B------:R-:W-:Y:S02]  /*0b20*/  VIADDMNMX R12, R17.reuse, -R20.reuse, 0xb9600000, !PT ;  /* 0xb9600000110c7446 */ /* 0x0c0fe40007800914 */
[----:B------:R-:W-:Y:S02]  /*0b30*/  ISETP.GE.U32.AND P0, PT, R17, R20, PT ;  /* 0x000000141100720c */ /* 0x000fe40003f06070 */
[----:B------:R-:W-:Y:S02]  /*0b40*/  VIMNMX R12, PT, PT, R12, 0x46a00000, PT ;  /* 0x46a000000c0c7848 */ /* 0x000fe40003fe0100 */
[----:B------:R-:W-:Y:S01]  /*0b50*/  SEL R13, R18, 0x63400000, !P0 ;  /* 0x63400000120d7807 */ /* 0x000fe20004000000 */
[----:B------:R-:W-:-:S04]  /*0b60*/  IMAD.MOV.U32 R18, RZ, RZ, RZ ;  /* 0x000000ffff127224 */ /* 0x000fc800078e00ff */
[----:B------:R-:W-:-:S04]  /*0b70*/  IMAD.IADD R12, R12, 0x1, -R13 ;  /* 0x000000010c0c7824 */ /* 0x000fc800078e0a0d */
[----:B------:R-:W-:-:S06]  /*0b80*/  VIADD R19, R12, 0x7fe00000 ;  /* 0x7fe000000c137836 */ /* 0x000fcc0000000000 */
[----:B------:R-:W-:-:S10]  /*0b90*/  DMUL R20, R22, R18 ;  /* 0x0000001216147228 */ /* 0x000fd40000000000 */
[----:B------:R-:W-:-:S13]  /*0ba0*/  FSETP.GTU.AND P0, PT, |R21|, 1.469367938527859385e-39, PT ;  /* 0x001000001500780b */ /* 0x000fda0003f0c200 */
[----:B------:R-:W-:Y:S05]  /*0bb0*/  @P0 BRA `(.L_x_136) ;  /* 0x0000000000940947 */ /* 0x000fea0003800000 */
[----:B------:R-:W-:Y:S01]  /*0bc0*/  DFMA R2, R22, -R2, R14 ;  /* 0x800000021602722b */ /* 0x000fe2000000000e */
[----:B------:R-:W-:-:S09]  /*0bd0*/  IMAD.MOV.U32 R18, RZ, RZ, RZ ;  /* 0x000000ffff127224 */ /* 0x000fd200078e00ff */
[C---:B------:R-:W-:Y:S02]  /*0be0*/  FSETP.NEU.AND P0, PT, R3.reuse, RZ, PT ;  /* 0x000000ff0300720b */ /* 0x040fe40003f0d000 */
[----:B------:R-:W-:-:S04]  /*0bf0*/  LOP3.LUT R11, R3, 0x80000000, R11, 0x48, !PT ;  /* 0x80000000030b7812 */ /* 0x000fc800078e480b */
[----:B------:R-:W-:-:S07]  /*0c00*/  LOP3.LUT R19, R11, R19, RZ, 0xfc, !PT ;  /* 0x000000130b137212 */ /* 0x000fce00078efcff */
[----:B------:R-:W-:Y:S05]  /*0c10*/  @!P0 BRA `(.L_x_136) ;  /* 0x00000000007c8947 */ /* 0x000fea0003800000 */
[----:B------:R-:W-:Y:S01]  /*0c20*/  IMAD.MOV R3, RZ, RZ, -R12 ;  /* 0x000000ffff037224 */ /* 0x000fe200078e0a0c */
[----:B------:R-:W-:Y:S01]  /*0c30*/  DMUL.RP R18, R22, R18 ;  /* 0x0000001216127228 */ /* 0x000fe20000008000 */
[----:B------:R-:W-:-:S06]  /*0c40*/  IMAD.MOV.U32 R2, RZ, RZ, RZ ;  /* 0x000000ffff027224 */ /* 0x000fcc00078e00ff */
[----:B------:R-:W-:-:S03]  /*0c50*/  DFMA R2, R20, -R2, R22 ;  /* 0x800000021402722b */ /* 0x000fc60000000016 */
[----:B------:R-:W-:-:S03]  /*0c60*/  LOP3.LUT R11, R19, R11, RZ, 0x3c, !PT ;  /* 0x0000000b130b7212 */ /* 0x000fc600078e3cff */
[----:B------:R-:W-:-:S04]  /*0c70*/  IADD3 R2, PT, PT, -R12, -0x43300000, RZ ;  /* 0xbcd000000c027810 */ /* 0x000fc80007ffe1ff */
[----:B------:R-:W-:-:S04]  /*0c80*/  FSETP.NEU.AND P0, PT, |R3|, R2, PT ;  /* 0x000000020300720b */ /* 0x000fc80003f0d200 */
[----:B------:R-:W-:Y:S02]  /*0c90*/  FSEL R20, R18, R20, !P0 ;  /* 0x0000001412147208 */ /* 0x000fe40004000000 */
[----:B------:R-:W-:Y:S01]  /*0ca0*/  FSEL R21, R11, R21, !P0 ;  /* 0x000000150b157208 */ /* 0x000fe20004000000 */
[----:B------:R-:W-:Y:S06]  /*0cb0*/  BRA `(.L_x_136) ;  /* 0x0000000000547947 */ /* 0x000fec0003800000 */
.L_x_135:
[----:B------:R-:W-:-:S14]  /*0cc0*/  DSETP.NAN.AND P0, PT, R12, R12, PT ;  /* 0x0000000c0c00722a */ /* 0x000fdc0003f08000 */
[----:B------:R-:W-:Y:S05]  /*0cd0*/  @P0 BRA `(.L_x_137) ;  /* 0x0000000000440947 */ /* 0x000fea0003800000 */
[----:B------:R-:W-:-:S14]  /*0ce0*/  DSETP.NAN.AND P0, PT, R10, R10, PT ;  /* 0x0000000a0a00722a */ /* 0x000fdc0003f08000 */
[----:B------:R-:W-:Y:S05]  /*0cf0*/  @P0 BRA `(.L_x_138) ;  /* 0x0000000000300947 */ /* 0x000fea0003800000 */
[----:B------:R-:W-:Y:S01]  /*0d00*/  ISETP.NE.AND P0, PT, R19, R26, PT ;  /* 0x0000001a1300720c */ /* 0x000fe20003f05270 */
[----:B------:R-:W-:Y:S02]  /*0d10*/  IMAD.MOV.U32 R20, RZ, RZ, 0x0 ;  /* 0x00000000ff147424 */ /* 0x000fe400078e00ff */
[----:B------:R-:W-:-:S10]  /*0d20*/  IMAD.MOV.U32 R21, RZ, RZ, -0x80000 ;  /* 0xfff80000ff157424 */ /* 0x000fd400078e00ff */
[----:B------:R-:W-:Y:S05]  /*0d30*/  @!P0 BRA `(.L_x_136) ;  /* 0x0000000000348947 */ /* 0x000fea0003800000 */
[----:B------:R-:W-:Y:S02]  /*0d40*/  ISETP.NE.AND P0, PT, R19, 0x7ff00000, PT ;  /* 0x7ff000001300780c */ /* 0x000fe40003f05270 */
[----:B------:R-:W-:Y:S02]  /*0d50*/  LOP3.LUT R21, R13, 0x80000000, R11, 0x48, !PT ;  /* 0x800000000d157812 */ /* 0x000fe400078e480b */
[----:B------:R-:W-:-:S13]  /*0d60*/  ISETP.EQ.OR P0, PT, R26, RZ, !P0 ;  /* 0x000000ff1a00720c */ /* 0x000fda0004702670 */
[----:B------:R-:W-:Y:S01]  /*0d70*/  @P0 LOP3.LUT R2, R21, 0x7ff00000, RZ, 0xfc, !PT ;  /* 0x7ff0000015020812 */ /* 0x000fe200078efcff */
[----:B------:R-:W-:Y:S02]  /*0d80*/  @!P0 IMAD.MOV.U32 R20, RZ, RZ, RZ ;  /* 0x000000ffff148224 */ /* 0x000fe400078e00ff */
[----:B------:R-:W-:Y:S02]  /*0d90*/  @P0 IMAD.MOV.U32 R20, RZ, RZ, RZ ;  /* 0x000000ffff140224 */ /* 0x000fe400078e00ff */
[----:B------:R-:W-:Y:S01]  /*0da0*/  @P0 IMAD.MOV.U32 R21, RZ, RZ, R2 ;  /* 0x000000ffff150224 */ /* 0x000fe200078e0002 */
[----:B------:R-:W-:Y:S06]  /*0db0*/  BRA `(.L_x_136) ;  /* 0x0000000000147947 */ /* 0x000fec0003800000 */
.L_x_138:
[----:B------:R-:W-:Y:S01]  /*0dc0*/  LOP3.LUT R21, R11, 0x80000, RZ, 0xfc, !PT ;  /* 0x000800000b157812 */ /* 0x000fe200078efcff */
[----:B------:R-:W-:Y:S01]  /*0dd0*/  IMAD.MOV.U32 R20, RZ, RZ, R10 ;  /* 0x000000ffff147224 */ /* 0x000fe200078e000a */
[----:B------:R-:W-:Y:S06]  /*0de0*/  BRA `(.L_x_136) ;  /* 0x0000000000087947 */ /* 0x000fec0003800000 */
.L_x_137:
[----:B------:R-:W-:Y:S01]  /*0df0*/  LOP3.LUT R21, R13, 0x80000, RZ, 0xfc, !PT ;  /* 0x000800000d157812 */ /* 0x000fe200078efcff */
[----:B------:R-:W-:-:S07]  /*0e00*/  IMAD.MOV.U32 R20, RZ, RZ, R12 ;  /* 0x000000ffff147224 */ /* 0x000fce00078e000c */
.L_x_136:
[----:B------:R-:W-:Y:S05]  /*0e10*/  BSYNC.RECONVERGENT B2 ;  /* 0x0000000000027941 */ /* 0x000fea0003800200 */
.L_x_134:
[----:B------:R-:W-:Y:S02]  /*0e20*/  IMAD.MOV.U32 R17, RZ, RZ, 0x0 ;  /* 0x00000000ff117424 */ /* 0x000fe400078e00ff */
[----:B------:R-:W-:Y:S02]  /*0e30*/  IMAD.MOV.U32 R2, RZ, RZ, R20 ;  /* 0x000000ffff027224 */ /* 0x000fe400078e0014 */
[----:B------:R-:W-:Y:S01]  /*0e40*/  IMAD.MOV.U32 R3, RZ, RZ, R21 ;  /* 0x000000ffff037224 */ /* 0x000fe200078e0015 */
[----:B------:R-:W-:Y:S06]  /*0e50*/  RET.REL.NODEC R16 `(matrix_sinh_d) ;  /* 0xfffffff010687950 */ /* 0x000fec0003c3ffff */
.L_x_139:
        /* <DEDUP_REMOVED lines=10> */
.L_x_1054:


//--------------------- .text.matrix_sin_f        --------------------------
	.section	.text.matrix_sin_f,"ax",@progbits
	.align	128
        .global         matrix_sin_f
        .type           matrix_sin_f,@function
        .size           matrix_sin_f,(.L_x_1096 - matrix_sin_f)
        .other          matrix_sin_f,@"STO_CUDA_ENTRY STV_DEFAULT"
matrix_sin_f:
.text.matrix_sin_f:
        /* <DEDUP_REMOVED lines=32> */
.L_x_142:
        /* <DEDUP_REMOVED lines=66> */
.L_x_144:
[----:B------:R-:W-:Y:S05]  /*0620*/  BSYNC.RECONVERGENT B1 ;  /* 0x0000000000017941 */ /* 0x000fea0003800200 */
.L_x_143:
        /* <DEDUP_REMOVED lines=18> */
.L_x_141:
[----:B------:R-:W-:Y:S05]  /*0750*/  BSYNC.RECONVERGENT B0 ;  /* 0x0000000000007941 */ /* 0x000fea0003800200 */
.L_x_140:
[----:B------:R-:W-:Y:S01]  /*0760*/  MOV R0, 0x37cbac00 ;  /* 0x37cbac0000007802 */ /* 0x000fe20000000f00 */
[----:B------:R-:W-:Y:S01]  /*0770*/  FMUL R7, R6, R6 ;  /* 0x0000000606077220 */ /* 0x000fe20000400000 */
[----:B------:R-:W-:Y:S01]  /*0780*/  LOP3.LUT R8, R3, 0x1, RZ, 0xc0, !PT ;  /* 0x0000000103087812 */ /* 0x000fe200078ec0ff */
[----:B------:R-:W0:Y:S01]  /*0790*/  LDC.64 R4, c[0x0][0x388] ;  /* 0x0000e200ff047b82 */ /* 0x000e220000000a00 */
[----:B------:R-:W-:Y:S02]  /*07a0*/  IMAD.MOV.U32 R9, RZ, RZ, 0x3effffff ;  /* 0x3effffffff097424 */ /* 0x000fe400078e00ff */
[----:B------:R-:W-:Y:S01]  /*07b0*/  FFMA R0, R7, R0, -0.0013887860113754868507 ;  /* 0xbab607ed07007423 */ /* 0x000fe20000000000 */
[----:B------:R-:W-:Y:S01]  /*07c0*/  ISETP.NE.U32.AND P0, PT, R8, 0x1, PT ;  /* 0x000000010800780c */ /* 0x000fe20003f05070 */
[----:B------:R-:W-:Y:S01]  /*07d0*/  IMAD.MOV.U32 R8, RZ, RZ, 0x3d2aaabb ;  /* 0x3d2aaabbff087424 */ /* 0x000fe200078e00ff */
[----:B------:R-:W-:Y:S02]  /*07e0*/  LOP3.LUT P1, RZ, R3, 0x2, RZ, 0xc0, !PT ;  /* 0x0000000203ff7812 */ /* 0x000fe4000782c0ff */
[----:B------:R-:W-:-:S02]  /*07f0*/  FSEL R0, R0, -0.00019574658654164522886, !P0 ;  /* 0xb94d415300007808 */ /* 0x000fc40004000000 */
[----:B------:R-:W-:Y:S02]  /*0800*/  FSEL R8, R8, 0.0083327032625675201416, !P0 ;  /* 0x3c0885e408087808 */ /* 0x000fe40004000000 */
[----:B------:R-:W-:-:S03]  /*0810*/  FSEL R3, -R9, -0.16666662693023681641, !P0 ;  /* 0xbe2aaaa809037808 */ /* 0x000fc60004000100 */
[----:B------:R-:W-:Y:S01]  /*0820*/  FFMA R8, R7, R0, R8 ;  /* 0x0000000007087223 */ /* 0x000fe20000000008 */
[----:B------:R-:W-:-:S03]  /*0830*/  FSEL R0, R6, 1, P0 ;  /* 0x3f80000006007808 */ /* 0x000fc60000000000 */
[C---:B------:R-:W-:Y:S02]  /*0840*/  FFMA R3, R7.reuse, R8, R3 ;  /* 0x0000000807037223 */ /* 0x040fe40000000003 */
[----:B------:R-:W-:-:S04]  /*0850*/  FFMA R7, R7, R0, RZ ;  /* 0x0000000007077223 */ /* 0x000fc800000000ff */
[----:B------:R-:W-:Y:S01]  /*0860*/  FFMA R3, R7, R3, R0 ;  /* 0x0000000307037223 */ /* 0x000fe20000000000 */
[----:B0-----:R-:W-:-:S04]  /*0870*/  IMAD.WIDE R4, R2, 0x4, R4 ;  /* 0x0000000402047825 */ /* 0x001fc800078e0204 */
[----:B------:R-:W-:-:S05]  /*0880*/  @P1 FADD R3, RZ, -R3 ;  /* 0x80000003ff031221 */ /* 0x000fca0000000000 */
[----:B------:R-:W-:Y:S01]  /*0890*/  STG.E desc[UR6][R4.64], R3 ;  /* 0x0000000304007986 */ /* 0x000fe2000c101906 */
[----:B------:R-:W-:Y:S05]  /*08a0*/  EXIT ;  /* 0x000000000000794d */ /* 0x000fea0003800000 */
.L_x_145:
        /* <DEDUP_REMOVED lines=13> */
.L_x_1096:


//--------------------- .text.matrix_sin_d        --------------------------
	.section	.text.matrix_sin_d,"ax",@progbits
	.align	128
        .global         matrix_sin_d
        .type           matrix_sin_d,@function
        .size           matrix_sin_d,(.L_x_1055 - matrix_sin_d)
        .other          matrix_sin_d,@"STO_CUDA_ENTRY STV_DEFAULT"
matrix_sin_d:
.text.matrix_sin_d:
        /* <DEDUP_REMOVED lines=16> */
[----:B------:R-:W-:Y:S01]  /*0100*/  @!P0 IMAD.MOV.U32 R0, RZ, RZ, RZ ;  /* 0x000000ffff008224 */ /* 0x000fe200078e00ff */
[----:B------:R-:W-:Y:S09]  /*0110*/  @!P0 BRA `(.L_x_147) ;  /* 0x0000000000488947 */ /* 0x000ff20003800000 */
[----:B------:R-:W-:Y:S01]  /*0120*/  UMOV UR6, 0x6dc9c883 ;  /* 0x6dc9c88300067882 */ /* 0x000fe20000000000 */
[----:B------:R-:W-:Y:S01]  /*0130*/  UMOV UR7, 0x3fe45f30 ;  /* 0x3fe45f3000077882 */ /* 0x000fe20000000000 */
[C---:B------:R-:W-:Y:S02]  /*0140*/  DSETP.GE.AND P0, PT, |R16|.reuse, 2.14748364800000000000e+09, PT ;  /* 0x41e000001000742a */ /* 0x040fe40003f06200 */
        /* <DEDUP_REMOVED lines=14> */
[----:B------:R-:W-:Y:S05]  /*0230*/  CALL.REL.NOINC `($matrix_sin_d$__internal_trig_reduction_slowpathd) ;  /* 0x0000000000887944 */ /* 0x000fea0003c00000 */
.L_x_147:
[----:B------:R-:W-:Y:S05]  /*0240*/  BSYNC.RECONVERGENT B0 ;  /* 0x0000000000007941 */ /* 0x000fea0003800200 */
.L_x_146:
        /* <DEDUP_REMOVED lines=33> */
        .type           $matrix_sin_d$__internal_trig_reduction_slowpathd,@function
        .size           $matrix_sin_d$__internal_trig_reduction_slowpathd,(.L_x_1055 - $matrix_sin_d$__internal_trig_reduction_slowpathd)
$matrix_sin_d$__internal_trig_reduction_slowpathd:
        /* <DEDUP_REMOVED lines=26> */
.L_x_152:
        /* <DEDUP_REMOVED lines=28> */
.L_x_151:
[----:B------:R-:W-:-:S07]  /*07c0*/  IMAD.MOV.U32 R21, RZ, RZ, R0 ;  /* 0x000000ffff157224 */ /* 0x000fce00078e0000 */
.L_x_150:
[----:B------:R-:W-:Y:S05]  /*07d0*/  BSYNC.RECONVERGENT B1 ;  /* 0x0000000000017941 */ /* 0x000fea0003800200 */
.L_x_149:
        /* <DEDUP_REMOVED lines=60> */
.L_x_154:
[----:B------:R-:W-:Y:S05]  /*0ba0*/  BSYNC.RECONVERGENT B1 ;  /* 0x0000000000017941 */ /* 0x000fea0003800200 */
.L_x_153:
        /* <DEDUP_REMOVED lines=36> */
.L_x_148:
[----:B------:R-:W-:Y:S02]  /*0df0*/  IMAD.MOV.U32 R13, RZ, RZ, 0x0 ;  /* 0x00000000ff0d7424 */ /* 0x000fe400078e00ff */
[----:B------:R-:W-:Y:S02]  /*0e00*/  IMAD.MOV.U32 R0, RZ, RZ, R4 ;  /* 0x000000ffff007224 */ /* 0x000fe400078e0004 */
[----:B------:R-:W-:Y:S02]  /*0e10*/  IMAD.MOV.U32 R2, RZ, RZ, R11 ;  /* 0x000000ffff027224 */ /* 0x000fe400078e000b */
[----:B------:R-:W-:Y:S01]  /*0e20*/  IMAD.MOV.U32 R3, RZ, RZ, R14 ;  /* 0x000000ffff037224 */ /* 0x000fe200078e000e */
[----:B------:R-:W-:Y:S06]  /*0e30*/  RET.REL.NODEC R12 `(matrix_sin_d) ;  /* 0xfffffff00c707950 */ /* 0x000fec0003c3ffff */
.L_x_155:
        /* <DEDUP_REMOVED lines=12> */
.L_x_1055:


//--------------------- .text.matrix_ceil_f       --------------------------
	.section	.text.matrix_ceil_f,"ax",@progbits
	.align	128
        .global         matrix_ceil_f
        .type           matrix_ceil_f,@function
        .size           matrix_ceil_f,(.L_x_1098 - matrix_ceil_f)
        .other          matrix_ceil_f,@"STO_CUDA_ENTRY STV_DEFAULT"
matrix_ceil_f:
.text.matrix_ceil_f:
        /* <DEDUP_REMOVED lines=11> */
[----:B0-----:R-:W-:-:S06]  /*00b0*/  IMAD.WIDE R2, R7, 0x4, R2 ;  /* 0x0000000407027825 */ /* 0x001fcc00078e0202 */
[----:B-1----:R-:W3:Y:S01]  /*00c0*/  LDG.E R2, desc[UR4][R2.64] ;  /* 0x0000000402027981 */ /* 0x002ee2000c1e1900 */
[----:B--2---:R-:W-:Y:S01]  /*00d0*/  IMAD.WIDE R4, R7, 0x4, R4 ;  /* 0x0000000407047825 */ /* 0x004fe200078e0204 */
[----:B---3--:R-:W0:Y:S04]  /*00e0*/  FRND.CEIL R9, R2 ;  /* 0x0000000200097307 */ /* 0x008e280000209000 */
[----:B0-----:R-:W-:Y:S01]  /*00f0*/  STG.E desc[UR4][R4.64], R9 ;  /* 0x0000000904007986 */ /* 0x001fe2000c101904 */
[----:B------:R-:W-:Y:S05]  /*0100*/  EXIT ;  /* 0x000000000000794d */ /* 0x000fea0003800000 */
.L_x_156:
        /* <DEDUP_REMOVED lines=15> */
.L_x_1098:


//--------------------- .text.matrix_ceil_d       --------------------------
	.section	.text.matrix_ceil_d,"ax",@progbits
	.align	128
        .global         matrix_ceil_d
        .type           matrix_ceil_d,@function
        .size           matrix_ceil_d,(.L_x_1099 - matrix_ceil_d)
        .other          matrix_ceil_d,@"STO_CUDA_ENTRY STV_DEFAULT"
matrix_ceil_d:
.text.matrix_ceil_d:
        /* <DEDUP_REMOVED lines=12> */
[----:B-1----:R-:W3:Y:S01]  /*00c0*/  LDG.E.64 R2, desc[UR4][R2.64] ;  /* 0x0000000402027981 */ /* 0x002ee2000c1e1b00 */
[----:B--2---:R-:W-:Y:S01]  /*00d0*/  IMAD.WIDE R6, R9, 0x8, R6 ;  /* 0x0000000809067825 */ /* 0x004fe200078e0206 */
[----:B---3--:R-:W0:Y:S04]  /*00e0*/  FRND.F64.CEIL R4, R2 ;  /* 0x0000000200047313 */ /* 0x008e280000309800 */
[----:B0-----:R-:W-:Y:S01]  /*00f0*/  STG.E.64 desc[UR4][R6.64], R4 ;  /* 0x0000000406007986 */ /* 0x001fe2000c101b04 */
[----:B------:R-:W-:Y:S05]  /*0100*/  EXIT ;  /* 0x000000000000794d */ /* 0x000fea0003800000 */
.L_x_157:
        /* <DEDUP_REMOVED lines=15> */
.L_x_1099:


//--------------------- .text.matrix_floor_f      --------------------------
	.section	.text.matrix_floor_f,"ax",@progbits
	.align	128
        .global         matrix_floor_f
        .type           matrix_floor_f,@function
        .size           matrix_floor_f,(.L_x_1100 - matrix_floor_f)
        .other          matrix_floor_f,@"STO_CUDA_ENTRY STV_DEFAULT"
matrix_floor_f:
.text.matrix_floor_f:
        /* <DEDUP_REMOVED lines=14> */
[----:B---3--:R-:W0:Y:S04]  /*00e0*/  FRND.FLOOR R9, R2 ;  /* 0x0000000200097307 */ /* 0x008e280000205000 */
[----:B0-----:R-:W-:Y:S01]  /*00f0*/  STG.E desc[UR4][R4.64], R9 ;  /* 0x0000000904007986 */ /* 0x001fe2000c101904 */
[----:B------:R-:W-:Y:S05]  /*0100*/  EXIT ;  /* 0x000000000000794d */ /* 0x000fea0003800000 */
.L_x_158:
        /* <DEDUP_REMOVED lines=15> */
.L_x_1100:


//--------------------- .text.matrix_floor_d      --------------------------
	.section	.text.matrix_floor_d,"ax",@progbits
	.align	128
        .global         matrix_floor_d
        .type           matrix_floor_d,@function
        .size           matrix_floor_d,(.L_x_1101 - matrix_floor_d)
        .other          matrix_floor_d,@"STO_CUDA_ENTRY STV_DEFAULT"
matrix_floor_d:
.text.matrix_floor_d:
        /* <DEDUP_REMOVED lines=14> */
[----:B---3--:R-:W0:Y:S04]  /*00e0*/  FRND.F64.FLOOR R4, R2 ;  /* 0x0000000200047313 */ /* 0x008e280000305800 */
[----:B0-----:R-:W-:Y:S01]  /*00f0*/  STG.E.64 desc[UR4][R6.64], R4 ;  /* 0x0000000406007986 */ /* 0x001fe2000c101b04 */
[----:B------:R-:W-:Y:S05]  /*0100*/  EXIT ;  /* 0x000000000000794d */ /* 0x000fea0003800000 */
.L_x_159:
        /* <DEDUP_REMOVED lines=15> */
.L_x_1101:


//--------------------- .text.matrix_log_f        --------------------------
	.section	.text.matrix_log_f,"ax",@progbits
	.align	128
        .global         matrix_log_f
        .type           matrix_log_f,@function
        .size           matrix_log_f,(.L_x_1102 - matrix_log_f)
        .other          matrix_log_f,@"STO_CUDA_ENTRY STV_DEFAULT"
matrix_log_f:
.text.matrix_log_f:
        /* <DEDUP_REMOVED lines=12> */
[----:B------:R-:W-:Y:S01]  /*00c0*/  HFMA2 R9, -RZ, RZ, 1.5048828125, 33.21875 ;  /* 0x3e055027ff097431 */ /* 0x000fe200000001ff */
[----:B0-----:R-:W0:Y:S02]  /*00d0*/  LDC.64 R2, c[0x0][0x388] ;  /* 0x0000e200ff027b82 */ /* 0x001e240000000a00 */
[----:B0-----:R-:W-:Y:S01]  /*00e0*/  IMAD.WIDE R2, R5, 0x4, R2 ;  /* 0x0000000405027825 */ /* 0x001fe200078e0202 */
[----:B--2---:R-:W-:-:S13]  /*00f0*/  FSETP.GEU.AND P0, PT, R0, 1.175494350822287508e-38, PT ;  /* 0x008000000000780b */ /* 0x004fda0003f0e000 */
[----:B------:R-:W-:-:S05]  /*0100*/  @!P0 FMUL R0, R0, 8388608 ;  /* 0x4b00000000008820 */ /* 0x000fca0000400000 */
[----:B------:R-:W-:-:S04]  /*0110*/  IADD3 R4, PT, PT, R0, -0x3f2aaaab, RZ ;  /* 0xc0d5555500047810 */ /* 0x000fc80007ffe0ff */
[----:B------:R-:W-:-:S04]  /*0120*/  LOP3.LUT R7, R4, 0xff800000, RZ, 0xc0, !PT ;  /* 0xff80000004077812 */ /* 0x000fc800078ec0ff */
[-C--:B------:R-:W-:Y:S02]  /*0130*/  IADD3 R4, PT, PT, R0, -R7.reuse, RZ ;  /* 0x8000000700047210 */ /* 0x080fe40007ffe0ff */
[----:B------:R-:W-:-:S03]  /*0140*/  I2FP.F32.S32 R7, R7 ;  /* 0x0000000700077245 */ /* 0x000fc60000201400 */
[----:B------:R-:W-:Y:S01]  /*0150*/  FADD R6, R4, -1 ;  /* 0xbf80000004067421 */ /* 0x000fe20000000000 */
[----:B------:R-:W-:Y:S02]  /*0160*/  FSEL R4, RZ, -23, P0 ;  /* 0xc1b80000ff047808 */ /* 0x000fe40000000000 */
[----:B------:R-:W-:Y:S01]  /*0170*/  ISETP.GT.U32.AND P0, PT, R0, 0x7f7fffff, PT ;  /* 0x7f7fffff0000780c */ /* 0x000fe20003f04070 */
[C---:B------:R-:W-:Y:S02]  /*0180*/  FFMA R9, R6.reuse, -R9, 0.14084610342979431152 ;  /* 0x3e1039f606097423 */ /* 0x040fe40000000809 */
[----:B------:R-:W-:Y:S01]  /*0190*/  FFMA R4, R7, 1.1920928955078125e-07, R4 ;  /* 0x3400000007047823 */ /* 0x000fe20000000004 */
[----:B------:R-:W-:Y:S01]  /*01a0*/  MOV R7, 0x7f800000 ;  /* 0x7f80000000077802 */ /* 0x000fe20000000f00 */
[----:B------:R-:W-:-:S04]  /*01b0*/  FFMA R9, R6, R9, -0.12148627638816833496 ;  /* 0xbdf8cdcc06097423 */ /* 0x000fc80000000009 */
[----:B------:R-:W-:-:S04]  /*01c0*/  FFMA R9, R6, R9, 0.13980610668659210205 ;  /* 0x3e0f295506097423 */ /* 0x000fc80000000009 */
[----:B------:R-:W-:-:S04]  /*01d0*/  FFMA R9, R6, R9, -0.16684235632419586182 ;  /* 0xbe2ad8b906097423 */ /* 0x000fc80000000009 */
[----:B------:R-:W-:-:S04]  /*01e0*/  FFMA R9, R6, R9, 0.20012299716472625732 ;  /* 0x3e4ced0b06097423 */ /* 0x000fc80000000009 */
[----:B------:R-:W-:-:S04]  /*01f0*/  FFMA R9, R6, R9, -0.24999669194221496582 ;  /* 0xbe7fff2206097423 */ /* 0x000fc80000000009 */
[----:B------:R-:W-:-:S04]  /*0200*/  FFMA R9, R6, R9, 0.33333182334899902344 ;  /* 0x3eaaaa7806097423 */ /* 0x000fc80000000009 */
[----:B------:R-:W-:-:S04]  /*0210*/  FFMA R9, R6, R9, -0.5 ;  /* 0xbf00000006097423 */ /* 0x000fc80000000009 */
[----:B------:R-:W-:-:S04]  /*0220*/  FMUL R9, R6, R9 ;  /* 0x0000000906097220 */ /* 0x000fc80000400000 */
[----:B------:R-:W-:-:S04]  /*0230*/  FFMA R9, R6, R9, R6 ;  /* 0x0000000906097223 */ /* 0x000fc80000000006 */
[----:B------:R-:W-:Y:S01]  /*0240*/  FFMA R4, R4, 0.69314718246459960938, R9 ;  /* 0x3f31721804047823 */ /* 0x000fe20000000009 */
[C---:B------:R-:W-:Y:S01]  /*0250*/  @P0 FFMA R4, R0.reuse, R7, +INF ;  /* 0x7f80000000040423 */ /* 0x040fe20000000007 */
[----:B------:R-:W-:-:S04]  /*0260*/  FSETP.NEU.AND P0, PT, R0, RZ, PT ;  /* 0x000000ff0000720b */ /* 0x000fc80003f0d000 */
[----:B------:R-:W-:-:S05]  /*0270*/  FSEL R5, R4, -INF , P0 ;  /* 0xff80000004057808 */ /* 0x000fca0000000000 */
[----:B------:R-:W-:Y:S01]  /*0280*/  STG.E desc[UR4][R2.64], R5 ;  /* 0x0000000502007986 */ /* 0x000fe2000c101904 */
[----:B------:R-:W-:Y:S05]  /*0290*/  EXIT ;  /* 0x000000000000794d */ /* 0x000fea0003800000 */
.L_x_160:
        /* <DEDUP_REMOVED lines=14> */
.L_x_1102:


//--------------------- .text.matrix_log_d        --------------------------
	.section	.text.matrix_log_d,"ax",@progbits
	.align	128
        .global         matrix_log_d
        .type           matrix_log_d,@function
        .size           matrix_log_d,(.L_x_1103 - matrix_log_d)
        .other          matrix_log_d,@"STO_CUDA_ENTRY STV_DEFAULT"
matrix_log_d:
.text.matrix_log_d:
        /* <DEDUP_REMOVED lines=13> */
[----:B--2---:R-:W-:Y:S01]  /*00d0*/  ISETP.GT.AND P0, PT, R5, 0xfffff, PT ;  /* 0x000fffff0500780c */ /* 0x004fe20003f04270 */
[----:B------:R-:W-:Y:S01]  /*00e0*/  IMAD.MOV.U32 R6, RZ, RZ, R4 ;  /* 0x000000ffff067224 */ /* 0x000fe200078e0004 */
[----:B------:R-:W-:Y:S01]  /*00f0*/  MOV R3, R5 ;  /* 0x0000000500037202 */ /* 0x000fe20000000f00 */
[----:B------:R-:W-:-:S10]  /*0100*/  IMAD.MOV.U32 R7, RZ, RZ, R5 ;  /* 0x000000ffff077224 */ /* 0x000fd400078e0005 */
[----:B------:R-:W-:-:S10]  /*0110*/  @!P0 DMUL R6, R6, 1.80143985094819840000e+16 ;  /* 0x4350000006068828 */ /* 0x000fd40000000000 */
[----:B------:R-:W-:Y:S02]  /*0120*/  @!P0 IMAD.MOV.U32 R3, RZ, RZ, R7 ;  /* 0x000000ffff038224 */ /* 0x000fe400078e0007 */
[----:B------:R-:W-:Y:S02]  /*0130*/  @!P0 IMAD.MOV.U32 R4, RZ, RZ, R6 ;  /* 0x000000ffff048224 */ /* 0x000fe400078e0006 */
[----:B------:R-:W-:-:S05]  /*0140*/  VIADD R2, R3, 0xffffffff ;  /* 0xffffffff03027836 */ /* 0x000fca0000000000 */
[----:B------:R-:W-:Y:S02]  /*0150*/  ISETP.GT.U32.AND P1, PT, R2, 0x7feffffe, PT ;  /* 0x7feffffe0200780c */ /* 0x000fe40003f24070 */
[----:B------:R-:W-:Y:S01]  /*0160*/  MOV R2, 0xfffffc01 ;  /* 0xfffffc0100027802 */ /* 0x000fe20000000f00 */
[----:B------:R-:W-:-:S10]  /*0170*/  @!P0 IMAD.MOV.U32 R2, RZ, RZ, -0x435 ;  /* 0xfffffbcbff028424 */ /* 0x000fd400078e00ff */
[----:B------:R-:W-:Y:S05]  /*0180*/  @P1 BRA `(.L_x_162) ;  /* 0x0000000400001947 */ /* 0x000fea0003800000 */
[----:B------:R-:W-:Y:S01]  /*0190*/  LOP3.LUT R5, R3, 0xfffff, RZ, 0xc0, !PT ;  /* 0x000fffff03057812 */ /* 0x000fe200078ec0ff */
[----:B------:R-:W-:Y:S01]  /*01a0*/  IMAD.MOV.U32 R6, RZ, RZ, RZ ;  /* 0x000000ffff067224 */ /* 0x000fe200078e00ff */
[----:B------:R-:W-:Y:S01]  /*01b0*/  MOV R14, 0x8b7a8b04 ;  /* 0x8b7a8b04000e7802 */ /* 0x000fe20000000f00 */
[----:B------:R-:W-:Y:S01]  /*01c0*/  IMAD.MOV.U32 R15, RZ, RZ, 0x3ed0ee25 ;  /* 0x3ed0ee25ff0f7424 */ /* 0x000fe200078e00ff */
[----:B------:R-:W-:Y:S01]  /*01d0*/  LOP3.LUT R5, R5, 0x3ff00000, RZ, 0xfc, !PT ;  /* 0x3ff0000005057812 */ /* 0x000fe200078efcff */
[----:B------:R-:W-:Y:S01]  /*01e0*/  UMOV UR6, 0x3ae80f1e ;  /* 0x3ae80f1e00067882 */ /* 0x000fe20000000000 */
[----:B------:R-:W-:Y:S01]  /*01f0*/  UMOV UR7, 0x3eb1380b ;  /* 0x3eb1380b00077882 */ /* 0x000fe20000000000 */
[----:B------:R-:W-:Y:S01]  /*0200*/  LEA.HI R16, R3, R2, RZ, 0xc ;  /* 0x0000000203107211 */ /* 0x000fe200078f60ff */
[----:B------:R-:W-:Y:S01]  /*0210*/  UMOV UR8, 0x80000000 ;  /* 0x8000000000087882 */ /* 0x000fe20000000000 */
[----:B------:R-:W-:Y:S01]  /*0220*/  ISETP.GE.U32.AND P0, PT, R5, 0x3ff6a09f, PT ;  /* 0x3ff6a09f0500780c */ /* 0x000fe20003f06070 */
[----:B------:R-:W-:Y:S01]  /*0230*/  UMOV UR9, 0x43300000 ;  /* 0x4330000000097882 */ /* 0x000fe20000000000 */
[----:B------:R-:W-:-:S11]  /*0240*/  MOV R17, 0x43300000 ;  /* 0x4330000000117802 */ /* 0x000fd60000000f00 */
[----:B------:R-:W-:Y:S01]  /*0250*/  @P0 IADD3 R7, PT, PT, R5, -0x100000, RZ ;  /* 0xfff0000005070810 */ /* 0x000fe20007ffe0ff */
[----:B------:R-:W-:-:S04]  /*0260*/  @P0 VIADD R16, R16, 0x1 ;  /* 0x0000000110100836 */ /* 0x000fc80000000000 */
[----:B------:R-:W-:Y:S01]  /*0270*/  @P0 IMAD.MOV.U32 R5, RZ, RZ, R7 ;  /* 0x000000ffff050224 */ /* 0x000fe200078e0007 */
[----:B------:R-:W-:-:S05]  /*0280*/  LOP3.LUT R16, R16, 0x80000000, RZ, 0x3c, !PT ;  /* 0x8000000010107812 */ /* 0x000fca00078e3cff */
[C---:B------:R-:W-:Y:S02]  /*0290*/  DADD R12, R4.reuse, 1 ;  /* 0x3ff00000040c7429 */ /* 0x040fe40000000000 */
[----:B------:R-:W-:-:S04]  /*02a0*/  DADD R4, R4, -1 ;  /* 0xbff0000004047429 */ /* 0x000fc80000000000 */
[----:B------:R-:W0:Y:S02]  /*02b0*/  MUFU.RCP64H R7, R13 ;  /* 0x0000000d00077308 */ /* 0x000e240000001800 */
[----:B0-----:R-:W-:-:S08]  /*02c0*/  DFMA R8, -R12, R6, 1 ;  /* 0x3ff000000c08742b */ /* 0x001fd00000000106 */
[----:B------:R-:W-:-:S08]  /*02d0*/  DFMA R8, R8, R8, R8 ;  /* 0x000000080808722b */ /* 0x000fd00000000008 */
[----:B------:R-:W-:-:S08]  /*02e0*/  DFMA R6, R6, R8, R6 ;  /* 0x000000080606722b */ /* 0x000fd00000000006 */
[----:B------:R-:W-:-:S08]  /*02f0*/  DMUL R8, R4, R6 ;  /* 0x0000000604087228 */ /* 0x000fd00000000000 */
[----:B------:R-:W-:-:S08]  /*0300*/  DFMA R8, R4, R6, R8 ;  /* 0x000000060408722b */ /* 0x000fd00000000008 */
[----:B------:R-:W-:Y:S02]  /*0310*/  DMUL R10, R8, R8 ;  /* 0x00000008080a7228 */ /* 0x000fe40000000000 */
[----:B------:R-:W-:-:S06]  /*0320*/  DADD R2, R4, -R8 ;  /* 0x0000000004027229 */ /* 0x000fcc0000000808 */
[----:B------:R-:W-:Y:S01]  /*0330*/  DFMA R12, R10, UR6, R14 ;  /* 0x000000060a0c7c2b */ /* 0x000fe2000800000e */
[----:B------:R-:W-:Y:S01]  /*0340*/  UMOV UR6, 0x9f02676f ;  /* 0x9f02676f00067882 */ /* 0x000fe20000000000 */
[----:B------:R-:W-:Y:S01]  /*0350*/  UMOV UR7, 0x3ef3b266 ;  /* 0x3ef3b26600077882 */ /* 0x000fe20000000000 */
[----:B------:R-:W-:Y:S02]  /*0360*/  DADD R14, R2, R2 ;  /* 0x00000000020e7229 */ /* 0x000fe40000000002 */
[----:B------:R-:W-:Y:S01]  /*0370*/  DADD R2, R16, -UR8 ;  /* 0x8000000810027e29 */ /* 0x000fe20008000000 */
[----:B------:R-:W-:Y:S01]  /*0380*/  UMOV UR8, 0xfefa39ef ;  /* 0xfefa39ef00087882 */ /* 0x000fe20000000000 */
[----:B------:R-:W-:Y:S01]  /*0390*/  UMOV UR9, 0x3fe62e42 ;  /* 0x3fe62e4200097882 */ /* 0x000fe20000000000 */
[----:B------:R-:W-:Y:S01]  /*03a0*/  DFMA R12, R10, R12, UR6 ;  /* 0x000000060a0c7e2b */ /* 0x000fe2000800000c */
[----:B------:R-:W-:Y:S01]  /*03b0*/  UMOV UR6, 0xa9ab0956 ;  /* 0xa9ab095600067882 */ /* 0x000fe20000000000 */
[----:B------:R-:W-:Y:S01]  /*03c0*/  UMOV UR7, 0x3f1745cb ;  /* 0x3f1745cb00077882 */ /* 0x000fe20000000000 */
[----:B------:R-:W-:-:S02]  /*03d0*/  DFMA R14, R4, -R8, R14 ;  /* 0x80000008040e722b */ /* 0x000fc4000000000e */
[----:B------:R-:W-:-:S03]  /*03e0*/  DFMA R4, R2, UR8, R8 ;  /* 0x0000000802047c2b */ /* 0x000fc60008000008 */
[----:B------:R-:W-:Y:S01]  /*03f0*/  DFMA R12, R10, R12, UR6 ;  /* 0x000000060a0c7e2b */ /* 0x000fe2000800000c */
[----:B------:R-:W-:Y:S01]  /*0400*/  UMOV UR6, 0x2d1b5154 ;  /* 0x2d1b515400067882 */ /* 0x000fe20000000000 */
[----:B------:R-:W-:Y:S01]  /*0410*/  UMOV UR7, 0x3f3c71c7 ;  /* 0x3f3c71c700077882 */ /* 0x000fe20000000000 */
[----:B------:R-:W-:-:S05]  /*0420*/  DMUL R14, R6, R14 ;  /* 0x0000000e060e7228 */ /* 0x000fca0000000000 */
        /* <DEDUP_REMOVED lines=11> */
[----:B------:R-:W-:Y:S02]  /*04e0*/  UMOV UR7, 0x3fe62e42 ;  /* 0x3fe62e4200077882 */ /* 0x000fe40000000000 */
[----:B------:R-:W-:Y:S01]  /*04f0*/  DFMA R16, R2, -UR6, R4 ;  /* 0x8000000602107c2b */ /* 0x000fe20008000004 */
[----:B------:R-:W-:Y:S01]  /*0500*/  UMOV UR6, 0x3b39803f ;  /* 0x3b39803f00067882 */ /* 0x000fe20000000000 */
[----:B------:R-:W-:Y:S02]  /*0510*/  UMOV UR7, 0x3c7abc9e ;  /* 0x3c7abc9e00077882 */ /* 0x000fe40000000000 */
[----:B------:R-:W-:-:S04]  /*0520*/  DMUL R12, R10, R12 ;  /* 0x0000000c0a0c7228 */ /* 0x000fc80000000000 */
[----:B------:R-:W-:-:S04]  /*0530*/  DADD R16, -R8, R16 ;  /* 0x0000000008107229 */ /* 0x000fc80000000110 */
[----:B------:R-:W-:-:S08]  /*0540*/  DFMA R12, R8, R12, R14 ;  /* 0x0000000c080c722b */ /* 0x000fd0000000000e */
[----:B------:R-:W-:-:S08]  /*0550*/  DADD R12, R12, -R16 ;  /* 0x000000000c0c7229 */ /* 0x000fd00000000810 */
[----:B------:R-:W-:-:S08]  /*0560*/  DFMA R12, R2, UR6, R12 ;  /* 0x00000006020c7c2b */ /* 0x000fd0000800000c */
[----:B------:R-:W-:Y:S01]  /*0570*/  DADD R4, R4, R12 ;  /* 0x0000000004047229 */ /* 0x000fe2000000000c */
[----:B------:R-:W-:Y:S10]  /*0580*/  BRA `(.L_x_163) ;  /* 0x0000000000187947 */ /* 0x000ff40003800000 */
.L_x_162:
[----:B------:R-:W-:Y:S01]  /*0590*/  IMAD.MOV.U32 R2, RZ, RZ, 0x0 ;  /* 0x00000000ff027424 */ /* 0x000fe200078e00ff */
[----:B------:R-:W-:Y:S02]  /*05a0*/  MOV R3, 0x7ff00000 ;  /* 0x7ff0000000037802 */ /* 0x000fe40000000f00 */
[----:B------:R-:W-:-:S04]  /*05b0*/  LOP3.LUT P0, RZ, R7, 0x7fffffff, RZ, 0xc0, !PT ;  /* 0x7fffffff07ff7812 */ /* 0x000fc8000780c0ff */
[----:B------:R-:W-:-:S10]  /*05c0*/  DFMA R2, R6, R2, +INF ;  /* 0x7ff000000602742b */ /* 0x000fd40000000002 */
[----:B------:R-:W-:Y:S02]  /*05d0*/  FSEL R4, R2, RZ, P0 ;  /* 0x000000ff02047208 */ /* 0x000fe40000000000 */
[----:B------:R-:W-:-:S07]  /*05e0*/  FSEL R5, R3, -QNAN , P0 ;  /* 0xfff0000003057808 */ /* 0x000fce0000000000 */
.L_x_163:
[----:B------:R-:W-:Y:S05]  /*05f0*/  BSYNC.RECONVERGENT B0 ;  /* 0x0000000000007941 */ /* 0x000fea0003800200 */
.L_x_161:
[----:B------:R-:W0:Y:S02]  /*0600*/  LDC.64 R2, c[0x0][0x388] ;  /* 0x0000e200ff027b82 */ /* 0x000e240000000a00 */
[----:B0-----:R-:W-:-:S05]  /*0610*/  IMAD.WIDE R2, R0, 0x8, R2 ;  /* 0x0000000800027825 */ /* 0x001fca00078e0202 */
[----:B------:R-:W-:Y:S01]  /*0620*/  STG.E.64 desc[UR4][R2.64], R4 ;  /* 0x0000000402007986 */ /* 0x000fe2000c101b04 */
[----:B------:R-:W-:Y:S05]  /*0630*/  EXIT ;  /* 0x000000000000794d */ /* 0x000fea0003800000 */
.L_x_164:
        /* <DEDUP_REMOVED lines=12> */
.L_x_1103:


//--------------------- .text.matrix_abs_f        --------------------------
	.section	.text.matrix_abs_f,"ax",@progbits
	.align	128
        .global         matrix_abs_f
        .type           matrix_abs_f,@function
        .size           matrix_abs_f,(.L_x_1104 - matrix_abs_f)
        .other          matrix_abs_f,@"STO_CUDA_ENTRY STV_DEFAULT"
matrix_abs_f:
.text.matrix_abs_f:
        /* <DEDUP_REMOVED lines=13> */
[----:B--2---:R-:W-:-:S04]  /*00d0*/  IMAD.WIDE R4, R7, 0x4, R4 ;  /* 0x0000000407047825 */ /* 0x004fc800078e0204 */
[----:B---3--:R-:W-:-:S05]  /*00e0*/  FADD R7, |R2|, -RZ ;  /* 0x800000ff02077221 */ /* 0x008fca0000000200 */
[----:B------:R-:W-:Y:S01]  /*00f0*/  STG.E desc[UR4][R4.64], R7 ;  /* 0x0000000704007986 */ /* 0x000fe2000c101904 */
[----:B------:R-:W-:Y:S05]  /*0100*/  EXIT ;  /* 0x000000000000794d */ /* 0x000fea0003800000 */
.L_x_165:
        /* <DEDUP_REMOVED lines=15> */
.L_x_1104:


//--------------------- .text.matrix_abs_d        --------------------------
	.section	.text.matrix_abs_d,"ax",@progbits
	.align	128
        .global         matrix_abs_d
        .type           matrix_abs_d,@function
        .size           matrix_abs_d,(.L_x_1105 - matrix_abs_d)
        .other          matrix_abs_d,@"STO_CUDA_ENTRY STV_DEFAULT"
matrix_abs_d:
.text.matrix_abs_d:
        /* <DEDUP_REMOVED lines=14> */
[----:B---3--:R-:W-:-:S07]  /*00e0*/  DADD R6, -RZ, |R2| ;  /* 0x00000000ff067229 */ /* 0x008fce0000000502 */
[----:B------:R-:W-:Y:S01]  /*00f0*/  STG.E.64 desc[UR4][R4.64], R6 ;  /* 0x0000000604007986 */ /* 0x000fe2000c101b04 */
[----:B------:R-:W-:Y:S05]  /*0100*/  EXIT ;  /* 0x000000000000794d */ /* 0x000fea0003800000 */
.L_x_166:
        /* <DEDUP_REMOVED lines=15> */
.L_x_1105:


//--------------------- .text.matrix_round_f      --------------------------
	.section	.text.matrix_round_f,"ax",@progbits
	.align	128
        .global         matrix_round_f
        .type           matrix_round_f,@function
        .size           matrix_round_f,(.L_x_1106 - matrix_round_f)
        .other          matrix_round_f,@"STO_CUDA_ENTRY STV_DEFAULT"
matrix_round_f:
.text.matrix_round_f:
        /* <DEDUP_REMOVED lines=13> */
[----:B------:R-:W-:Y:S01]  /*00d0*/  IMAD.MOV.U32 R7, RZ, RZ, -0x21000000 ;  /* 0xdf000000ff077424 */ /* 0x000fe200078e00ff */
[----:B--2---:R-:W-:-:S13]  /*00e0*/  FSETP.NAN.AND P0, PT, |R2|, |R2|, PT ;  /* 0x400000020200720b */ /* 0x004fda0003f08200 */
[----:B------:R-:W-:Y:S05]  /*00f0*/  @P0 BRA `(.L_x_168) ;  /* 0x0000000000840947 */ /* 0x000fea0003800000 */
[----:B------:R-:W-:Y:S01]  /*0100*/  FSETP.GE.AND P0, PT, R2, 9.22337203685477580800e+18, PT ;  /* 0x5f0000000200780b */ /* 0x000fe20003f06000 */
[----:B------:R-:W-:-:S12]  /*0110*/  IMAD.MOV.U32 R7, RZ, RZ, 0x5f000000 ;  /* 0x5f000000ff077424 */ /* 0x000fd800078e00ff */
[----:B------:R-:W-:Y:S05]  /*0120*/  @P0 BRA `(.L_x_168) ;  /* 0x0000000000780947 */ /* 0x000fea0003800000 */
[----:B------:R-:W-:Y:S01]  /*0130*/  FSETP.GTU.AND P0, PT, R2, -9.22337203685477580800e+18, PT ;  /* 0xdf0000000200780b */ /* 0x000fe20003f0c000 */
[----:B------:R-:W-:-:S12]  /*0140*/  IMAD.MOV.U32 R7, RZ, RZ, -0x21000000 ;  /* 0xdf000000ff077424 */ /* 0x000fd800078e00ff */
[----:B------:R-:W-:Y:S05]  /*0150*/  @!P0 BRA `(.L_x_168) ;  /* 0x00000000006c8947 */ /* 0x000fea0003800000 */
[----:B------:R-:W-:Y:S01]  /*0160*/  SHF.R.U32.HI R0, RZ, 0x17, R2 ;  /* 0x00000017ff007819 */ /* 0x000fe20000011602 */
[----:B------:R-:W-:Y:S01]  /*0170*/  BSSY.RECONVERGENT B1, `(.L_x_169) ;  /* 0x0000011000017945 */ /* 0x000fe20003800200 */
[----:B------:R-:W-:Y:S01]  /*0180*/  CS2R R6, SRZ ;  /* 0x0000000000067805 */ /* 0x000fe2000001ff00 */
[----:B------:R-:W-:Y:S01]  /*0190*/  IMAD.MOV.U32 R9, RZ, RZ, RZ ;  /* 0x000000ffff097224 */ /* 0x000fe200078e00ff */
[----:B------:R-:W-:Y:S01]  /*01a0*/  LOP3.LUT R0, R0, 0xff, RZ, 0xc0, !PT ;  /* 0x000000ff00007812 */ /* 0x000fe200078ec0ff */
[----:B------:R-:W-:-:S03]  /*01b0*/  IMAD.MOV.U32 R4, RZ, RZ, RZ ;  /* 0x000000ffff047224 */ /* 0x000fc600078e00ff */
[----:B------:R-:W-:-:S13]  /*01c0*/  ISETP.GE.U32.AND P0, PT, R0, 0x7e, PT ;  /* 0x0000007e0000780c */ /* 0x000fda0003f06070 */
[----:B------:R-:W-:Y:S05]  /*01d0*/  @!P0 BRA `(.L_x_170) ;  /* 0x0000000000288947 */ /* 0x000fea0003800000 */
[----:B------:R-:W-:Y:S01]  /*01e0*/  ISETP.NE.AND P0, PT, R0, 0xbd, PT ;  /* 0x000000bd0000780c */ /* 0x000fe20003f05270 */
[----:B------:R-:W-:-:S05]  /*01f0*/  IMAD.SHL.U32 R3, R2, 0x80, RZ ;  /* 0x0000008002037824 */ /* 0x000fca00078e00ff */
[----:B------:R-:W-:-:S04]  /*0200*/  LOP3.LUT R3, R3, 0x3fffff80, RZ, 0xc0, !PT ;  /* 0x3fffff8003037812 */ /* 0x000fc800078ec0ff */
[----:B------:R-:W-:-:S03]  /*0210*/  LOP3.LUT R9, R3, 0x40000000, RZ, 0xfc, !PT ;  /* 0x4000000003097812 */ /* 0x000fc600078efcff */
[C---:B------:R-:W-:Y:S01]  /*0220*/  @P0 VIADD R3, R0.reuse, 0xffffff83 ;  /* 0xffffff8300030836 */ /* 0x040fe20000000000 */
[----:B------:R-:W-:-:S04]  /*0230*/  @P0 IADD3 R0, PT, PT, -R0, 0xbd, RZ ;  /* 0x000000bd00000810 */ /* 0x000fc80007ffe1ff */
[--C-:B------:R-:W-:Y:S02]  /*0240*/  @P0 SHF.L.U64.HI R3, RZ, R3, R9.reuse ;  /* 0x00000003ff030219 */ /* 0x100fe40000010209 */
[-CC-:B------:R-:W-:Y:S02]  /*0250*/  @P0 SHF.R.U64 R7, RZ, R0.reuse, R9.reuse ;  /* 0x00000000ff070219 */ /* 0x180fe40000001209 */
[----:B------:R-:W-:Y:S02]  /*0260*/  @P0 SHF.R.U32.HI R9, RZ, R0, R9 ;  /* 0x00000000ff090219 */ /* 0x000fe40000011609 */
[----:B------:R-:W-:-:S07]  /*0270*/  @P0 SHF.R.U32.HI R4, RZ, 0x1f, R3 ;  /* 0x0000001fff040819 */ /* 0x000fce0000011603 */
.L_x_170:
[----:B------:R-:W-:Y:S05]  /*0280*/  BSYNC.RECONVERGENT B1 ;  /* 0x0000000000017941 */ /* 0x000fea0003800200 */
.L_x_169:
[----:B------:R-:W-:-:S04]  /*0290*/  IADD3 R3, P0, PT, R7, R4, RZ ;  /* 0x0000000407037210 */ /* 0x000fc80007f1e0ff */
[----:B------:R-:W-:Y:S01]  /*02a0*/  IADD3 R4, P1, PT, RZ, -R3, RZ ;  /* 0x80000003ff047210 */ /* 0x000fe20007f3e0ff */
[----:B------:R-:W-:Y:S01]  /*02b0*/  IMAD.X R0, R9, 0x1, R6, P0 ;  /* 0x0000000109007824 */ /* 0x000fe200000e0606 */
[----:B------:R-:W-:-:S03]  /*02c0*/  ISETP.GE.AND P0, PT, R2, RZ, PT ;  /* 0x000000ff0200720c */ /* 0x000fc60003f06270 */
[----:B------:R-:W-:Y:S01]  /*02d0*/  IMAD.X R7, RZ, RZ, ~R0, P1 ;  /* 0x000000ffff077224 */ /* 0x000fe200008e0e00 */
[----:B------:R-:W-:-:S04]  /*02e0*/  SEL R2, R4, R3, !P0 ;  /* 0x0000000304027207 */ /* 0x000fc80004000000 */
[----:B------:R-:W-:-:S04]  /*02f0*/  SEL R3, R7, R0, !P0 ;  /* 0x0000000007037207 */ /* 0x000fc80004000000 */
[----:B------:R0:W1:Y:S03]  /*0300*/  I2F.S64 R7, R2 ;  /* 0x0000000200077312 */ /* 0x0000660000301400 */
.L_x_168:
[----:B------:R-:W-:Y:S05]  /*0310*/  BSYNC.RECONVERGENT B0 ;  /* 0x0000000000007941 */ /* 0x000fea0003800200 */
.L_x_167:
[----:B0-----:R-:W0:Y:S02]  /*0320*/  LDC.64 R2, c[0x0][0x388] ;  /* 0x0000e200ff027b82 */ /* 0x001e240000000a00 */
[----:B0-----:R-:W-:-:S05]  /*0330*/  IMAD.WIDE R2, R5, 0x4, R2 ;  /* 0x0000000405027825 */ /* 0x001fca00078e0202 */
[----:B-1----:R-:W-:Y:S01]  /*0340*/  STG.E desc[UR4][R2.64], R7 ;  /* 0x0000000702007986 */ /* 0x002fe2000c101904 */
[----:B------:R-:W-:Y:S05]  /*0350*/  EXIT ;  /* 0x000000000000794d */ /* 0x000fea0003800000 */
.L_x_171:
        /* <DEDUP_REMOVED lines=10> */
.L_x_1106:


//--------------------- .text.matrix_round_d      --------------------------
	.section	.text.matrix_round_d,"ax",@progbits
	.align	128
        .global         matrix_round_d
        .type           matrix_round_d,@function
        .size           matrix_round_d,(.L_x_1107 - matrix_round_d)
        .other          matrix_round_d,@"STO_CUDA_ENTRY STV_DEFAULT"
matrix_round_d:
.text.matrix_round_d:
        /* <DEDUP_REMOVED lines=10> */
[----:B------:R-:W-:Y:S01]  /*00a0*/  HFMA2 R5, -RZ, RZ, 1.96875, 0 ;  /* 0x3fe00000ff057431 */ /* 0x000fe200000001ff */
[----:B------:R-:W-:-:S05]  /*00b0*/  MOV R4, RZ ;  /* 0x000000ff00047202 */ /* 0x000fca0000000f00 */
[----:B------:R-:W2:Y:S01]  /*00c0*/  LDC.64 R8, c[0x0][0x388] ;  /* 0x0000e200ff087b82 */ /* 0x000ea20000000a00 */
[----:B0-----:R-:W-:-:S06]  /*00d0*/  IMAD.WIDE R2, R11, 0x8, R2 ;  /* 0x000000080b027825 */ /* 0x001fcc00078e0202 */
[----:B-1----:R-:W3:Y:S01]  /*00e0*/  LDG.E.64 R2, desc[UR4][R2.64] ;  /* 0x0000000402027981 */ /* 0x002ee2000c1e1b00 */
[----:B--2---:R-:W-:Y:S01]  /*00f0*/  IMAD.WIDE R8, R11, 0x8, R8 ;  /* 0x000000080b087825 */ /* 0x004fe200078e0208 */
[----:B---3--:R-:W-:-:S06]  /*0100*/  LOP3.LUT R5, R5, 0x80000000, R3, 0xb8, !PT ;  /* 0x8000000005057812 */ /* 0x008fcc00078eb803 */
[----:B------:R-:W-:-:S10]  /*0110*/  DADD.RZ R4, R2, R4 ;  /* 0x0000000002047229 */ /* 0x000fd4000000c004 */
[----:B------:R-:W0:Y:S08]  /*0120*/  F2I.S64.F64.TRUNC R4, R4 ;  /* 0x0000000400047311 */ /* 0x000e30000030d900 */
[----:B0-----:R-:W0:Y:S02]  /*0130*/  I2F.F64.S64 R6, R4 ;  /* 0x0000000400067312 */ /* 0x001e240000301c00 */
[----:B0-----:R-:W-:Y:S01]  /*0140*/  STG.E.64 desc[UR4][R8.64], R6 ;  /* 0x0000000608007986 */ /* 0x001fe2000c101b04 */
[----:B------:R-:W-:Y:S05]  /*0150*/  EXIT ;  /* 0x000000000000794d */ /* 0x000fea0003800000 */
.L_x_172:
        /* <DEDUP_REMOVED lines=10> */
.L_x_1107:


//--------------------- .text.matrix_sqrt_f       --------------------------
	.section	.text.matrix_sqrt_f,"ax",@progbits
	.align	128
        .global         matrix_sqrt_f
        .type           matrix_sqrt_f,@function
        .size           matrix_sqrt_f,(.L_x_1056 - matrix_sqrt_f)
        .other          matrix_sqrt_f,@"STO_CUDA_ENTRY STV_DEFAULT"
matrix_sqrt_f:
.text.matrix_sqrt_f:
        /* <DEDUP_REMOVED lines=13> */
[----:B--2---:R-:W-:Y:S01]  /*00d0*/  IADD3 R4, PT, PT, R0, -0xd000000, RZ ;  /* 0xf300000000047810 */ /* 0x004fe20007ffe0ff */
[----:B------:R0:W1:Y:S03]  /*00e0*/  MUFU.RSQ R7, R0 ;  /* 0x0000000000077308 */ /* 0x0000660000001400 */
[----:B------:R-:W-:-:S13]  /*00f0*/  ISETP.GT.U32.AND P0, PT, R4, 0x727fffff, PT ;  /* 0x727fffff0400780c */ /* 0x000fda0003f04070 */
[----:B0-----:R-:W-:Y:S05]  /*0100*/  @!P0 BRA `(.L_x_174) ;  /* 0x00000000000c8947 */ /* 0x001fea0003800000 */
[----:B------:R-:W-:-:S07]  /*0110*/  MOV R9, 0x130 ;  /* 0x0000013000097802 */ /* 0x000fce0000000f00 */
[----:B-1----:R-:W-:Y:S05]  /*0120*/  CALL.REL.NOINC `($__internal_1_$__cuda_sm20_sqrt_rn_f32_slowpath) ;  /* 0x0000000000287944 */ /* 0x002fea0003c00000 */
[----:B------:R-:W-:Y:S05]  /*0130*/  BRA `(.L_x_175) ;  /* 0x0000000000107947 */ /* 0x000fea0003800000 */
.L_x_174:
[----:B-1----:R-:W-:Y:S01]  /*0140*/  FMUL.FTZ R3, R0, R7 ;  /* 0x0000000700037220 */ /* 0x002fe20000410000 */
[----:B------:R-:W-:-:S03]  /*0150*/  FMUL.FTZ R7, R7, 0.5 ;  /* 0x3f00000007077820 */ /* 0x000fc60000410000 */
[----:B------:R-:W-:-:S04]  /*0160*/  FFMA R0, -R3, R3, R0 ;  /* 0x0000000303007223 */ /* 0x000fc80000000100 */
[----:B------:R-:W-:-:S07]  /*0170*/  FFMA R7, R0, R7, R3 ;  /* 0x0000000700077223 */ /* 0x000fce0000000003 */
.L_x_175:
[----:B------:R-:W-:Y:S05]  /*0180*/  BSYNC.RECONVERGENT B0 ;  /* 0x0000000000007941 */ /* 0x000fea0003800200 */
.L_x_173:
[----:B------:R-:W0:Y:S02]  /*0190*/  LDC.64 R2, c[0x0][0x388] ;  /* 0x0000e200ff027b82 */ /* 0x000e240000000a00 */
[----:B0-----:R-:W-:-:S05]  /*01a0*/  IMAD.WIDE R2, R5, 0x4, R2 ;  /* 0x0000000405027825 */ /* 0x001fca00078e0202 */
[----:B------:R-:W-:Y:S01]  /*01b0*/  STG.E desc[UR4][R2.64], R7 ;  /* 0x0000000702007986 */ /* 0x000fe2000c101904 */
[----:B------:R-:W-:Y:S05]  /*01c0*/  EXIT ;  /* 0x000000000000794d */ /* 0x000fea0003800000 */
        .weak           $__internal_1_$__cuda_sm20_sqrt_rn_f32_slowpath
        .type           $__internal_1_$__cuda_sm20_sqrt_rn_f32_slowpath,@function
        .size           $__internal_1_$__cuda_sm20_sqrt_rn_f32_slowpath,(.L_x_1056 - $__internal_1_$__cuda_sm20_sqrt_rn_f32_slowpath)
$__internal_1_$__cuda_sm20_sqrt_rn_f32_slowpath:
[----:B------:R-:W-:-:S13]  /*01d0*/  LOP3.LUT P0, RZ, R0, 0x7fffffff, RZ, 0xc0, !PT ;  /* 0x7fffffff00ff7812 */ /* 0x000fda000780c0ff */
[----:B------:R-:W-:Y:S01]  /*01e0*/  @!P0 MOV R2, R0 ;  /* 0x0000000000028202 */ /* 0x000fe20000000f00 */
[----:B------:R-:W-:Y:S06]  /*01f0*/  @!P0 BRA `(.L_x_176) ;  /* 0x0000000000408947 */ /* 0x000fec0003800000 */
[----:B------:R-:W-:-:S13]  /*0200*/  FSETP.GEU.FTZ.AND P0, PT, R0, RZ, PT ;  /* 0x000000ff0000720b */ /* 0x000fda0003f1e000 */
[----:B------:R-:W-:Y:S01]  /*0210*/  @!P0 MOV R2, 0x7fffffff ;  /* 0x7fffffff00028802 */ /* 0x000fe20000000f00 */
[----:B------:R-:W-:Y:S06]  /*0220*/  @!P0 BRA `(.L_x_176) ;  /* 0x0000000000348947 */ /* 0x000fec0003800000 */
[----:B------:R-:W-:-:S13]  /*0230*/  FSETP.GTU.FTZ.AND P0, PT, |R0|, +INF , PT ;  /* 0x7f8000000000780b */ /* 0x000fda0003f1c200 */
[----:B------:R-:W-:Y:S01]  /*0240*/  @P0 FADD.FTZ R2, R0, 1 ;  /* 0x3f80000000020421 */ /* 0x000fe20000010000 */
[----:B------:R-:W-:Y:S06]  /*0250*/  @P0 BRA `(.L_x_176) ;  /* 0x0000000000280947 */ /* 0x000fec0003800000 */
[----:B------:R-:W-:-:S13]  /*0260*/  FSETP.NEU.FTZ.AND P0, PT, |R0|, +INF , PT ;  /* 0x7f8000000000780b */ /* 0x000fda0003f1d200 */
[----:B------:R-:W-:-:S04]  /*0270*/  @P0 FFMA R3, R0, 1.84467440737095516160e+19, RZ ;  /* 0x5f80000000030823 */ /* 0x000fc800000000ff */
[----:B------:R-:W0:Y:S02]  /*0280*/  @P0 MUFU.RSQ R2, R3 ;  /* 0x0000000300020308 */ /* 0x000e240000001400 */
[----:B0-----:R-:W-:Y:S01]  /*0290*/  @P0 FMUL.FTZ R4, R3, R2 ;  /* 0x0000000203040220 */ /* 0x001fe20000410000 */
[----:B------:R-:W-:Y:S01]  /*02a0*/  @P0 FMUL.FTZ R8, R2, 0.5 ;  /* 0x3f00000002080820 */ /* 0x000fe20000410000 */
[----:B------:R-:W-:Y:S02]  /*02b0*/  @!P0 MOV R2, R0 ;  /* 0x0000000000028202 */ /* 0x000fe40000000f00 */
[----:B------:R-:W-:-:S04]  /*02c0*/  @P0 FADD.FTZ R6, -R4, -RZ ;  /* 0x800000ff04060221 */ /* 0x000fc80000010100 */
[----:B------:R-:W-:-:S04]  /*02d0*/  @P0 FFMA R7, R4, R6, R3 ;  /* 0x0000000604070223 */ /* 0x000fc80000000003 */
[----:B------:R-:W-:-:S04]  /*02e0*/  @P0 FFMA R7, R7, R8, R4 ;  /* 0x0000000807070223 */ /* 0x000fc80000000004 */
[----:B------:R-:W-:-:S07]  /*02f0*/  @P0 FMUL.FTZ R2, R7, 2.3283064365386962891e-10 ;  /* 0x2f80000007020820 */ /* 0x000fce0000410000 */
.L_x_176:
[----:B------:R-:W-:Y:S01]  /*0300*/  HFMA2 R3, -RZ, RZ, 0, 0 ;  /* 0x00000000ff037431 */ /* 0x000fe200000001ff */
[----:B------:R-:W-:Y:S02]  /*0310*/  MOV R7, R2 ;  /* 0x0000000200077202 */ /* 0x000fe40000000f00 */
[----:B------:R-:W-:-:S04]  /*0320*/  MOV R2, R9 ;  /* 0x0000000900027202 */ /* 0x000fc80000000f00 */
[----:B------:R-:W-:Y:S05]  /*0330*/  RET.REL.NODEC R2 `(matrix_sqrt_f) ;  /* 0xfffffffc02307950 */ /* 0x000fea0003c3ffff */
.L_x_177:
        /* <DEDUP_REMOVED lines=12> */
.L_x_1056:


//--------------------- .text.matrix_sqrt_d       --------------------------
	.section	.text.matrix_sqrt_d,"ax",@progbits
	.align	128
        .global         matrix_sqrt_d
        .type           matrix_sqrt_d,@function
        .size           matrix_sqrt_d,(.L_x_1057 - matrix_sqrt_d)
        .other          matrix_sqrt_d,@"STO_CUDA_ENTRY STV_DEFAULT"
matrix_sqrt_d:
.text.matrix_sqrt_d:
        /* <DEDUP_REMOVED lines=12> */
[----:B------:R-:W-:Y:S01]  /*00c0*/  IMAD.MOV.U32 R8, RZ, RZ, 0x0 ;  /* 0x00000000ff087424 */ /* 0x000fe200078e00ff */
[----:B------:R-:W-:Y:S01]  /*00d0*/  MOV R9, 0x3fd80000 ;  /* 0x3fd8000000097802 */ /* 0x000fe20000000f00 */
[----:B------:R-:W-:Y:S01]  /*00e0*/  BSSY.RECONVERGENT B0, `(.L_x_178) ;  /* 0x0000013000007945 */ /* 0x000fe20003800200 */
[----:B--2---:R-:W0:Y:S01]  /*00f0*/  MUFU.RSQ64H R7, R5 ;  /* 0x0000000500077308 */ /* 0x004e220000001c00 */
[----:B------:R-:W-:-:S05]  /*0100*/  VIADD R6, R5, 0xfcb00000 ;  /* 0xfcb0000005067836 */ /* 0x000fca0000000000 */
[----:B------:R-:W-:Y:S01]  /*0110*/  ISETP.GE.U32.AND P0, PT, R6, 0x7ca00000, PT ;  /* 0x7ca000000600780c */ /* 0x000fe20003f06070 */
[----:B0-----:R-:W-:-:S08]  /*0120*/  DMUL R2, R6, R6 ;  /* 0x0000000606027228 */ /* 0x001fd00000000000 */
[----:B------:R-:W-:-:S08]  /*0130*/  DFMA R2, R4, -R2, 1 ;  /* 0x3ff000000402742b */ /* 0x000fd00000000802 */
[----:B------:R-:W-:Y:S02]  /*0140*/  DFMA R8, R2, R8, 0.5 ;  /* 0x3fe000000208742b */ /* 0x000fe40000000008 */
[----:B------:R-:W-:-:S08]  /*0150*/  DMUL R2, R6, R2 ;  /* 0x0000000206027228 */ /* 0x000fd00000000000 */
[----:B------:R-:W-:-:S08]  /*0160*/  DFMA R8, R8, R2, R6 ;  /* 0x000000020808722b */ /* 0x000fd00000000006 */
[----:B------:R-:W-:Y:S02]  /*0170*/  DMUL R10, R4, R8 ;  /* 0x00000008040a7228 */ /* 0x000fe40000000000 */
[----:B------:R-:W-:Y:S02]  /*0180*/  VIADD R15, R9, 0xfff00000 ;  /* 0xfff00000090f7836 */ /* 0x000fe40000000000 */
[----:B------:R-:W-:-:S04]  /*0190*/  IMAD.MOV.U32 R14, RZ, RZ, R8 ;  /* 0x000000ffff0e7224 */ /* 0x000fc800078e0008 */
[----:B------:R-:W-:-:S08]  /*01a0*/  DFMA R12, R10, -R10, R4 ;  /* 0x8000000a0a0c722b */ /* 0x000fd00000000004 */
[----:B------:R-:W-:Y:S01]  /*01b0*/  DFMA R2, R12, R14, R10 ;  /* 0x0000000e0c02722b */ /* 0x000fe2000000000a */
[----:B------:R-:W-:Y:S10]  /*01c0*/  @!P0 BRA `(.L_x_179) ;  /* 0x0000000000108947 */ /* 0x000ff40003800000 */
[----:B------:R-:W-:-:S07]  /*01d0*/  MOV R2, 0x1f0 ;  /* 0x000001f000027802 */ /* 0x000fce0000000f00 */
[----:B------:R-:W-:Y:S05]  /*01e0*/  CALL.REL.NOINC `($__internal_2_$__cuda_sm20_dsqrt_rn_f64_mediumpath_v1) ;  /* 0x00000000001c7944 */ /* 0x000fea0003c00000 */
[----:B------:R-:W-:Y:S01]  /*01f0*/  MOV R2, R6 ;  /* 0x0000000600027202 */ /* 0x000fe20000000f00 */
[----:B------:R-:W-:-:S07]  /*0200*/  IMAD.MOV.U32 R3, RZ, RZ, R7 ;  /* 0x000000ffff037224 */ /* 0x000fce00078e0007 */
.L_x_179:
[----:B------:R-:W-:Y:S05]  /*0210*/  BSYNC.RECONVERGENT B0 ;  /* 0x0000000000007941 */ /* 0x000fea0003800200 */
.L_x_178:
[----:B------:R-:W0:Y:S02]  /*0220*/  LDC.64 R4, c[0x0][0x388] ;  /* 0x0000e200ff047b82 */ /* 0x000e240000000a00 */
[----:B0-----:R-:W-:-:S05]  /*0230*/  IMAD.WIDE R4, R0, 0x8, R4 ;  /* 0x0000000800047825 */ /* 0x001fca00078e0204 */
[----:B------:R-:W-:Y:S01]  /*0240*/  STG.E.64 desc[UR4][R4.64], R2 ;  /* 0x0000000204007986 */ /* 0x000fe2000c101b04 */
[----:B------:R-:W-:Y:S05]  /*0250*/  EXIT ;  /* 0x000000000000794d */ /* 0x000fea0003800000 */
        .weak           $__internal_2_$__cuda_sm20_dsqrt_rn_f64_mediumpath_v1
        .type           $__internal_2_$__cuda_sm20_dsqrt_rn_f64_mediumpath_v1,@function
        .size           $__internal_2_$__cuda_sm20_dsqrt_rn_f64_mediumpath_v1,(.L_x_1057 - $__internal_2_$__cuda_sm20_dsqrt_rn_f64_mediumpath_v1)
$__internal_2_$__cuda_sm20_dsqrt_rn_f64_mediumpath_v1:
[----:B------:R-:W-:Y:S01]  /*0260*/  ISETP.GE.U32.AND P0, PT, R6, -0x3400000, PT ;  /* 0xfcc000000600780c */ /* 0x000fe20003f06070 */
[----:B------:R-:W-:Y:S01]  /*0270*/  BSSY.RECONVERGENT B1, `(.L_x_180) ;  /* 0x0000024000017945 */ /* 0x000fe20003800200 */
[----:B------:R-:W-:-:S11]  /*0280*/  IMAD.MOV.U32 R9, RZ, RZ, R15 ;  /* 0x000000ffff097224 */ /* 0x000fd600078e000f */
[----:B------:R-:W-:Y:S05]  /*0290*/  @!P0 BRA `(.L_x_181) ;  /* 0x0000000000208947 */ /* 0x000fea0003800000 */
[----:B------:R-:W-:-:S10]  /*02a0*/  DFMA.RM R8, R12, R8, R10 ;  /* 0x000000080c08722b */ /* 0x000fd4000000400a */
[----:B------:R-:W-:-:S04]  /*02b0*/  IADD3 R6, P0, PT, R8, 0x1, RZ ;  /* 0x0000000108067810 */ /* 0x000fc80007f1e0ff */
[----:B------:R-:W-:-:S06]  /*02c0*/  IADD3.X R7, PT, PT, RZ, R9, RZ, P0, !PT ;  /* 0x00000009ff077210 */ /* 0x000fcc00007fe4ff */
[----:B------:R-:W-:-:S08]  /*02d0*/  DFMA.RP R4, -R8, R6, R4 ;  /* 0x000000060804722b */ /* 0x000fd00000008104 */
[----:B------:R-:W-:-:S06]  /*02e0*/  DSETP.GT.AND P0, PT, R4, RZ, PT ;  /* 0x000000ff0400722a */ /* 0x000fcc0003f04000 */
[----:B------:R-:W-:Y:S02]  /*02f0*/  FSEL R6, R6, R8, P0 ;  /* 0x0000000806067208 */ /* 0x000fe40000000000 */
[----:B------:R-:W-:Y:S01]  /*0300*/  FSEL R7, R7, R9, P0 ;  /* 0x0000000907077208 */ /* 0x000fe20000000000 */
[----:B------:R-:W-:Y:S06]  /*0310*/  BRA `(.L_x_182) ;  /* 0x0000000000647947 */ /* 0x000fec0003800000 */
.L_x_181:
[----:B------:R-:W-:-:S14]  /*0320*/  DSETP.NE.AND P0, PT, R4, RZ, PT ;  /* 0x000000ff0400722a */ /* 0x000fdc0003f05000 */
[----:B------:R-:W-:Y:S05]  /*0330*/  @!P0 BRA `(.L_x_183) ;  /* 0x0000000000588947 */ /* 0x000fea0003800000 */
[----:B------:R-:W-:-:S13]  /*0340*/  ISETP.GE.AND P0, PT, R5, RZ, PT ;  /* 0x000000ff0500720c */ /* 0x000fda0003f06270 */
[----:B------:R-:W-:Y:S01]  /*0350*/  @!P0 IMAD.MOV.U32 R6, RZ, RZ, 0x0 ;  /* 0x00000000ff068424 */ /* 0x000fe200078e00ff */
[----:B------:R-:W-:Y:S01]  /*0360*/  @!P0 MOV R7, 0xfff80000 ;  /* 0xfff8000000078802 */ /* 0x000fe20000000f00 */
[----:B------:R-:W-:Y:S06]  /*0370*/  @!P0 BRA `(.L_x_182) ;  /* 0x00000000004c8947 */ /* 0x000fec0003800000 */
[----:B------:R-:W-:-:S13]  /*0380*/  ISETP.GT.AND P0, PT, R5, 0x7fefffff, PT ;  /* 0x7fefffff0500780c */ /* 0x000fda0003f04270 */
[----:B------:R-:W-:Y:S05]  /*0390*/  @P0 BRA `(.L_x_183) ;  /* 0x0000000000400947 */ /* 0x000fea0003800000 */
[----:B------:R-:W-:Y:S01]  /*03a0*/  DMUL R4, R4, 8.11296384146066816958e+31 ;  /* 0x4690000004047828 */ /* 0x000fe20000000000 */
[----:B------:R-:W-:Y:S01]  /*03b0*/  IMAD.MOV.U32 R6, RZ, RZ, RZ ;  /* 0x000000ffff067224 */ /* 0x000fe200078e00ff */
[----:B------:R-:W-:Y:S01]  /*03c0*/  MOV R10, 0x0 ;  /* 0x00000000000a7802 */ /* 0x000fe20000000f00 */
[----:B------:R-:W-:-:S03]  /*03d0*/  IMAD.MOV.U32 R11, RZ, RZ, 0x3fd80000 ;  /* 0x3fd80000ff0b7424 */ /* 0x000fc600078e00ff */
[----:B------:R-:W0:Y:S02]  /*03e0*/  MUFU.RSQ64H R7, R5 ;  /* 0x0000000500077308 */ /* 0x000e240000001c00 */
[----:B0-----:R-:W-:-:S08]  /*03f0*/  DMUL R8, R6, R6 ;  /* 0x0000000606087228 */ /* 0x001fd00000000000 */
[----:B------:R-:W-:-:S08]  /*0400*/  DFMA R8, R4, -R8, 1 ;  /* 0x3ff000000408742b */ /* 0x000fd00000000808 */
[----:B------:R-:W-:Y:S02]  /*0410*/  DFMA R10, R8, R10, 0.5 ;  /* 0x3fe00000080a742b */ /* 0x000fe4000000000a */
[----:B------:R-:W-:-:S08]  /*0420*/  DMUL R8, R6, R8 ;  /* 0x0000000806087228 */ /* 0x000fd00000000000 */
[----:B------:R-:W-:-:S08]  /*0430*/  DFMA R8, R10, R8, R6 ;  /* 0x000000080a08722b */ /* 0x000fd00000000006 */
[----:B------:R-:W-:Y:S02]  /*0440*/  DMUL R6, R4, R8 ;  /* 0x0000000804067228 */ /* 0x000fe40000000000 */
[----:B------:R-:W-:-:S06]  /*0450*/  IADD3 R9, PT, PT, R9, -0x100000, RZ ;  /* 0xfff0000009097810 */ /* 0x000fcc0007ffe0ff */
[----:B------:R-:W-:-:S08]  /*0460*/  DFMA R10, R6, -R6, R4 ;  /* 0x80000006060a722b */ /* 0x000fd00000000004 */
[----:B------:R-:W-:-:S10]  /*0470*/  DFMA R6, R8, R10, R6 ;  /* 0x0000000a0806722b */ /* 0x000fd40000000006 */
[----:B------:R-:W-:Y:S01]  /*0480*/  VIADD R7, R7, 0xfcb00000 ;  /* 0xfcb0000007077836 */ /* 0x000fe20000000000 */
[----:B------:R-:W-:Y:S06]  /*0490*/  BRA `(.L_x_182) ;  /* 0x0000000000047947 */ /* 0x000fec0003800000 */
.L_x_183:
[----:B------:R-:W-:-:S11]  /*04a0*/  DADD R6, R4, R4 ;  /* 0x0000000004067229 */ /* 0x000fd60000000004 */
.L_x_182:
[----:B------:R-:W-:Y:S05]  /*04b0*/  BSYNC.RECONVERGENT B1 ;  /* 0x0000000000017941 */ /* 0x000fea0003800200 */
.L_x_180:
[----:B------:R-:W-:-:S04]  /*04c0*/  MOV R3, 0x0 ;  /* 0x0000000000037802 */ /* 0x000fc80000000f00 */
[----:B------:R-:W-:Y:S05]  /*04d0*/  RET.REL.NODEC R2 `(matrix_sqrt_d) ;  /* 0xfffffff802c87950 */ /* 0x000fea0003c3ffff */
.L_x_184:
        /* <DEDUP_REMOVED lines=10> */
.L_x_1057:


//--------------------- .text.matrix_exp_f        --------------------------
	.section	.text.matrix_exp_f,"ax",@progbits
	.align	128
        .global         matrix_exp_f
        .type           matrix_exp_f,@function
        .size           matrix_exp_f,(.L_x_1110 - matrix_exp_f)
        .other          matrix_exp_f,@"STO_CUDA_ENTRY STV_DEFAULT"
matrix_exp_f:
.text.matrix_exp_f:
        /* <DEDUP_REMOVED lines=12> */
[----:B------:R-:W-:Y:S01]  /*00c0*/  HFMA2 R5, -RZ, RZ, 0.96630859375, -0.0022525787353515625 ;  /* 0x3bbb989dff057431 */ /* 0x000fe200000001ff */
[----:B------:R-:W-:-:S04]  /*00d0*/  MOV R9, 0x437c0000 ;  /* 0x437c000000097802 */ /* 0x000fc80000000f00 */
[----:B--2---:R-:W-:Y:S02]  /*00e0*/  FFMA.SAT R0, R2, R5, 0.5 ;  /* 0x3f00000002007423 */ /* 0x004fe40000002005 */
[----:B------:R-:W0:Y:S02]  /*00f0*/  LDC.64 R4, c[0x0][0x388] ;  /* 0x0000e200ff047b82 */ /* 0x000e240000000a00 */
[----:B------:R-:W-:-:S04]  /*0100*/  FFMA.RM R0, R0, R9, 12582913 ;  /* 0x4b40000100007423 */ /* 0x000fc80000004009 */
[C---:B------:R-:W-:Y:S01]  /*0110*/  FADD R9, R0.reuse, -12583039 ;  /* 0xcb40007f00097421 */ /* 0x040fe20000000000 */
[----:B------:R-:W-:-:S03]  /*0120*/  SHF.L.U32 R0, R0, 0x17, RZ ;  /* 0x0000001700007819 */ /* 0x000fc600000006ff */
[----:B------:R-:W-:-:S04]  /*0130*/  FFMA R9, R2, 1.4426950216293334961, -R9 ;  /* 0x3fb8aa3b02097823 */ /* 0x000fc80000000809 */
[----:B------:R-:W-:-:S06]  /*0140*/  FFMA R9, R2, 1.925963033500011079e-08, R9 ;  /* 0x32a5706002097823 */ /* 0x000fcc0000000009 */
[----:B------:R-:W1:Y:S01]  /*0150*/  MUFU.EX2 R9, R9 ;  /* 0x0000000900097308 */ /* 0x000e620000000800 */
[----:B0-----:R-:W-:-:S04]  /*0160*/  IMAD.WIDE R2, R7, 0x4, R4 ;  /* 0x0000000407027825 */ /* 0x001fc800078e0204 */
[----:B-1----:R-:W-:-:S05]  /*0170*/  FMUL R5, R0, R9 ;  /* 0x0000000900057220 */ /* 0x002fca0000400000 */
[----:B------:R-:W-:Y:S01]  /*0180*/  STG.E desc[UR4][R2.64], R5 ;  /* 0x0000000502007986 */ /* 0x000fe2000c101904 */
[----:B------:R-:W-:Y:S05]  /*0190*/  EXIT ;  /* 0x000000000000794d */ /* 0x000fea0003800000 */
.L_x_185:
        /* <DEDUP_REMOVED lines=14> */
.L_x_1110:


//--------------------- .text.matrix_exp_d        --------------------------
	.section	.text.matrix_exp_d,"ax",@progbits
	.align	128
        .global         matrix_exp_d
        .type           matrix_exp_d,@function
        .size           matrix_exp_d,(.L_x_1111 - matrix_exp_d)
        .other          matrix_exp_d,@"STO_CUDA_ENTRY STV_DEFAULT"
matrix_exp_d:
.text.matrix_exp_d:
        /* <DEDUP_REMOVED lines=10> */
[----:B------:R-:W-:Y:S02]  /*00a0*/  IMAD.MOV.U32 R4, RZ, RZ, 0x652b82fe ;  /* 0x652b82feff047424 */ /* 0x000fe400078e00ff */
[----:B------:R-:W-:Y:S01]  /*00b0*/  IMAD.MOV.U32 R5, RZ, RZ, 0x3ff71547 ;  /* 0x3ff71547ff057424 */ /* 0x000fe200078e00ff */
[----:B------:R-:W-:Y:S01]  /*00c0*/  UMOV UR6, 0xfefa39ef ;  /* 0xfefa39ef00067882 */ /* 0x000fe20000000000 */
[----:B------:R-:W-:Y:S02]  /*00d0*/  UMOV UR7, 0x3fe62e42 ;  /* 0x3fe62e4200077882 */ /* 0x000fe40000000000 */
[----:B------:R-:W2:Y:S01]  /*00e0*/  LDC.64 R10, c[0x0][0x388] ;  /* 0x0000e200ff0a7b82 */ /* 0x000ea20000000a00 */
[----:B0-----:R-:W-:-:S06]  /*00f0*/  IMAD.WIDE R2, R0, 0x8, R2 ;  /* 0x0000000800027825 */ /* 0x001fcc00078e0202 */
[----:B-1----:R-:W3:Y:S01]  /*0100*/  LDG.E.64 R2, desc[UR4][R2.64] ;  /* 0x0000000402027981 */ /* 0x002ee2000c1e1b00 */
[----:B------:R-:W-:Y:S01]  /*0110*/  BSSY.RECONVERGENT B0, `(.L_x_186) ;  /* 0x0000037000007945 */ /* 0x000fe20003800200 */
[----:B--2---:R-:W-:Y:S01]  /*0120*/  IMAD.WIDE R10, R0, 0x8, R10 ;  /* 0x00000008000a7825 */ /* 0x004fe200078e020a */
[----:B---3--:R-:W-:Y:S01]  /*0130*/  DFMA R4, R2, R4, 6.75539944105574400000e+15 ;  /* 0x433800000204742b */ /* 0x008fe20000000004 */
[----:B------:R-:W-:-:S07]  /*0140*/  FSETP.GEU.AND P0, PT, |R3|, 4.1917929649353027344, PT ;  /* 0x4086232b0300780b */ /* 0x000fce0003f0e200 */
        /* <DEDUP_REMOVED lines=36> */
[----:B------:R-:W-:Y:S02]  /*0390*/  IMAD R7, R4, 0x100000, R9 ;  /* 0x0010000004077824 */ /* 0x000fe400078e0209 */
[----:B------:R-:W-:Y:S01]  /*03a0*/  IMAD.MOV.U32 R6, RZ, RZ, R8 ;  /* 0x000000ffff067224 */ /* 0x000fe200078e0008 */
[----:B------:R-:W-:Y:S06]  /*03b0*/  @!P0 BRA `(.L_x_187) ;  /* 0x0000000000308947 */ /* 0x000fec0003800000 */
[----:B------:R-:W-:Y:S01]  /*03c0*/  FSETP.GEU.AND P1, PT, |R3|, 4.2275390625, PT ;  /* 0x408748000300780b */ /* 0x000fe20003f2e200 */
[C---:B------:R-:W-:Y:S02]  /*03d0*/  DADD R6, R2.reuse, +INF ;  /* 0x7ff0000002067429 */ /* 0x040fe40000000000 */
[----:B------:R-:W-:-:S08]  /*03e0*/  DSETP.GEU.AND P0, PT, R2, RZ, PT ;  /* 0x000000ff0200722a */ /* 0x000fd00003f0e000 */
[----:B------:R-:W-:Y:S02]  /*03f0*/  FSEL R6, R6, RZ, P0 ;  /* 0x000000ff06067208 */ /* 0x000fe40000000000 */
[----:B------:R-:W-:Y:S02]  /*0400*/  @!P1 LEA.HI R0, R4, R4, RZ, 0x1 ;  /* 0x0000000404009211 */ /* 0x000fe400078f08ff */
[----:B------:R-:W-:Y:S02]  /*0410*/  FSEL R7, R7, RZ, P0 ;  /* 0x000000ff07077208 */ /* 0x000fe40000000000 */
[----:B------:R-:W-:-:S04]  /*0420*/  @!P1 SHF.R.S32.HI R3, RZ, 0x1, R0 ;  /* 0x00000001ff039819 */ /* 0x000fc80000011400 */
[----:B------:R-:W-:Y:S01]  /*0430*/  @!P1 IADD3 R2, PT, PT, R4, -R3, RZ ;  /* 0x8000000304029210 */ /* 0x000fe20007ffe0ff */
[----:B------:R-:W-:-:S03]  /*0440*/  @!P1 IMAD R9, R3, 0x100000, R9 ;  /* 0x0010000003099824 */ /* 0x000fc600078e0209 */
[----:B------:R-:W-:Y:S02]  /*0450*/  @!P1 LEA R3, R2, 0x3ff00000, 0x14 ;  /* 0x3ff0000002039811 */ /* 0x000fe400078ea0ff */
[----:B------:R-:W-:-:S06]  /*0460*/  @!P1 MOV R2, RZ ;  /* 0x000000ff00029202 */ /* 0x000fcc0000000f00 */
[----:B------:R-:W-:-:S11]  /*0470*/  @!P1 DMUL R6, R8, R2 ;  /* 0x0000000208069228 */ /* 0x000fd60000000000 */
.L_x_187:
[----:B------:R-:W-:Y:S05]  /*0480*/  BSYNC.RECONVERGENT B0 ;  /* 0x0000000000007941 */ /* 0x000fea0003800200 */
.L_x_186:
[----:B------:R-:W-:Y:S01]  /*0490*/  STG.E.64 desc[UR4][R10.64], R6 ;  /* 0x000000060a007986 */ /* 0x000fe2000c101b04 */
[----:B------:R-:W-:Y:S05]  /*04a0*/  EXIT ;  /* 0x000000000000794d */ /* 0x000fea0003800000 */
.L_x_188:
        /* <DEDUP_REMOVED lines=13> */
.L_x_1111:


//--------------------- .text.reduce_col_mean_f   --------------------------
	.section	.text.reduce_col_mean_f,"ax",@progbits
	.align	128
        .global         reduce_col_mean_f
        .type           reduce_col_mean_f,@function
        .size           reduce_col_mean_f,(.L_x_1058 - reduce_col_mean_f)
        .other          reduce_col_mean_f,@"STO_CUDA_ENTRY STV_DEFAULT"
reduce_col_mean_f:
.text.reduce_col_mean_f:
        /* <DEDUP_REMOVED lines=8> */
[----:B------:R-:W0:Y:S01]  /*0080*/  LDCU UR8, c[0x0][0x390] ;  /* 0x00007200ff0877ac */ /* 0x000e220008000800 */
[----:B------:R-:W-:Y:S01]  /*0090*/  BSSY.RECONVERGENT B0, `(.L_x_189) ;  /* 0x0000013000007945 */ /* 0x000fe20003800200 */
[----:B------:R-:W1:Y:S01]  /*00a0*/  LDCU.64 UR6, c[0x0][0x358] ;  /* 0x00006b00ff0677ac */ /* 0x000e620008000a00 */
[----:B0-----:R-:W-:Y:S01]  /*00b0*/  I2FP.F32.U32 R8, UR8 ;  /* 0x0000000800087c45 */ /* 0x001fe20008201000 */
[----:B------:R-:W-:-:S03]  /*00c0*/  UIMAD UR4, UR5, UR8, URZ ;  /* 0x00000008050472a4 */ /* 0x000fc6000f8e02ff */
[----:B------:R-:W0:Y:S03]  /*00d0*/  MUFU.RCP R3, R8 ;  /* 0x0000000800037308 */ /* 0x000e260000001000 */
[----:B------:R-:W-:Y:S01]  /*00e0*/  ISETP.GE.U32.AND P0, PT, R2, UR4, PT ;  /* 0x0000000402007c0c */ /* 0x000fe2000bf06070 */
[----:B0-----:R-:W-:-:S04]  /*00f0*/  FFMA R0, -R8, R3, 1 ;  /* 0x3f80000008007423 */ /* 0x001fc80000000103 */
[----:B------:R-:W-:Y:S01]  /*0100*/  FFMA R0, R3, R0, R3 ;  /* 0x0000000003007223 */ /* 0x000fe20000000003 */
[----:B------:R-:W-:-:S07]  /*0110*/  IMAD.MOV.U32 R3, RZ, RZ, RZ ;  /* 0x000000ffff037224 */ /* 0x000fce00078e00ff */
[----:B-1----:R-:W-:Y:S05]  /*0120*/  @P0 BRA `(.L_x_190) ;  /* 0x0000000000240947 */ /* 0x002fea0003800000 */
[----:B------:R-:W0:Y:S01]  /*0130*/  LDC.64 R6, c[0x0][0x380] ;  /* 0x0000e000ff067b82 */ /* 0x000e220000000a00 */
[----:B------:R-:W-:Y:S02]  /*0140*/  IMAD.MOV.U32 R3, RZ, RZ, RZ ;  /* 0x000000ffff037224 */ /* 0x000fe400078e00ff */
[----:B------:R-:W-:-:S07]  /*0150*/  IMAD.MOV.U32 R9, RZ, RZ, R2 ;  /* 0x000000ffff097224 */ /* 0x000fce00078e0002 */
.L_x_191:
[----:B0-----:R-:W-:-:S06]  /*0160*/  IMAD.WIDE.U32 R4, R9, 0x4, R6 ;  /* 0x0000000409047825 */ /* 0x001fcc00078e0006 */
[----:B------:R-:W2:Y:S01]  /*0170*/  LDG.E R4, desc[UR6][R4.64] ;  /* 0x0000000604047981 */ /* 0x000ea2000c1e1900 */
[----:B------:R-:W-:-:S05]  /*0180*/  VIADD R9, R9, UR5 ;  /* 0x0000000509097c36 */ /* 0x000fca0008000000 */
[----:B------:R-:W-:Y:S01]  /*0190*/  ISETP.GE.U32.AND P0, PT, R9, UR4, PT ;  /* 0x0000000409007c0c */ /* 0x000fe2000bf06070 */
[----:B--2---:R-:W-:-:S12]  /*01a0*/  FADD R3, R4, R3 ;  /* 0x0000000304037221 */ /* 0x004fd80000000000 */
[----:B------:R-:W-:Y:S05]  /*01b0*/  @!P0 BRA `(.L_x_191) ;  /* 0xfffffffc00e88947 */ /* 0x000fea000383ffff */
.L_x_190:
[----:B------:R-:W-:Y:S05]  /*01c0*/  BSYNC.RECONVERGENT B0 ;  /* 0x0000000000007941 */ /* 0x000fea0003800200 */
.L_x_189:
[----:B------:R-:W0:Y:S01]  /*01d0*/  FCHK P0, R3, R8 ;  /* 0x0000000803007302 */ /* 0x000e220000000000 */
[----:B------:R-:W-:Y:S01]  /*01e0*/  FFMA R5, R0, R3, RZ ;  /* 0x0000000300057223 */ /* 0x000fe200000000ff */
[----:B------:R-:W-:Y:S03]  /*01f0*/  BSSY.RECONVERGENT B0, `(.L_x_192) ;  /* 0x0000007000007945 */ /* 0x000fe60003800200 */
[----:B------:R-:W-:-:S04]  /*0200*/  FFMA R4, -R8, R5, R3 ;  /* 0x0000000508047223 */ /* 0x000fc80000000103 */
[----:B------:R-:W-:Y:S01]  /*0210*/  FFMA R7, R0, R4, R5 ;  /* 0x0000000400077223 */ /* 0x000fe20000000005 */
[----:B0-----:R-:W-:Y:S06]  /*0220*/  @!P0 BRA `(.L_x_193) ;  /* 0x00000000000c8947 */ /* 0x001fec0003800000 */
[----:B------:R-:W-:-:S07]  /*0230*/  MOV R4, 0x250 ;  /* 0x0000025000047802 */ /* 0x000fce0000000f00 */
[----:B------:R-:W-:Y:S05]  /*0240*/  CALL.REL.NOINC `($__internal_3_$__cuda_sm3x_div_rn_noftz_f32_slowpath) ;  /* 0x0000000000187944 */ /* 0x000fea0003c00000 */
[----:B------:R-:W-:-:S07]  /*0250*/  IMAD.MOV.U32 R7, RZ, RZ, R0 ;  /* 0x000000ffff077224 */ /* 0x000fce00078e0000 */
.L_x_193:
[----:B------:R-:W-:Y:S05]  /*0260*/  BSYNC.RECONVERGENT B0 ;  /* 0x0000000000007941 */ /* 0x000fea0003800200 */
.L_x_192:
[----:B------:R-:W0:Y:S02]  /*0270*/  LDC.64 R4, c[0x0][0x388] ;  /* 0x0000e200ff047b82 */ /* 0x000e240000000a00 */
[----:B0-----:R-:W-:-:S05]  /*0280*/  IMAD.WIDE.U32 R2, R2, 0x4, R4 ;  /* 0x0000000402027825 */ /* 0x001fca00078e0004 */
[----:B------:R-:W-:Y:S01]  /*0290*/  STG.E desc[UR6][R2.64], R7 ;  /* 0x0000000702007986 */ /* 0x000fe2000c101906 */
[----:B------:R-:W-:Y:S05]  /*02a0*/  EXIT ;  /* 0x000000000000794d */ /* 0x000fea0003800000 */
        .weak           $__internal_3_$__cuda_sm3x_div_rn_noftz_f32_slowpath
        .type           $__internal_3_$__cuda_sm3x_div_rn_noftz_f32_slowpath,@function
        .size           $__internal_3_$__cuda_sm3x_div_rn_noftz_f32_slowpath,(.L_x_1058 - $__internal_3_$__cuda_sm3x_div_rn_noftz_f32_slowpath)
$__internal_3_$__cuda_sm3x_div_rn_noftz_f32_slowpath:
[----:B------:R-:W-:Y:S01]  /*02b0*/  SHF.R.U32.HI R5, RZ, 0x17, R8 ;  /* 0x00000017ff057819 */ /* 0x000fe20000011608 */
[----:B------:R-:W-:Y:S01]  /*02c0*/  BSSY.RECONVERGENT B1, `(.L_x_194) ;  /* 0x0000063000017945 */ /* 0x000fe20003800200 */
[----:B------:R-:W-:Y:S02]  /*02d0*/  SHF.R.U32.HI R0, RZ, 0x17, R3 ;  /* 0x00000017ff007819 */ /* 0x000fe40000011603 */
[----:B------:R-:W-:Y:S02]  /*02e0*/  LOP3.LUT R5, R5, 0xff, RZ, 0xc0, !PT ;  /* 0x000000ff05057812 */ /* 0x000fe400078ec0ff */
[----:B------:R-:W-:-:S03]  /*02f0*/  LOP3.LUT R10, R0, 0xff, RZ, 0xc0, !PT ;  /* 0x000000ff000a7812 */ /* 0x000fc600078ec0ff */
[----:B------:R-:W-:Y:S02]  /*0300*/  VIADD R7, R5, 0xffffffff ;  /* 0xffffffff05077836 */ /* 0x000fe40000000000 */
[----:B------:R-:W-:-:S03]  /*0310*/  VIADD R9, R10, 0xffffffff ;  /* 0xffffffff0a097836 */ /* 0x000fc60000000000 */
[----:B------:R-:W-:-:S04]  /*0320*/  ISETP.GT.U32.AND P0, PT, R7, 0xfd, PT ;  /* 0x000000fd0700780c */ /* 0x000fc80003f04070 */
[----:B------:R-:W-:-:S13]  /*0330*/  ISETP.GT.U32.OR P0, PT, R9, 0xfd, P0 ;  /* 0x000000fd0900780c */ /* 0x000fda0000704470 */
[----:B------:R-:W-:Y:S01]  /*0340*/  @!P0 IMAD.MOV.U32 R6, RZ, RZ, RZ ;  /* 0x000000ffff068224 */ /* 0x000fe200078e00ff */
[----:B------:R-:W-:Y:S06]  /*0350*/  @!P0 BRA `(.L_x_195) ;  /* 0x0000000000608947 */ /* 0x000fec0003800000 */
[----:B------:R-:W-:Y:S01]  /*0360*/  FSETP.GTU.FTZ.AND P0, PT, |R3|, +INF , PT ;  /* 0x7f8000000300780b */ /* 0x000fe20003f1c200 */
[----:B------:R-:W-:Y:S01]  /*0370*/  IMAD.MOV.U32 R0, RZ, RZ, R8 ;  /* 0x000000ffff007224 */ /* 0x000fe200078e0008 */
[----:B------:R-:W-:-:S04]  /*0380*/  FSETP.GTU.FTZ.AND P1, PT, |R8|, +INF , PT ;  /* 0x7f8000000800780b */ /* 0x000fc80003f3c200 */
[----:B------:R-:W-:-:S13]  /*0390*/  PLOP3.LUT P0, PT, P0, P1, PT, 0xf8, 0x8f ;  /* 0x00000000008f781c */ /* 0x000fda0000703f70 */
[----:B------:R-:W-:Y:S05]  /*03a0*/  @P0 BRA `(.L_x_196) ;  /* 0x00000004004c0947 */ /* 0x000fea0003800000 */
[----:B------:R-:W-:-:S13]  /*03b0*/  LOP3.LUT P0, RZ, R8, 0x7fffffff, R3, 0xc8, !PT ;  /* 0x7fffffff08ff7812 */ /* 0x000fda000780c803 */
[----:B------:R-:W-:Y:S05]  /*03c0*/  @!P0 BRA `(.L_x_197) ;  /* 0x00000004003c8947 */ /* 0x000fea0003800000 */
[C---:B------:R-:W-:Y:S02]  /*03d0*/  FSETP.NEU.FTZ.AND P2, PT, |R3|.reuse, +INF , PT ;  /* 0x7f8000000300780b */ /* 0x040fe40003f5d200 */
[----:B------:R-:W-:Y:S02]  /*03e0*/  FSETP.NEU.FTZ.AND P1, PT, |R0|, +INF , PT ;  /* 0x7f8000000000780b */ /* 0x000fe40003f3d200 */
[----:B------:R-:W-:-:S11]  /*03f0*/  FSETP.NEU.FTZ.AND P0, PT, |R3|, +INF , PT ;  /* 0x7f8000000300780b */ /* 0x000fd60003f1d200 */
[----:B------:R-:W-:Y:S05]  /*0400*/  @!P1 BRA !P2, `(.L_x_197) ;  /* 0x00000004002c9947 */ /* 0x000fea0005000000 */
[----:B------:R-:W-:-:S04]  /*0410*/  LOP3.LUT P2, RZ, R3, 0x7fffffff, RZ, 0xc0, !PT ;  /* 0x7fffffff03ff7812 */ /* 0x000fc8000784c0ff */
[----:B------:R-:W-:-:S13]  /*0420*/  PLOP3.LUT P1, PT, P1, P2, PT, 0x2f, 0xf2 ;  /* 0x0000000000f2781c */ /* 0x000fda0000f24577 */
[----:B------:R-:W-:Y:S05]  /*0430*/  @P1 BRA `(.L_x_198) ;  /* 0x0000000400181947 */ /* 0x000fea0003800000 */
[----:B------:R-:W-:-:S04]  /*0440*/  LOP3.LUT P1, RZ, R8, 0x7fffffff, RZ, 0xc0, !PT ;  /* 0x7fffffff08ff7812 */ /* 0x000fc8000782c0ff */
[----:B------:R-:W-:-:S13]  /*0450*/  PLOP3.LUT P0, PT, P0, P1, PT, 0x2f, 0xf2 ;  /* 0x0000000000f2781c */ /* 0x000fda0000702577 */
[----:B------:R-:W-:Y:S05]  /*0460*/  @P0 BRA `(.L_x_199) ;  /* 0x0000000400000947 */ /* 0x000fea0003800000 */
[----:B------:R-:W-:Y:S02]  /*0470*/  ISETP.GE.AND P0, PT, R9, RZ, PT ;  /* 0x000000ff0900720c */ /* 0x000fe40003f06270 */
[----:B------:R-:W-:-:S11]  /*0480*/  ISETP.GE.AND P1, PT, R7, RZ, PT ;  /* 0x000000ff0700720c */ /* 0x000fd60003f26270 */
[----:B------:R-:W-:Y:S02]  /*0490*/  @P0 IMAD.MOV.U32 R6, RZ, RZ, RZ ;  /* 0x000000ffff060224 */ /* 0x000fe400078e00ff */
[----:B------:R-:W-:Y:S01]  /*04a0*/  @!P0 FFMA R3, R3, 1.84467440737095516160e+19, RZ ;  /* 0x5f80000003038823 */ /* 0x000fe200000000ff */
[----:B------:R-:W-:Y:S02]  /*04b0*/  @!P0 IMAD.MOV.U32 R6, RZ, RZ, -0x40 ;  /* 0xffffffc0ff068424 */ /* 0x000fe400078e00ff */
[----:B------:R-:W-:Y:S02]  /*04c0*/  @!P1 FFMA R8, R0, 1.84467440737095516160e+19, RZ ;  /* 0x5f80000000089823 */ /* 0x000fe400000000ff */
[----:B------:R-:W-:-:S07]  /*04d0*/  @!P1 VIADD R6, R6, 0x40 ;  /* 0x0000004006069836 */ /* 0x000fce0000000000 */
.L_x_195:
[----:B------:R-:W-:Y:S01]  /*04e0*/  LEA R7, R5, 0xc0800000, 0x17 ;  /* 0xc080000005077811 */ /* 0x000fe200078eb8ff */
[----:B------:R-:W-:Y:S04]  /*04f0*/  BSSY.RECONVERGENT B2, `(.L_x_200) ;  /* 0x0000036000027945 */ /* 0x000fe80003800200 */
[----:B------:R-:W-:Y:S02]  /*0500*/  IMAD.IADD R7, R8, 0x1, -R7 ;  /* 0x0000000108077824 */ /* 0x000fe400078e0a07 */
[----:B------:R-:W-:Y:S02]  /*0510*/  VIADD R8, R10, 0xffffff81 ;  /* 0xffffff810a087836 */ /* 0x000fe40000000000 */
[----:B------:R-:W0:Y:S01]  /*0520*/  MUFU.RCP R9, R7 ;  /* 0x0000000700097308 */ /* 0x000e220000001000 */
[----:B------:R-:W-:Y:S01]  /*0530*/  FADD.FTZ R11, -R7, -RZ ;  /* 0x800000ff070b7221 */ /* 0x000fe20000010100 */
[C---:B------:R-:W-:Y:S01]  /*0540*/  IMAD R0, R8.reuse, -0x800000, R3 ;  /* 0xff80000008007824 */ /* 0x040fe200078e0203 */
[----:B------:R-:W-:-:S05]  /*0550*/  IADD3 R5, PT, PT, R8, 0x7f, -R5 ;  /* 0x0000007f08057810 */ /* 0x000fca0007ffe805 */
[----:B------:R-:W-:Y:S02]  /*0560*/  IMAD.IADD R5, R5, 0x1, R6 ;  /* 0x0000000105057824 */ /* 0x000fe400078e0206 */
[----:B0-----:R-:W-:-:S04]  /*0570*/  FFMA R10, R9, R11, 1 ;  /* 0x3f800000090a7423 */ /* 0x001fc8000000000b */
[----:B------:R-:W-:-:S04]  /*0580*/  FFMA R12, R9, R10, R9 ;  /* 0x0000000a090c7223 */ /* 0x000fc80000000009 */
[----:B------:R-:W-:-:S04]  /*0590*/  FFMA R3, R0, R12, RZ ;  /* 0x0000000c00037223 */ /* 0x000fc800000000ff */
[----:B------:R-:W-:-:S04]  /*05a0*/  FFMA R10, R11, R3, R0 ;  /* 0x000000030b0a7223 */ /* 0x000fc80000000000 */
[----:B------:R-:W-:-:S04]  /*05b0*/  FFMA R9, R12, R10, R3 ;  /* 0x0000000a0c097223 */ /* 0x000fc80000000003 */
[----:B------:R-:W-:-:S04]  /*05c0*/  FFMA R10, R11, R9, R0 ;  /* 0x000000090b0a7223 */ /* 0x000fc80000000000 */
[----:B------:R-:W-:-:S05]  /*05d0*/  FFMA R0, R12, R10, R9 ;  /* 0x0000000a0c007223 */ /* 0x000fca0000000009 */
[----:B------:R-:W-:-:S04]  /*05e0*/  SHF.R.U32.HI R3, RZ, 0x17, R0 ;  /* 0x00000017ff037819 */ /* 0x000fc80000011600 */
[----:B------:R-:W-:-:S05]  /*05f0*/  LOP3.LUT R3, R3, 0xff, RZ, 0xc0, !PT ;  /* 0x000000ff03037812 */ /* 0x000fca00078ec0ff */
[----:B------:R-:W-:-:S04]  /*0600*/  IMAD.IADD R7, R3, 0x1, R5 ;  /* 0x0000000103077824 */ /* 0x000fc800078e0205 */
[----:B------:R-:W-:-:S05]  /*0610*/  VIADD R3, R7, 0xffffffff ;  /* 0xffffffff07037836 */ /* 0x000fca0000000000 */
[----:B------:R-:W-:-:S13]  /*0620*/  ISETP.GE.U32.AND P0, PT, R3, 0xfe, PT ;  /* 0x000000fe0300780c */ /* 0x000fda0003f06070 */
[----:B------:R-:W-:Y:S05]  /*0630*/  @!P0 BRA `(.L_x_201) ;  /* 0x0000000000808947 */ /* 0x000fea0003800000 */
[----:B------:R-:W-:-:S13]  /*0640*/  ISETP.GT.AND P0, PT, R7, 0xfe, PT ;  /* 0x000000fe0700780c */ /* 0x000fda0003f04270 */
[----:B------:R-:W-:Y:S05]  /*0650*/  @P0 BRA `(.L_x_202) ;  /* 0x00000000006c0947 */ /* 0x000fea0003800000 */
[----:B------:R-:W-:-:S13]  /*0660*/  ISETP.GE.AND P0, PT, R7, 0x1, PT ;  /* 0x000000010700780c */ /* 0x000fda0003f06270 */
[----:B------:R-:W-:Y:S05]  /*0670*/  @P0 BRA `(.L_x_203) ;  /* 0x0000000000740947 */ /* 0x000fea0003800000 */
[----:B------:R-:W-:Y:S02]  /*0680*/  ISETP.GE.AND P0, PT, R7, -0x18, PT ;  /* 0xffffffe80700780c */ /* 0x000fe40003f06270 */
[----:B------:R-:W-:-:S11]  /*0690*/  LOP3.LUT R0, R0, 0x80000000, RZ, 0xc0, !PT ;  /* 0x8000000000007812 */ /* 0x000fd600078ec0ff */
[----:B------:R-:W-:Y:S05]  /*06a0*/  @!P0 BRA `(.L_x_203) ;  /* 0x0000000000688947 */ /* 0x000fea0003800000 */
[CCC-:B------:R-:W-:Y:S01]  /*06b0*/  FFMA.RZ R3, R12.reuse, R10.reuse, R9.reuse ;  /* 0x0000000a0c037223 */ /* 0x1c0fe2000000c009 */
[C---:B------:R-:W-:Y:S02]  /*06c0*/  VIADD R8, R7.reuse, 0x20 ;  /* 0x0000002007087836 */ /* 0x040fe40000000000 */
[CCC-:B------:R-:W-:Y:S01]  /*06d0*/  FFMA.RM R6, R12.reuse, R10.reuse, R9.reuse ;  /* 0x0000000a0c067223 */ /* 0x1c0fe20000004009 */
[----:B------:R-:W-:Y:S02]  /*06e0*/  ISETP.NE.AND P2, PT, R7, RZ, PT ;  /* 0x000000ff0700720c */ /* 0x000fe40003f45270 */
[----:B------:R-:W-:Y:S01]  /*06f0*/  LOP3.LUT R5, R3, 0x7fffff, RZ, 0xc0, !PT ;  /* 0x007fffff03057812 */ /* 0x000fe200078ec0ff */
[----:B------:R-:W-:Y:S01]  /*0700*/  FFMA.RP R3, R12, R10, R9 ;  /* 0x0000000a0c037223 */ /* 0x000fe20000008009 */
[----:B------:R-:W-:Y:S01]  /*0710*/  ISETP.NE.AND P1, PT, R7, RZ, PT ;  /* 0x000000ff0700720c */ /* 0x000fe20003f25270 */
[----:B------:R-:W-:Y:S01]  /*0720*/  IMAD.MOV R7, RZ, RZ, -R7 ;  /* 0x000000ffff077224 */ /* 0x000fe200078e0a07 */
[----:B------:R-:W-:-:S02]  /*0730*/  LOP3.LUT R5, R5, 0x800000, RZ, 0xfc, !PT ;  /* 0x0080000005057812 */ /* 0x000fc400078efcff */
[----:B------:R-:W-:Y:S02]  /*0740*/  FSETP.NEU.FTZ.AND P0, PT, R3, R6, PT ;  /* 0x000000060300720b */ /* 0x000fe40003f1d000 */
[----:B------:R-:W-:Y:S02]  /*0750*/  SHF.L.U32 R8, R5, R8, RZ ;  /* 0x0000000805087219 */ /* 0x000fe400000006ff */
[----:B------:R-:W-:Y:S02]  /*0760*/  SEL R6, R7, RZ, P2 ;  /* 0x000000ff07067207 */ /* 0x000fe40001000000 */
[----:B------:R-:W-:Y:S02]  /*0770*/  ISETP.NE.AND P1, PT, R8, RZ, P1 ;  /* 0x000000ff0800720c */ /* 0x000fe40000f25270 */
[----:B------:R-:W-:Y:S02]  /*0780*/  SHF.R.U32.HI R6, RZ, R6, R5 ;  /* 0x00000006ff067219 */ /* 0x000fe40000011605 */
[----:B------:R-:W-:-:S02]  /*0790*/  PLOP3.LUT P0, PT, P0, P1, PT, 0xf8, 0x8f ;  /* 0x00000000008f781c */ /* 0x000fc40000703f70 */
[----:B------:R-:W-:Y:S02]  /*07a0*/  SHF.R.U32.HI R8, RZ, 0x1, R6 ;  /* 0x00000001ff087819 */ /* 0x000fe40000011606 */
[----:B------:R-:W-:-:S04]  /*07b0*/  SEL R3, RZ, 0x1, !P0 ;  /* 0x00000001ff037807 */ /* 0x000fc80004000000 */
[----:B------:R-:W-:-:S04]  /*07c0*/  LOP3.LUT R3, R3, 0x1, R8, 0xf8, !PT ;  /* 0x0000000103037812 */ /* 0x000fc800078ef808 */
[----:B------:R-:W-:-:S05]  /*07d0*/  LOP3.LUT R3, R3, R6, RZ, 0xc0, !PT ;  /* 0x0000000603037212 */ /* 0x000fca00078ec0ff */
[----:B------:R-:W-:-:S05]  /*07e0*/  IMAD.IADD R3, R8, 0x1, R3 ;  /* 0x0000000108037824 */ /* 0x000fca00078e0203 */
[----:B------:R-:W-:Y:S01]  /*07f0*/  LOP3.LUT R0, R3, R0, RZ, 0xfc, !PT ;  /* 0x0000000003007212 */ /* 0x000fe200078efcff */
[----:B------:R-:W-:Y:S06]  /*0800*/  BRA `(.L_x_203) ;  /* 0x0000000000107947 */ /* 0x000fec0003800000 */
.L_x_202:
[----:B------:R-:W-:-:S04]  /*0810*/  LOP3.LUT R0, R0, 0x80000000, RZ, 0xc0, !PT ;  /* 0x8000000000007812 */ /* 0x000fc800078ec0ff */
[----:B------:R-:W-:Y:S01]  /*0820*/  LOP3.LUT R0, R0, 0x7f800000, RZ, 0xfc, !PT ;  /* 0x7f80000000007812 */ /* 0x000fe200078efcff */
[----:B------:R-:W-:Y:S06]  /*0830*/  BRA `(.L_x_203) ;  /* 0x0000000000047947 */ /* 0x000fec0003800000 */
.L_x_201:
[----:B------:R-:W-:-:S07]  /*0840*/  IMAD R0, R5, 0x800000, R0 ;  /* 0x0080000005007824 */ /* 0x000fce00078e0200 */
.L_x_203:
[----:B------:R-:W-:Y:S05]  /*0850*/  BSYNC.RECONVERGENT B2 ;  /* 0x0000000000027941 */ /* 0x000fea0003800200 */
.L_x_200:
[----:B------:R-:W-:Y:S05]  /*0860*/  BRA `(.L_x_204) ;  /* 0x0000000000207947 */ /* 0x000fea0003800000 */
.L_x_199:
[----:B------:R-:W-:-:S04]  /*0870*/  LOP3.LUT R0, R8, 0x80000000, R3, 0x48, !PT ;  /* 0x8000000008007812 */ /* 0x000fc800078e4803 */
[----:B------:R-:W-:Y:S01]  /*0880*/  LOP3.LUT R0, R0, 0x7f800000, RZ, 0xfc, !PT ;  /* 0x7f80000000007812 */ /* 0x000fe200078efcff */
[----:B------:R-:W-:Y:S06]  /*0890*/  BRA `(.L_x_204) ;  /* 0x0000000000147947 */ /* 0x000fec0003800000 */
.L_x_198:
[----:B------:R-:W-:Y:S01]  /*08a0*/  LOP3.LUT R0, R8, 0x80000000, R3, 0x48, !PT ;  /* 0x8000000008007812 */ /* 0x000fe200078e4803 */
[----:B------:R-:W-:Y:S06]  /*08b0*/  BRA `(.L_x_204) ;  /* 0x00000000000c7947 */ /* 0x000fec0003800000 */
.L_x_197:
[----:B------:R-:W0:Y:S01]  /*08c0*/  MUFU.RSQ R0, -QNAN ;  /* 0xffc0000000007908 */ /* 0x000e220000001400 */
[----:B------:R-:W-:Y:S05]  /*08d0*/  BRA `(.L_x_204) ;  /* 0x0000000000047947 */ /* 0x000fea0003800000 */
.L_x_196:
[----:B------:R-:W-:-:S07]  /*08e0*/  FADD.FTZ R0, R3, R0 ;  /* 0x0000000003007221 */ /* 0x000fce0000010000 */
.L_x_204:
[----:B------:R-:W-:Y:S05]  /*08f0*/  BSYNC.RECONVERGENT B1 ;  /* 0x0000000000017941 */ /* 0x000fea0003800200 */
.L_x_194:
[----:B------:R-:W-:-:S04]  /*0900*/  IMAD.MOV.U32 R5, RZ, RZ, 0x0 ;  /* 0x00000000ff057424 */ /* 0x000fc800078e00ff */
[----:B0-----:R-:W-:Y:S05]  /*0910*/  RET.REL.NODEC R4 `(reduce_col_mean_f) ;  /* 0xfffffff404b87950 */ /* 0x001fea0003c3ffff */
.L_x_205:
        /* <DEDUP_REMOVED lines=14> */
.L_x_1058:


//--------------------- .text.reduce_col_mean_d   --------------------------
	.section	.text.reduce_col_mean_d,"ax",@progbits
	.align	128
        .global         reduce_col_mean_d
        .type           reduce_col_mean_d,@function
        .size           reduce_col_mean_d,(.L_x_1059 - reduce_col_mean_d)
        .other          reduce_col_mean_d,@"STO_CUDA_ENTRY STV_DEFAULT"
reduce_col_mean_d:
.text.reduce_col_mean_d:
        /* <DEDUP_REMOVED lines=9> */
[----:B------:R-:W-:Y:S01]  /*0090*/  IMAD.MOV.U32 R2, RZ, RZ, 0x1 ;  /* 0x00000001ff027424 */ /* 0x000fe200078e00ff */
[----:B------:R-:W-:Y:S01]  /*00a0*/  BSSY.RECONVERGENT B0, `(.L_x_206) ;  /* 0x0000016000007945 */ /* 0x000fe20003800200 */
[----:B------:R-:W1:Y:S01]  /*00b0*/  LDCU.64 UR6, c[0x0][0x358] ;  /* 0x00006b00ff0677ac */ /* 0x000e620008000a00 */
[----:B0-----:R-:W0:Y:S01]  /*00c0*/  I2F.F64.U32 R6, UR8 ;  /* 0x0000000800067d12 */ /* 0x001e220008201800 */
[----:B------:R-:W-:-:S06]  /*00d0*/  UIMAD UR4, UR5, UR8, URZ ;  /* 0x00000008050472a4 */ /* 0x000fcc000f8e02ff */
[----:B------:R-:W-:Y:S01]  /*00e0*/  ISETP.GE.U32.AND P0, PT, R0, UR4, PT ;  /* 0x0000000400007c0c */ /* 0x000fe2000bf06070 */
[----:B0-----:R-:W0:Y:S02]  /*00f0*/  MUFU.RCP64H R3, R7 ;  /* 0x0000000700037308 */ /* 0x001e240000001800 */
[----:B0-----:R-:W-:-:S08]  /*0100*/  DFMA R4, -R6, R2, 1 ;  /* 0x3ff000000604742b */ /* 0x001fd00000000102 */
[----:B------:R-:W-:-:S08]  /*0110*/  DFMA R4, R4, R4, R4 ;  /* 0x000000040404722b */ /* 0x000fd00000000004 */
[----:B------:R-:W-:-:S08]  /*0120*/  DFMA R4, R2, R4, R2 ;  /* 0x000000040204722b */ /* 0x000fd00000000002 */
[----:B------:R-:W-:-:S08]  /*0130*/  DFMA R2, -R6, R4, 1 ;  /* 0x3ff000000602742b */ /* 0x000fd00000000104 */
[----:B------:R-:W-:Y:S01]  /*0140*/  DFMA R8, R4, R2, R4 ;  /* 0x000000020408722b */ /* 0x000fe20000000004 */
[----:B------:R-:W-:Y:S01]  /*0150*/  CS2R R4, SRZ ;  /* 0x0000000000047805 */ /* 0x000fe2000001ff00 */
[----:B-1----:R-:W-:Y:S09]  /*0160*/  @P0 BRA `(.L_x_207) ;  /* 0x0000000000240947 */ /* 0x002ff20003800000 */
[----:B------:R-:W0:Y:S01]  /*0170*/  LDC.64 R10, c[0x0][0x380] ;  /* 0x0000e000ff0a7b82 */ /* 0x000e220000000a00 */
[----:B------:R-:W-:Y:S01]  /*0180*/  IMAD.MOV.U32 R13, RZ, RZ, R0 ;  /* 0x000000ffff0d7224 */ /* 0x000fe200078e0000 */
[----:B------:R-:W-:-:S07]  /*0190*/  CS2R R4, SRZ ;  /* 0x0000000000047805 */ /* 0x000fce000001ff00 */
.L_x_208:
[----:B0-----:R-:W-:-:S06]  /*01a0*/  IMAD.WIDE.U32 R2, R13, 0x8, R10 ;  /* 0x000000080d027825 */ /* 0x001fcc00078e000a */
[----:B------:R-:W2:Y:S01]  /*01b0*/  LDG.E.64 R2, desc[UR6][R2.64] ;  /* 0x0000000602027981 */ /* 0x000ea2000c1e1b00 */
[----:B------:R-:W-:-:S05]  /*01c0*/  VIADD R13, R13, UR5 ;  /* 0x000000050d0d7c36 */ /* 0x000fca0008000000 */
[----:B------:R-:W-:Y:S01]  /*01d0*/  ISETP.GE.U32.AND P0, PT, R13, UR4, PT ;  /* 0x000000040d007c0c */ /* 0x000fe2000bf06070 */
[----:B--2---:R-:W-:-:S12]  /*01e0*/  DADD R4, R2, R4 ;  /* 0x0000000002047229 */ /* 0x004fd80000000004 */
[----:B------:R-:W-:Y:S05]  /*01f0*/  @!P0 BRA `(.L_x_208) ;  /* 0xfffffffc00e88947 */ /* 0x000fea000383ffff */
.L_x_207:
[----:B------:R-:W-:Y:S05]  /*0200*/  BSYNC.RECONVERGENT B0 ;  /* 0x0000000000007941 */ /* 0x000fea0003800200 */
.L_x_206:
[----:B------:R-:W-:Y:S01]  /*0210*/  DMUL R2, R8, R4 ;  /* 0x0000000408027228 */ /* 0x000fe20000000000 */
[----:B------:R-:W-:Y:S01]  /*0220*/  FSETP.GEU.AND P1, PT, |R5|, 6.5827683646048100446e-37, PT ;  /* 0x036000000500780b */ /* 0x000fe20003f2e200 */
[----:B------:R-:W-:Y:S06]  /*0230*/  BSSY.RECONVERGENT B0, `(.L_x_209) ;  /* 0x0000008000007945 */ /* 0x000fec0003800200 */
[----:B------:R-:W-:-:S08]  /*0240*/  DFMA R10, -R6, R2, R4 ;  /* 0x00000002060a722b */ /* 0x000fd00000000104 */
[----:B------:R-:W-:-:S10]  /*0250*/  DFMA R2, R8, R10, R2 ;  /* 0x0000000a0802722b */ /* 0x000fd40000000002 */
[----:B------:R-:W-:-:S05]  /*0260*/  FFMA R8, RZ, R7, R3 ;  /* 0x00000007ff087223 */ /* 0x000fca0000000003 */
[----:B------:R-:W-:-:S13]  /*0270*/  FSETP.GT.AND P0, PT, |R8|, 1.469367938527859385e-39, PT ;  /* 0x001000000800780b */ /* 0x000fda0003f04200 */
[----:B------:R-:W-:Y:S05]  /*0280*/  @P0 BRA P1, `(.L_x_210) ;  /* 0x0000000000080947 */ /* 0x000fea0000800000 */
[----:B------:R-:W-:-:S07]  /*0290*/  MOV R10, 0x2b0 ;  /* 0x000002b0000a7802 */ /* 0x000fce0000000f00 */
[----:B------:R-:W-:Y:S05]  /*02a0*/  CALL.REL.NOINC `($__internal_4_$__cuda_sm20_div_rn_f64_full) ;  /* 0x0000000000147944 */ /* 0x000fea0003c00000 */
.L_x_210:
[----:B------:R-:W-:Y:S05]  /*02b0*/  BSYNC.RECONVERGENT B0 ;  /* 0x0000000000007941 */ /* 0x000fea0003800200 */
.L_x_209:
[----:B------:R-:W0:Y:S02]  /*02c0*/  LDC.64 R4, c[0x0][0x388] ;  /* 0x0000e200ff047b82 */ /* 0x000e240000000a00 */
[----:B0-----:R-:W-:-:S05]  /*02d0*/  IMAD.WIDE.U32 R4, R0, 0x8, R4 ;  /* 0x0000000800047825 */ /* 0x001fca00078e0004 */
[----:B------:R-:W-:Y:S01]  /*02e0*/  STG.E.64 desc[UR6][R4.64], R2 ;  /* 0x0000000204007986 */ /* 0x000fe2000c101b06 */
[----:B------:R-:W-:Y:S05]  /*02f0*/  EXIT ;  /* 0x000000000000794d */ /* 0x000fea0003800000 */
        .weak           $__internal_4_$__cuda_sm20_div_rn_f64_full
        .type           $__internal_4_$__cuda_sm20_div_rn_f64_full,@function
        .size           $__internal_4_$__cuda_sm20_div_rn_f64_full,(.L_x_1059 - $__internal_4_$__cuda_sm20_div_rn_f64_full)
$__internal_4_$__cuda_sm20_div_rn_f64_full:
[C---:B------:R-:W-:Y:S01]  /*0300*/  FSETP.GEU.AND P0, PT, |R7|.reuse, 1.469367938527859385e-39, PT ;  /* 0x001000000700780b */ /* 0x040fe20003f0e200 */
[----:B------:R-:W-:Y:S01]  /*0310*/  IMAD.MOV.U32 R16, RZ, RZ, 0x1 ;  /* 0x00000001ff107424 */ /* 0x000fe200078e00ff */
[----:B------:R-:W-:Y:S01]  /*0320*/  LOP3.LUT R2, R7, 0x800fffff, RZ, 0xc0, !PT ;  /* 0x800fffff07027812 */ /* 0x000fe200078ec0ff */
[----:B------:R-:W-:Y:S01]  /*0330*/  BSSY.RECONVERGENT B1, `(.L_x_211) ;  /* 0x0000055000017945 */ /* 0x000fe20003800200 */
[C---:B------:R-:W-:Y:S02]  /*0340*/  FSETP.GEU.AND P2, PT, |R5|.reuse, 1.469367938527859385e-39, PT ;  /* 0x001000000500780b */ /* 0x040fe40003f4e200 */
[----:B------:R-:W-:Y:S01]  /*0350*/  LOP3.LUT R3, R2, 0x3ff00000, RZ, 0xfc, !PT ;  /* 0x3ff0000002037812 */ /* 0x000fe200078efcff */
[----:B------:R-:W-:Y:S01]  /*0360*/  IMAD.MOV.U32 R2, RZ, RZ, R6 ;  /* 0x000000ffff027224 */ /* 0x000fe200078e0006 */
[----:B------:R-:W-:Y:S02]  /*0370*/  LOP3.LUT R11, R5, 0x7ff00000, RZ, 0xc0, !PT ;  /* 0x7ff00000050b7812 */ /* 0x000fe400078ec0ff */
[----:B------:R-:W-:-:S03]  /*0380*/  LOP3.LUT R14, R7, 0x7ff00000, RZ, 0xc0, !PT ;  /* 0x7ff00000070e7812 */ /* 0x000fc600078ec0ff */
[----:B------:R-:W-:Y:S01]  /*0390*/  @!P0 DMUL R2, R6, 8.98846567431157953865e+307 ;  /* 0x7fe0000006028828 */ /* 0x000fe20000000000 */
[----:B------:R-:W-:-:S03]  /*03a0*/  ISETP.GE.U32.AND P1, PT, R11, R14, PT ;  /* 0x0000000e0b00720c */ /* 0x000fc60003f26070 */
[----:B------:R-:W-:Y:S01]  /*03b0*/  @!P2 LOP3.LUT R12, R7, 0x7ff00000, RZ, 0xc0, !PT ;  /* 0x7ff00000070ca812 */ /* 0x000fe200078ec0ff */
[----:B------:R-:W-:Y:S01]  /*03c0*/  @!P2 IMAD.MOV.U32 R18, RZ, RZ, RZ ;  /* 0x000000ffff12a224 */ /* 0x000fe200078e00ff */
[----:B------:R-:W0:Y:S02]  /*03d0*/  MUFU.RCP64H R17, R3 ;  /* 0x0000000300117308 */ /* 0x000e240000001800 */
[----:B------:R-:W-:Y:S01]  /*03e0*/  @!P2 ISETP.GE.U32.AND P3, PT, R11, R12, PT ;  /* 0x0000000c0b00a20c */ /* 0x000fe20003f66070 */
[----:B------:R-:W-:-:S05]  /*03f0*/  IMAD.MOV.U32 R12, RZ, RZ, 0x1ca00000 ;  /* 0x1ca00000ff0c7424 */ /* 0x000fca00078e00ff */
[----:B------:R-:W-:-:S04]  /*0400*/  @!P2 SEL R13, R12, 0x63400000, !P3 ;  /* 0x634000000c0da807 */ /* 0x000fc80005800000 */
[----:B------:R-:W-:-:S04]  /*0410*/  @!P2 LOP3.LUT R13, R13, 0x80000000, R5, 0xf8, !PT ;  /* 0x800000000d0da812 */ /* 0x000fc800078ef805 */
[----:B------:R-:W-:Y:S01]  /*0420*/  @!P2 LOP3.LUT R19, R13, 0x100000, RZ, 0xfc, !PT ;  /* 0x001000000d13a812 */ /* 0x000fe200078efcff */
[----:B0-----:R-:W-:-:S08]  /*0430*/  DFMA R8, R16, -R2, 1 ;  /* 0x3ff000001008742b */ /* 0x001fd00000000802 */
[----:B------:R-:W-:-:S08]  /*0440*/  DFMA R8, R8, R8, R8 ;  /* 0x000000080808722b */ /* 0x000fd00000000008 */
[----:B------:R-:W-:Y:S01]  /*0450*/  DFMA R16, R16, R8, R16 ;  /* 0x000000081010722b */ /* 0x000fe20000000010 */
[----:B------:R-:W-:Y:S01]  /*0460*/  SEL R9, R12, 0x63400000, !P1 ;  /* 0x634000000c097807 */ /* 0x000fe20004800000 */
[----:B------:R-:W-:-:S03]  /*0470*/  IMAD.MOV.U32 R8, RZ, RZ, R4 ;  /* 0x000000ffff087224 */ /* 0x000fc600078e0004 */
[----:B------:R-:W-:-:S03]  /*0480*/  LOP3.LUT R9, R9, 0x800fffff, R5, 0xf8, !PT ;  /* 0x800fffff09097812 */ /* 0x000fc600078ef805 */
[----:B------:R-:W-:-:S03]  /*0490*/  DFMA R20, R16, -R2, 1 ;  /* 0x3ff000001014742b */ /* 0x000fc60000000802 */
[----:B------:R-:W-:-:S05]  /*04a0*/  @!P2 DFMA R8, R8, 2, -R18 ;  /* 0x400000000808a82b */ /* 0x000fca0000000812 */
[----:B------:R-:W-:Y:S01]  /*04b0*/  DFMA R16, R16, R20, R16 ;  /* 0x000000141010722b */ /* 0x000fe20000000010 */
[----:B------:R-:W-:Y:S02]  /*04c0*/  IMAD.MOV.U32 R21, RZ, RZ, R11 ;  /* 0x000000ffff157224 */ /* 0x000fe400078e000b */
[----:B------:R-:W-:Y:S01]  /*04d0*/  IMAD.MOV.U32 R20, RZ, RZ, R14 ;  /* 0x000000ffff147224 */ /* 0x000fe200078e000e */
[----:B------:R-:W-:Y:S02]  /*04e0*/  @!P0 LOP3.LUT R20, R3, 0x7ff00000, RZ, 0xc0, !PT ;  /* 0x7ff0000003148812 */ /* 0x000fe400078ec0ff */
[----:B------:R-:W-:Y:S02]  /*04f0*/  @!P2 LOP3.LUT R21, R9, 0x7ff00000, RZ, 0xc0, !PT ;  /* 0x7ff000000915a812 */ /* 0x000fe400078ec0ff */
[----:B------:R-:W-:Y:S01]  /*0500*/  DMUL R18, R16, R8 ;  /* 0x0000000810127228 */ /* 0x000fe20000000000 */
[----:B------:R-:W-:Y:S02]  /*0510*/  VIADD R22, R20, 0xffffffff ;  /* 0xffffffff14167836 */ /* 0x000fe40000000000 */
[----:B------:R-:W-:-:S05]  /*0520*/  VIADD R13, R21, 0xffffffff ;  /* 0xffffffff150d7836 */ /* 0x000fca0000000000 */
[----:B------:R-:W-:Y:S01]  /*0530*/  DFMA R14, R18, -R2, R8 ;  /* 0x80000002120e722b */ /* 0x000fe20000000008 */
[----:B------:R-:W-:-:S04]  /*0540*/  ISETP.GT.U32.AND P0, PT, R13, 0x7feffffe, PT ;  /* 0x7feffffe0d00780c */ /* 0x000fc80003f04070 */
[----:B------:R-:W-:-:S03]  /*0550*/  ISETP.GT.U32.OR P0, PT, R22, 0x7feffffe, P0 ;  /* 0x7feffffe1600780c */ /* 0x000fc60000704470 */
[----:B------:R-:W-:-:S10]  /*0560*/  DFMA R14, R16, R14, R18 ;  /* 0x0000000e100e722b */ /* 0x000fd40000000012 */
[----:B------:R-:W-:Y:S05]  /*0570*/  @P0 BRA `(.L_x_212) ;  /* 0x00000000006c0947 */ /* 0x000fea0003800000 */
[----:B------:R-:W-:-:S04]  /*0580*/  LOP3.LUT R16, R7, 0x7ff00000, RZ, 0xc0, !PT ;  /* 0x7ff0000007107812 */ /* 0x000fc800078ec0ff */
[CC--:B------:R-:W-:Y:S02]  /*0590*/  VIADDMNMX R4, R11.reuse, -R16.reuse, 0xb9600000, !PT ;  /* 0xb96000000b047446 */ /* 0x0c0fe40007800910 */
[----:B------:R-:W-:Y:S02]  /*05a0*/  ISETP.GE.U32.AND P0, PT, R11, R16, PT ;  /* 0x000000100b00720c */ /* 0x000fe40003f06070 */
[----:B------:R-:W-:Y:S02]  /*05b0*/  VIMNMX R4, PT, PT, R4, 0x46a00000, PT ;  /* 0x46a0000004047848 */ /* 0x000fe40003fe0100 */
[----:B------:R-:W-:-:S05]  /*05c0*/  SEL R11, R12, 0x63400000, !P0 ;  /* 0x634000000c0b7807 */ /* 0x000fca0004000000 */
[----:B------:R-:W-:Y:S02]  /*05d0*/  IMAD.IADD R11, R4, 0x1, -R11 ;  /* 0x00000001040b7824 */ /* 0x000fe400078e0a0b */
[----:B------:R-:W-:Y:S02]  /*05e0*/  IMAD.MOV.U32 R4, RZ, RZ, RZ ;  /* 0x000000ffff047224 */ /* 0x000fe400078e00ff */
        /* <DEDUP_REMOVED lines=20> */
.L_x_212:
        /* <DEDUP_REMOVED lines=16> */
.L_x_215:
[----:B------:R-:W-:Y:S01]  /*0830*/  LOP3.LUT R13, R7, 0x80000, RZ, 0xfc, !PT ;  /* 0x00080000070d7812 */ /* 0x000fe200078efcff */
[----:B------:R-:W-:Y:S01]  /*0840*/  IMAD.MOV.U32 R12, RZ, RZ, R6 ;  /* 0x000000ffff0c7224 */ /* 0x000fe200078e0006 */
[----:B------:R-:W-:Y:S06]  /*0850*/  BRA `(.L_x_213) ;  /* 0x0000000000087947 */ /* 0x000fec0003800000 */
.L_x_214:
[----:B------:R-:W-:Y:S01]  /*0860*/  LOP3.LUT R13, R5, 0x80000, RZ, 0xfc, !PT ;  /* 0x00080000050d7812 */ /* 0x000fe200078efcff */
[----:B------:R-:W-:-:S07]  /*0870*/  IMAD.MOV.U32 R12, RZ, RZ, R4 ;  /* 0x000000ffff0c7224 */ /* 0x000fce00078e0004 */
.L_x_213:
[----:B------:R-:W-:Y:S05]  /*0880*/  BSYNC.RECONVERGENT B1 ;  /* 0x0000000000017941 */ /* 0x000fea0003800200 */
.L_x_211:
[----:B------:R-:W-:Y:S02]  /*0890*/  IMAD.MOV.U32 R11, RZ, RZ, 0x0 ;  /* 0x00000000ff0b7424 */ /* 0x000fe400078e00ff */
[----:B------:R-:W-:Y:S02]  /*08a0*/  IMAD.MOV.U32 R2, RZ, RZ, R12 ;  /* 0x000000ffff027224 */ /* 0x000fe400078e000c */
[----:B------:R-:W-:Y:S01]  /*08b0*/  IMAD.MOV.U32 R3, RZ, RZ, R13 ;  /* 0x000000ffff037224 */ /* 0x000fe200078e000d */
[----:B------:R-:W-:Y:S06]  /*08c0*/  RET.REL.NODEC R10 `(reduce_col_mean_d) ;  /* 0xfffffff40acc7950 */ /* 0x000fec0003c3ffff */
.L_x_216:
        /* <DEDUP_REMOVED lines=11> */
.L_x_1059:


//--------------------- .text.reduce_row_mean_f   --------------------------
	.section	.text.reduce_row_mean_f,"ax",@progbits
	.align	128
        .global         reduce_row_mean_f
        .type           reduce_row_mean_f,@function
        .size           reduce_row_mean_f,(.L_x_1060 - reduce_row_mean_f)
        .other          reduce_row_mean_f,@"STO_CUDA_ENTRY STV_DEFAULT"
reduce_row_mean_f:
.text.reduce_row_mean_f:
[----:B------:R-:W-:Y:S01]  /*0000*/  LDC R1, c[0x0][0x37c] ;  /* 0x0000df00ff017b82 */ /* 0x000fe20000000800 */
[----:B------:R-:W0:Y:S01]  /*0010*/  S2R R2, SR_CTAID.X ;  /* 0x0000000000027919 */ /* 0x000e220000002500 */
[----:B------:R-:W0:Y:S02]  /*0020*/  LDCU UR4, c[0x0][0x390] ;  /* 0x00007200ff0477ac */ /* 0x000e240008000800 */
[----:B0-----:R-:W-:-:S13]  /*0030*/  ISETP.GE.U32.AND P0, PT, R2, UR4, PT ;  /* 0x0000000402007c0c */ /* 0x001fda000bf06070 */
[----:B------:R-:W-:Y:S05]  /*0040*/  @P0 EXIT ;  /* 0x000000000000094d */ /* 0x000fea0003800000 */
[----:B------:R-:W0:Y:S01]  /*0050*/  S2R R8, SR_TID.X ;  /* 0x0000000000087919 */ /* 0x000e220000002100 */
[----:B------:R-:W0:Y:S01]  /*0060*/  LDCU UR8, c[0x0][0x394] ;  /* 0x00007280ff0877ac */ /* 0x000e220008000800 */
[----:B------:R-:W-:Y:S01]  /*0070*/  BSSY.RECONVERGENT B0, `(.L_x_217) ;  /* 0x0000010000007945 */ /* 0x000fe20003800200 */
[----:B------:R-:W-:Y:S01]  /*0080*/  IMAD.MOV.U32 R0, RZ, RZ, RZ ;  /* 0x000000ffff007224 */ /* 0x000fe200078e00ff */
[----:B------:R-:W1:Y:S01]  /*0090*/  LDCU.64 UR6, c[0x0][0x358] ;  /* 0x00006b00ff0677ac */ /* 0x000e620008000a00 */
[----:B0-----:R-:W-:-:S13]  /*00a0*/  ISETP.GE.U32.AND P0, PT, R8, UR8, PT ;  /* 0x0000000808007c0c */ /* 0x001fda000bf06070 */
[----:B-1----:R-:W-:Y:S05]  /*00b0*/  @P0 BRA `(.L_x_218) ;  /* 0x00000000002c0947 */ /* 0x002fea0003800000 */
[----:B------:R-:W0:Y:S01]  /*00c0*/  LDC R10, c[0x0][0x360] ;  /* 0x0000d800ff0a7b82 */ /* 0x000e220000000800 */
[----:B------:R-:W-:Y:S02]  /*00d0*/  IMAD.MOV.U32 R0, RZ, RZ, RZ ;  /* 0x000000ffff007224 */ /* 0x000fe400078e00ff */
[----:B------:R-:W-:-:S05]  /*00e0*/  IMAD.MOV.U32 R3, RZ, RZ, R8 ;  /* 0x000000ffff037224 */ /* 0x000fca00078e0008 */
[----:B------:R-:W1:Y:S02]  /*00f0*/  LDC.64 R6, c[0x0][0x380] ;  /* 0x0000e000ff067b82 */ /* 0x000e640000000a00 */
.L_x_219:
[----:B------:R-:W-:-:S04]  /*0100*/  IMAD R5, R2, UR8, R3 ;  /* 0x0000000802057c24 */ /* 0x000fc8000f8e0203 */
[----:B-1----:R-:W-:-:S06]  /*0110*/  IMAD.WIDE.U32 R4, R5, 0x4, R6 ;  /* 0x0000000405047825 */ /* 0x002fcc00078e0006 */
[----:B------:R-:W2:Y:S01]  /*0120*/  LDG.E R5, desc[UR6][R4.64] ;  /* 0x0000000604057981 */ /* 0x000ea2000c1e1900 */
[----:B0-----:R-:W-:-:S05]  /*0130*/  IMAD.IADD R3, R10, 0x1, R3 ;  /* 0x000000010a037824 */ /* 0x001fca00078e0203 */
[----:B------:R-:W-:Y:S01]  /*0140*/  ISETP.GE.U32.AND P0, PT, R3, UR8, PT ;  /* 0x0000000803007c0c */ /* 0x000fe2000bf06070 */
[----:B--2---:R-:W-:-:S12]  /*0150*/  FADD R0, R5, R0 ;  /* 0x0000000005007221 */ /* 0x004fd80000000000 */
[----:B------:R-:W-:Y:S05]  /*0160*/  @!P0 BRA `(.L_x_219) ;  /* 0xfffffffc00e48947 */ /* 0x000fea000383ffff */
.L_x_218:
[----:B------:R-:W-:Y:S05]  /*0170*/  BSYNC.RECONVERGENT B0 ;  /* 0x0000000000007941 */ /* 0x000fea0003800200 */
.L_x_217:
[----:B------:R-:W0:Y:S01]  /*0180*/  S2UR UR5, SR_CgaCtaId ;  /* 0x00000000000579c3 */ /* 0x000e220000008800 */
[----:B------:R-:W-:-:S07]  /*0190*/  UMOV UR4, 0x400 ;  /* 0x0000040000047882 */ /* 0x000fce0000000000 */
[----:B------:R-:W1:Y:S01]  /*01a0*/  LDC R4, c[0x0][0x360] ;  /* 0x0000d800ff047b82 */ /* 0x000e620000000800 */
[----:B0-----:R-:W-:-:S06]  /*01b0*/  ULEA UR4, UR5, UR4, 0x18 ;  /* 0x0000000405047291 */ /* 0x001fcc000f8ec0ff */
[----:B------:R-:W-:Y:S02]  /*01c0*/  LEA R3, R8, UR4, 0x2 ;  /* 0x0000000408037c11 */ /* 0x000fe4000f8e10ff */
[----:B-1----:R-:W-:-:S03]  /*01d0*/  ISETP.GE.U32.AND P0, PT, R4, 0x400, PT ;  /* 0x000004000400780c */ /* 0x002fc60003f06070 */
[----:B------:R0:W-:Y:S01]  /*01e0*/  STS [R3], R0 ;  /* 0x0000000003007388 */ /* 0x0001e20000000800 */
[----:B------:R-:W-:Y:S09]  /*01f0*/  BAR.SYNC.DEFER_BLOCKING 0x0 ;  /* 0x0000000000007b1d */ /* 0x000ff20000010000 */
[----:B0-----:R-:W-:Y:S05]  /*0200*/  @!P0 BRA `(.L_x_220) ;  /* 0x0000000000188947 */ /* 0x001fea0003800000 */
[----:B------:R-:W-:-:S13]  /*0210*/  ISETP.GT.U32.AND P0, PT, R8, 0x1ff, PT ;  /* 0x000001ff0800780c */ /* 0x000fda0003f04070 */
[----:B------:R-:W0:Y:S02]  /*0220*/  @!P0 LDS R5, [R3+0x800] ;  /* 0x0008000003058984 */ /* 0x000e240000000800 */
[----:B0-----:R-:W-:-:S05]  /*0230*/  @!P0 FADD R0, R0, R5 ;  /* 0x0000000500008221 */ /* 0x001fca0000000000 */
[----:B------:R0:W-:Y:S01]  /*0240*/  @!P0 STS [R3], R0 ;  /* 0x0000000003008388 */ /* 0x0001e20000000800 */
[----:B------:R-:W-:Y:S06]  /*0250*/  BAR.SYNC.DEFER_BLOCKING 0x0 ;  /* 0x0000000000007b1d */ /* 0x000fec0000010000 */
[----:B------:R-:W-:Y:S05]  /*0260*/  BRA `(.L_x_221) ;  /* 0x0000000000087947 */ /* 0x000fea0003800000 */
.L_x_220:
[----:B------:R-:W-:-:S13]  /*0270*/  ISETP.GE.U32.AND P0, PT, R4, 0x200, PT ;  /* 0x000002000400780c */ /* 0x000fda0003f06070 */
[----:B------:R-:W-:Y:S05]  /*0280*/  @!P0 BRA `(.L_x_222) ;  /* 0x0000000000188947 */ /* 0x000fea0003800000 */
.L_x_221:
[----:B------:R-:W-:-:S13]  /*0290*/  ISETP.GT.U32.AND P0, PT, R8, 0xff, PT ;  /* 0x000000ff0800780c */ /* 0x000fda0003f04070 */
[----:B------:R-:W0:Y:S02]  /*02a0*/  @!P0 LDS R5, [R3+0x400] ;  /* 0x0004000003058984 */ /* 0x000e240000000800 */
[----:B0-----:R-:W-:-:S05]  /*02b0*/  @!P0 FADD R0, R0, R5 ;  /* 0x0000000500008221 */ /* 0x001fca0000000000 */
[----:B------:R0:W-:Y:S01]  /*02c0*/  @!P0 STS [R3], R0 ;  /* 0x0000000003008388 */ /* 0x0001e20000000800 */
[----:B------:R-:W-:Y:S06]  /*02d0*/  BAR.SYNC.DEFER_BLOCKING 0x0 ;  /* 0x0000000000007b1d */ /* 0x000fec0000010000 */
[----:B------:R-:W-:Y:S05]  /*02e0*/  BRA `(.L_x_223) ;  /* 0x0000000000087947 */ /* 0x000fea0003800000 */
.L_x_222:
[----:B------:R-:W-:-:S13]  /*02f0*/  ISETP.GE.U32.AND P0, PT, R4, 0x100, PT ;  /* 0x000001000400780c */ /* 0x000fda0003f06070 */
[----:B------:R-:W-:Y:S05]  /*0300*/  @!P0 BRA `(.L_x_224) ;  /* 0x0000000000188947 */ /* 0x000fea0003800000 */
.L_x_223:
[----:B------:R-:W-:-:S13]  /*0310*/  ISETP.GT.U32.AND P0, PT, R8, 0x7f, PT ;  /* 0x0000007f0800780c */ /* 0x000fda0003f04070 */
[----:B------:R-:W0:Y:S02]  /*0320*/  @!P0 LDS R5, [R3+0x200] ;  /* 0x0002000003058984 */ /* 0x000e240000000800 */
[----:B0-----:R-:W-:-:S05]  /*0330*/  @!P0 FADD R0, R0, R5 ;  /* 0x0000000500008221 */ /* 0x001fca0000000000 */
[----:B------:R0:W-:Y:S01]  /*0340*/  @!P0 STS [R3], R0 ;  /* 0x0000000003008388 */ /* 0x0001e20000000800 */
[----:B------:R-:W-:Y:S06]  /*0350*/  BAR.SYNC.DEFER_BLOCKING 0x0 ;  /* 0x0000000000007b1d */ /* 0x000fec0000010000 */
[----:B------:R-:W-:Y:S05]  /*0360*/  BRA `(.L_x_225) ;  /* 0x0000000000087947 */ /* 0x000fea0003800000 */
.L_x_224:
[----:B------:R-:W-:-:S13]  /*0370*/  ISETP.GE.U32.AND P0, PT, R4, 0x80, PT ;  /* 0x000000800400780c */ /* 0x000fda0003f06070 */
[----:B------:R-:W-:Y:S05]  /*0380*/  @!P0 BRA `(.L_x_226) ;  /* 0x0000000000148947 */ /* 0x000fea0003800000 */
.L_x_225:
[----:B------:R-:W-:-:S13]  /*0390*/  ISETP.GT.U32.AND P0, PT, R8, 0x3f, PT ;  /* 0x0000003f0800780c */ /* 0x000fda0003f04070 */
[----:B------:R-:W0:Y:S02]  /*03a0*/  @!P0 LDS R5, [R3+0x100] ;  /* 0x0001000003058984 */ /* 0x000e240000000800 */
[----:B0-----:R-:W-:-:S05]  /*03b0*/  @!P0 FADD R0, R0, R5 ;  /* 0x0000000500008221 */ /* 0x001fca0000000000 */
[----:B------:R0:W-:Y:S01]  /*03c0*/  @!P0 STS [R3], R0 ;  /* 0x0000000003008388 */ /* 0x0001e20000000800 */
[----:B------:R-:W-:Y:S06]  /*03d0*/  BAR.SYNC.DEFER_BLOCKING 0x0 ;  /* 0x0000000000007b1d */ /* 0x000fec0000010000 */
.L_x_226:
[----:B------:R-:W-:-:S13]  /*03e0*/  ISETP.GT.U32.AND P0, PT, R8, 0x1f, PT ;  /* 0x0000001f0800780c */ /* 0x000fda0003f04070 */
[----:B------:R-:W-:Y:S05]  /*03f0*/  @P0 EXIT ;  /* 0x000000000000094d */ /* 0x000fea0003800000 */
[----:B------:R-:W-:-:S13]  /*0400*/  ISETP.GE.U32.AND P0, PT, R4, 0x40, PT ;  /* 0x000000400400780c */ /* 0x000fda0003f06070 */
[----:B------:R-:W0:Y:S02]  /*0410*/  @P0 LDS R5, [R3+0x80] ;  /* 0x0000800003050984 */ /* 0x000e240000000800 */
[----:B0-----:R-:W-:-:S05]  /*0420*/  @P0 FADD R0, R0, R5 ;  /* 0x0000000500000221 */ /* 0x001fca0000000000 */
[----:B------:R0:W-:Y:S01]  /*0430*/  @P0 STS [R3], R0 ;  /* 0x0000000003000388 */ /* 0x0001e20000000800 */
[----:B------:R-:W-:Y:S05]  /*0440*/  @P0 BRA `(.L_x_227) ;  /* 0x0000000000080947 */ /* 0x000fea0003800000 */
[----:B------:R-:W-:-:S13]  /*0450*/  ISETP.GE.U32.AND P0, PT, R4, 0x20, PT ;  /* 0x000000200400780c */ /* 0x000fda0003f06070 */
[----:B------:R-:W-:Y:S05]  /*0460*/  @!P0 BRA `(.L_x_228) ;  /* 0x0000000000108947 */ /* 0x000fea0003800000 */
.L_x_227:
[----:B------:R-:W0:Y:S02]  /*0470*/  LDS R5, [R3+0x40] ;  /* 0x0000400003057984 */ /* 0x000e240000000800 */
[----:B0-----:R-:W-:-:S05]  /*0480*/  FADD R0, R5, R0 ;  /* 0x0000000005007221 */ /* 0x001fca0000000000 */
[----:B------:R0:W-:Y:S01]  /*0490*/  STS [R3], R0 ;  /* 0x0000000003007388 */ /* 0x0001e20000000800 */
[----:B------:R-:W-:Y:S05]  /*04a0*/  BRA `(.L_x_229) ;  /* 0x0000000000087947 */ /* 0x000fea0003800000 */
.L_x_228:
[----:B------:R-:W-:-:S13]  /*04b0*/  ISETP.GE.U32.AND P0, PT, R4, 0x10, PT ;  /* 0x000000100400780c */ /* 0x000fda0003f06070 */
[----:B------:R-:W-:Y:S05]  /*04c0*/  @!P0 BRA `(.L_x_230) ;  /* 0x0000000000108947 */ /* 0x000fea0003800000 */
.L_x_229:
[----:B------:R-:W0:Y:S02]  /*04d0*/  LDS R5, [R3+0x20] ;  /* 0x0000200003057984 */ /* 0x000e240000000800 */
[----:B0-----:R-:W-:-:S05]  /*04e0*/  FADD R0, R5, R0 ;  /* 0x0000000005007221 */ /* 0x001fca0000000000 */
[----:B------:R0:W-:Y:S01]  /*04f0*/  STS [R3], R0 ;  /* 0x0000000003007388 */ /* 0x0001e20000000800 */
[----:B------:R-:W-:Y:S05]  /*0500*/  BRA `(.L_x_231) ;  /* 0x0000000000087947 */ /* 0x000fea0003800000 */
.L_x_230:
[----:B------:R-:W-:-:S13]  /*0510*/  ISETP.GE.U32.AND P0, PT, R4, 0x8, PT ;  /* 0x000000080400780c */ /* 0x000fda0003f06070 */
[----:B------:R-:W-:Y:S05]  /*0520*/  @!P0 BRA `(.L_x_232) ;  /* 0x0000000000108947 */ /* 0x000fea0003800000 */
.L_x_231:
[----:B------:R-:W0:Y:S02]  /*0530*/  LDS R5, [R3+0x10] ;  /* 0x0000100003057984 */ /* 0x000e240000000800 */
[----:B0-----:R-:W-:-:S05]  /*0540*/  FADD R0, R5, R0 ;  /* 0x0000000005007221 */ /* 0x001fca0000000000 */
[----:B------:R0:W-:Y:S01]  /*0550*/  STS [R3], R0 ;  /* 0x0000000003007388 */ /* 0x0001e20000000800 */
[----:B------:R-:W-:Y:S05]  /*0560*/  BRA `(.L_x_233) ;  /* 0x0000000000087947 */ /* 0x000fea0003800000 */
.L_x_232:
[----:B------:R-:W-:-:S13]  /*0570*/  ISETP.GE.U32.AND P0, PT, R4, 0x4, PT ;  /* 0x000000040400780c */ /* 0x000fda0003f06070 */
[----:B------:R-:W-:Y:S05]  /*0580*/  @!P0 BRA `(.L_x_234) ;  /* 0x0000000000108947 */ /* 0x000fea0003800000 */
.L_x_233:
[----:B------:R-:W0:Y:S02]  /*0590*/  LDS R5, [R3+0x8] ;  /* 0x0000080003057984 */ /* 0x000e240000000800 */
[----:B0-----:R-:W-:-:S05]  /*05a0*/  FADD R0, R5, R0 ;  /* 0x0000000005007221 */ /* 0x001fca0000000000 */
[----:B------:R0:W-:Y:S01]  /*05b0*/  STS [R3], R0 ;  /* 0x0000000003007388 */ /* 0x0001e20000000800 */
[----:B------:R-:W-:Y:S05]  /*05c0*/  BRA `(.L_x_235) ;  /* 0x0000000000087947 */ /* 0x000fea0003800000 */
.L_x_234:
[----:B------:R-:W-:-:S13]  /*05d0*/  ISETP.GE.U32.AND P0, PT, R4, 0x2, PT ;  /* 0x000000020400780c */ /* 0x000fda0003f06070 */
[----:B------:R-:W-:Y:S05]  /*05e0*/  @!P0 BRA `(.L_x_236) ;  /* 0x00000000000c8947 */ /* 0x000fea0003800000 */
.L_x_235:
[----:B------:R-:W0:Y:S02]  /*05f0*/  LDS R5, [R3+0x4] ;  /* 0x0000040003057984 */ /* 0x000e240000000800 */
[----:B0-----:R-:W-:-:S05]  /*0600*/  FADD R0, R5, R0 ;  /* 0x0000000005007221 */ /* 0x001fca0000000000 */
[----:B------:R1:W-:Y:S02]  /*0610*/  STS [R3], R0 ;  /* 0x0000000003007388 */ /* 0x0003e40000000800 */
.L_x_236:
[----:B------:R-:W-:-:S13]  /*0620*/  ISETP.NE.AND P0, PT, R8, RZ, PT ;  /* 0x000000ff0800720c */ /* 0x000fda0003f05270 */
[----:B------:R-:W-:Y:S05]  /*0630*/  @P0 EXIT ;  /* 0x000000000000094d */ /* 0x000fea0003800000 */
[----:B01----:R-:W0:Y:S01]  /*0640*/  LDS R0, [UR4] ;  /* 0x00000004ff007984 */ /* 0x003e220008000800 */
[----:B------:R-:W-:-:S04]  /*0650*/  I2FP.F32.U32 R3, UR8 ;  /* 0x0000000800037c45 */ /* 0x000fc80008201000 */
[----:B------:R-:W1:Y:S02]  /*0660*/  MUFU.RCP R4, R3 ;  /* 0x0000000300047308 */ /* 0x000e640000001000 */
[----:B-1----:R-:W-:-:S04]  /*0670*/  FFMA R5, -R3, R4, 1 ;  /* 0x3f80000003057423 */ /* 0x002fc80000000104 */
[----:B------:R-:W-:Y:S02]  /*0680*/  FFMA R5, R4, R5, R4 ;  /* 0x0000000504057223 */ /* 0x000fe40000000004 */
[----:B0-----:R-:W0:Y:S02]  /*0690*/  FCHK P0, R0, R3 ;  /* 0x0000000300007302 */ /* 0x001e240000000000 */
[----:B------:R-:W-:-:S04]  /*06a0*/  FFMA R4, R0, R5, RZ ;  /* 0x0000000500047223 */ /* 0x000fc800000000ff */
[----:B------:R-:W-:-:S04]  /*06b0*/  FFMA R6, -R3, R4, R0 ;  /* 0x0000000403067223 */ /* 0x000fc80000000100 */
[----:B------:R-:W-:Y:S01]  /*06c0*/  FFMA R7, R5, R6, R4 ;  /* 0x0000000605077223 */ /* 0x000fe20000000004 */
[----:B0-----:R-:W-:Y:S06]  /*06d0*/  @!P0 BRA `(.L_x_237) ;  /* 0x00000000000c8947 */ /* 0x001fec0003800000 */
[----:B------:R-:W-:-:S07]  /*06e0*/  MOV R4, 0x700 ;  /* 0x0000070000047802 */ /* 0x000fce0000000f00 */
[----:B------:R-:W-:Y:S05]  /*06f0*/  CALL.REL.NOINC `($__internal_5_$__cuda_sm3x_div_rn_noftz_f32_slowpath) ;  /* 0x0000000000147944 */ /* 0x000fea0003c00000 */
[----:B------:R-:W-:-:S07]  /*0700*/  IMAD.MOV.U32 R7, RZ, RZ, R0 ;  /* 0x000000ffff077224 */ /* 0x000fce00078e0000 */
.L_x_237:
[----:B------:R-:W0:Y:S02]  /*0710*/  LDC.64 R4, c[0x0][0x388] ;  /* 0x0000e200ff047b82 */ /* 0x000e240000000a00 */
[----:B0-----:R-:W-:-:S05]  /*0720*/  IMAD.WIDE.U32 R2, R2, 0x4, R4 ;  /* 0x0000000402027825 */ /* 0x001fca00078e0004 */
[----:B------:R-:W-:Y:S01]  /*0730*/  STG.E desc[UR6][R2.64], R7 ;  /* 0x0000000702007986 */ /* 0x000fe2000c101906 */
[----:B------:R-:W-:Y:S05]  /*0740*/  EXIT ;  /* 0x000000000000794d */ /* 0x000fea0003800000 */
        .weak           $__internal_5_$__cuda_sm3x_div_rn_noftz_f32_slowpath
        .type           $__internal_5_$__cuda_sm3x_div_rn_noftz_f32_slowpath,@function
        .size           $__internal_5_$__cuda_sm3x_div_rn_noftz_f32_slowpath,(.L_x_1060 - $__internal_5_$__cuda_sm3x_div_rn_noftz_f32_slowpath)
$__internal_5_$__cuda_sm3x_div_rn_noftz_f32_slowpath:
[--C-:B------:R-:W-:Y:S01]  /*0750*/  SHF.R.U32.HI R6, RZ, 0x17, R3.reuse ;  /* 0x00000017ff067819 */ /* 0x100fe20000011603 */
[--C-:B------:R-:W-:Y:S01]  /*0760*/  IMAD.MOV.U32 R7, RZ, RZ, R0.reuse ;  /* 0x000000ffff077224 */ /* 0x100fe200078e0000 */
[----:B------:R-:W-:Y:S01]  /*0770*/  SHF.R.U32.HI R5, RZ, 0x17, R0 ;  /* 0x00000017ff057819 */ /* 0x000fe20000011600 */
[----:B------:R-:W-:Y:S01]  /*0780*/  IMAD.MOV.U32 R8, RZ, RZ, R3 ;  /* 0x000000ffff087224 */ /* 0x000fe200078e0003 */
        /* <DEDUP_REMOVED lines=8> */
[----:B------:R-:W-:Y:S02]  /*0810*/  FSETP.GTU.FTZ.AND P0, PT, |R0|, +INF , PT ;  /* 0x7f8000000000780b */ /* 0x000fe40003f1c200 */
        /* <DEDUP_REMOVED lines=22> */
.L_x_238:
[----:B------:R-:W-:Y:S01]  /*0980*/  LEA R3, R6, 0xc0800000, 0x17 ;  /* 0xc080000006037811 */ /* 0x000fe200078eb8ff */
[----:B------:R-:W-:-:S04]  /*0990*/  VIADD R5, R5, 0xffffff81 ;  /* 0xffffff8105057836 */ /* 0x000fc80000000000 */
[----:B------:R-:W-:Y:S01]  /*09a0*/  IMAD.IADD R3, R8, 0x1, -R3 ;  /* 0x0000000108037824 */ /* 0x000fe200078e0a03 */
[C---:B------:R-:W-:Y:S01]  /*09b0*/  IADD3 R6, PT, PT, R5.reuse, 0x7f, -R6 ;  /* 0x0000007f05067810 */ /* 0x040fe20007ffe806 */
[----:B------:R-:W-:Y:S02]  /*09c0*/  IMAD R0, R5, -0x800000, R7 ;  /* 0xff80000005007824 */ /* 0x000fe400078e0207 */
[----:B------:R-:W0:Y:S01]  /*09d0*/  MUFU.RCP R8, R3 ;  /* 0x0000000300087308 */ /* 0x000e220000001000 */
[----:B------:R-:W-:Y:S01]  /*09e0*/  FADD.FTZ R11, -R3, -RZ ;  /* 0x800000ff030b7221 */ /* 0x000fe20000010100 */
[----:B------:R-:W-:-:S03]  /*09f0*/  IMAD.IADD R6, R6, 0x1, R9 ;  /* 0x0000000106067824 */ /* 0x000fc600078e0209 */
        /* <DEDUP_REMOVED lines=21> */
[CCC-:B------:R-:W-:Y:S01]  /*0b50*/  FFMA.RM R6, R10.reuse, R8.reuse, R7.reuse ;  /* 0x000000080a067223 */ /* 0x1c0fe20000004007 */
[C---:B------:R-:W-:Y:S02]  /*0b60*/  ISETP.NE.AND P2, PT, R9.reuse, RZ, PT ;  /* 0x000000ff0900720c */ /* 0x040fe40003f45270 */
[----:B------:R-:W-:Y:S02]  /*0b70*/  ISETP.NE.AND P1, PT, R9, RZ, PT ;  /* 0x000000ff0900720c */ /* 0x000fe40003f25270 */
[----:B------:R-:W-:Y:S01]  /*0b80*/  LOP3.LUT R5, R3, 0x7fffff, RZ, 0xc0, !PT ;  /* 0x007fffff03057812 */ /* 0x000fe200078ec0ff */
[----:B------:R-:W-:Y:S01]  /*0b90*/  FFMA.RP R3, R10, R8, R7 ;  /* 0x000000080a037223 */ /* 0x000fe20000008007 */
[----:B------:R-:W-:Y:S02]  /*0ba0*/  VIADD R8, R9, 0x20 ;  /* 0x0000002009087836 */ /* 0x000fe40000000000 */
[----:B------:R-:W-:Y:S01]  /*0bb0*/  LOP3.LUT R5, R5, 0x800000, RZ, 0xfc, !PT ;  /* 0x0080000005057812 */ /* 0x000fe200078efcff */
[----:B------:R-:W-:Y:S01]  /*0bc0*/  IMAD.MOV R7, RZ, RZ, -R9 ;  /* 0x000000ffff077224 */ /* 0x000fe200078e0a09 */
[----:B------:R-:W-:-:S02]  /*0bd0*/  FSETP.NEU.FTZ.AND P0, PT, R3, R6, PT ;  /* 0x000000060300720b */ /* 0x000fc40003f1d000 */
[----:B------:R-:W-:Y:S02]  /*0be0*/  SHF.L.U32 R8, R5, R8, RZ ;  /* 0x0000000805087219 */ /* 0x000fe400000006ff */
[----:B------:R-:W-:Y:S02]  /*0bf0*/  SEL R6, R7, RZ, P2 ;  /* 0x000000ff07067207 */ /* 0x000fe40001000000 */
[----:B------:R-:W-:Y:S02]  /*0c00*/  ISETP.NE.AND P1, PT, R8, RZ, P1 ;  /* 0x000000ff0800720c */ /* 0x000fe40000f25270 */
[----:B------:R-:W-:Y:S02]  /*0c10*/  SHF.R.U32.HI R6, RZ, R6, R5 ;  /* 0x00000006ff067219 */ /* 0x000fe40000011605 */
[----:B------:R-:W-:Y:S02]  /*0c20*/  PLOP3.LUT P0, PT, P0, P1, PT, 0xf8, 0x8f ;  /* 0x00000000008f781c */ /* 0x000fe40000703f70 */
[----:B------:R-:W-:-:S02]  /*0c30*/  SHF.R.U32.HI R8, RZ, 0x1, R6 ;  /* 0x00000001ff087819 */ /* 0x000fc40000011606 */
[----:B------:R-:W-:-:S04]  /*0c40*/  SEL R3, RZ, 0x1, !P0 ;  /* 0x00000001ff037807 */ /* 0x000fc80004000000 */
[----:B------:R-:W-:-:S04]  /*0c50*/  LOP3.LUT R3, R3, 0x1, R8, 0xf8, !PT ;  /* 0x0000000103037812 */ /* 0x000fc800078ef808 */
[----:B------:R-:W-:-:S05]  /*0c60*/  LOP3.LUT R3, R3, R6, RZ, 0xc0, !PT ;  /* 0x0000000603037212 */ /* 0x000fca00078ec0ff */
[----:B------:R-:W-:-:S05]  /*0c70*/  IMAD.IADD R3, R8, 0x1, R3 ;  /* 0x0000000108037824 */ /* 0x000fca00078e0203 */
[----:B------:R-:W-:Y:S01]  /*0c80*/  LOP3.LUT R0, R3, R0, RZ, 0xfc, !PT ;  /* 0x0000000003007212 */ /* 0x000fe200078efcff */
[----:B------:R-:W-:Y:S06]  /*0c90*/  BRA `(.L_x_245) ;  /* 0x0000000000347947 */ /* 0x000fec0003800000 */
.L_x_244:
[----:B------:R-:W-:-:S04]  /*0ca0*/  LOP3.LUT R0, R0, 0x80000000, RZ, 0xc0, !PT ;  /* 0x8000000000007812 */ /* 0x000fc800078ec0ff */
[----:B------:R-:W-:Y:S01]  /*0cb0*/  LOP3.LUT R0, R0, 0x7f800000, RZ, 0xfc, !PT ;  /* 0x7f80000000007812 */ /* 0x000fe200078efcff */
[----:B------:R-:W-:Y:S06]  /*0cc0*/  BRA `(.L_x_245) ;  /* 0x0000000000287947 */ /* 0x000fec0003800000 */
.L_x_243:
[----:B------:R-:W-:Y:S01]  /*0cd0*/  IMAD R0, R6, 0x800000, R0 ;  /* 0x0080000006007824 */ /* 0x000fe200078e0200 */
[----:B------:R-:W-:Y:S06]  /*0ce0*/  BRA `(.L_x_245) ;  /* 0x0000000000207947 */ /* 0x000fec0003800000 */
.L_x_242:
[----:B------:R-:W-:-:S04]  /*0cf0*/  LOP3.LUT R0, R8, 0x80000000, R7, 0x48, !PT ;  /* 0x8000000008007812 */ /* 0x000fc800078e4807 */
[----:B------:R-:W-:Y:S01]  /*0d00*/  LOP3.LUT R0, R0, 0x7f800000, RZ, 0xfc, !PT ;  /* 0x7f80000000007812 */ /* 0x000fe200078efcff */
[----:B------:R-:W-:Y:S06]  /*0d10*/  BRA `(.L_x_245) ;  /* 0x0000000000147947 */ /* 0x000fec0003800000 */
.L_x_241:
[----:B------:R-:W-:Y:S01]  /*0d20*/  LOP3.LUT R0, R8, 0x80000000, R7, 0x48, !PT ;  /* 0x8000000008007812 */ /* 0x000fe200078e4807 */
[----:B------:R-:W-:Y:S06]  /*0d30*/  BRA `(.L_x_245) ;  /* 0x00000000000c7947 */ /* 0x000fec0003800000 */
.L_x_240:
[----:B------:R-:W0:Y:S01]  /*0d40*/  MUFU.RSQ R0, -QNAN ;  /* 0xffc0000000007908 */ /* 0x000e220000001400 */
[----:B------:R-:W-:Y:S05]  /*0d50*/  BRA `(.L_x_245) ;  /* 0x0000000000047947 */ /* 0x000fea0003800000 */
.L_x_239:
[----:B------:R-:W-:-:S07]  /*0d60*/  FADD.FTZ R0, R0, R3 ;  /* 0x0000000300007221 */ /* 0x000fce0000010000 */
.L_x_245:
[----:B------:R-:W-:-:S04]  /*0d70*/  IMAD.MOV.U32 R5, RZ, RZ, 0x0 ;  /* 0x00000000ff057424 */ /* 0x000fc800078e00ff */
[----:B0-----:R-:W-:Y:S05]  /*0d80*/  RET.REL.NODEC R4 `(reduce_row_mean_f) ;  /* 0xfffffff0049c7950 */ /* 0x001fea0003c3ffff */
.L_x_246:
        /* <DEDUP_REMOVED lines=15> */
.L_x_1060:


//--------------------- .text.reduce_row_mean_d   --------------------------
	.section	.text.reduce_row_mean_d,"ax",@progbits
	.align	128
        .global         reduce_row_mean_d
        .type           reduce_row_mean_d,@function
        .size           reduce_row_mean_d,(.L_x_1061 - reduce_row_mean_d)
        .other          reduce_row_mean_d,@"STO_CUDA_ENTRY STV_DEFAULT"
reduce_row_mean_d:
.text.reduce_row_mean_d:
        /* <DEDUP_REMOVED lines=8> */
[----:B------:R-:W-:Y:S01]  /*0080*/  CS2R R2, SRZ ;  /* 0x0000000000027805 */ /* 0x000fe2000001ff00 */
[----:B------:R-:W1:Y:S01]  /*0090*/  LDCU.64 UR6, c[0x0][0x358] ;  /* 0x00006b00ff0677ac */ /* 0x000e620008000a00 */
[----:B0-----:R-:W-:-:S13]  /*00a0*/  ISETP.GE.U32.AND P0, PT, R4, UR8, PT ;  /* 0x0000000804007c0c */ /* 0x001fda000bf06070 */
[----:B-1----:R-:W-:Y:S05]  /*00b0*/  @P0 BRA `(.L_x_248) ;  /* 0x00000000002c0947 */ /* 0x002fea0003800000 */
[----:B------:R-:W0:Y:S01]  /*00c0*/  LDC R10, c[0x0][0x360] ;  /* 0x0000d800ff0a7b82 */ /* 0x000e220000000800 */
[----:B------:R-:W-:Y:S01]  /*00d0*/  IMAD.MOV.U32 R5, RZ, RZ, R4 ;  /* 0x000000ffff057224 */ /* 0x000fe200078e0004 */
[----:B------:R-:W-:-:S06]  /*00e0*/  CS2R R2, SRZ ;  /* 0x0000000000027805 */ /* 0x000fcc000001ff00 */
[----:B------:R-:W1:Y:S02]  /*00f0*/  LDC.64 R8, c[0x0][0x380] ;  /* 0x0000e000ff087b82 */ /* 0x000e640000000a00 */
.L_x_249:
[----:B------:R-:W-:-:S04]  /*0100*/  IMAD R7, R0, UR8, R5 ;  /* 0x0000000800077c24 */ /* 0x000fc8000f8e0205 */
[----:B-1----:R-:W-:-:S06]  /*0110*/  IMAD.WIDE.U32 R6, R7, 0x8, R8 ;  /* 0x0000000807067825 */ /* 0x002fcc00078e0008 */
[----:B------:R-:W2:Y:S01]  /*0120*/  LDG.E.64 R6, desc[UR6][R6.64] ;  /* 0x0000000606067981 */ /* 0x000ea2000c1e1b00 */
[----:B0-----:R-:W-:-:S05]  /*0130*/  IMAD.IADD R5, R10, 0x1, R5 ;  /* 0x000000010a057824 */ /* 0x001fca00078e0205 */
[----:B------:R-:W-:Y:S01]  /*0140*/  ISETP.GE.U32.AND P0, PT, R5, UR8, PT ;  /* 0x0000000805007c0c */ /* 0x000fe2000bf06070 */
[----:B--2---:R-:W-:-:S12]  /*0150*/  DADD R2, R6, R2 ;  /* 0x0000000006027229 */ /* 0x004fd80000000002 */
[----:B------:R-:W-:Y:S05]  /*0160*/  @!P0 BRA `(.L_x_249) ;  /* 0xfffffffc00e48947 */ /* 0x000fea000383ffff */
.L_x_248:
[----:B------:R-:W-:Y:S05]  /*0170*/  BSYNC.RECONVERGENT B0 ;  /* 0x0000000000007941 */ /* 0x000fea0003800200 */
.L_x_247:
[----:B------:R-:W0:Y:S01]  /*0180*/  S2UR UR5, SR_CgaCtaId ;  /* 0x00000000000579c3 */ /* 0x000e220000008800 */
[----:B------:R-:W-:-:S07]  /*0190*/  UMOV UR4, 0x400 ;  /* 0x0000040000047882 */ /* 0x000fce0000000000 */
[----:B------:R-:W1:Y:S01]  /*01a0*/  LDC R8, c[0x0][0x360] ;  /* 0x0000d800ff087b82 */ /* 0x000e620000000800 */
[----:B0-----:R-:W-:-:S06]  /*01b0*/  ULEA UR4, UR5, UR4, 0x18 ;  /* 0x0000000405047291 */ /* 0x001fcc000f8ec0ff */
[----:B------:R-:W-:Y:S02]  /*01c0*/  LEA R5, R4, UR4, 0x3 ;  /* 0x0000000404057c11 */ /* 0x000fe4000f8e18ff */
[----:B-1----:R-:W-:-:S03]  /*01d0*/  ISETP.GE.U32.AND P0, PT, R8, 0x400, PT ;  /* 0x000004000800780c */ /* 0x002fc60003f06070 */
[----:B------:R0:W-:Y:S01]  /*01e0*/  STS.64 [R5], R2 ;  /* 0x0000000205007388 */ /* 0x0001e20000000a00 */
[----:B------:R-:W-:Y:S09]  /*01f0*/  BAR.SYNC.DEFER_BLOCKING 0x0 ;  /* 0x0000000000007b1d */ /* 0x000ff20000010000 */
[----:B0-----:R-:W-:Y:S05]  /*0200*/  @!P0 BRA `(.L_x_250) ;  /* 0x0000000000188947 */ /* 0x001fea0003800000 */
[----:B------:R-:W-:-:S13]  /*0210*/  ISETP.GT.U32.AND P0, PT, R4, 0x1ff, PT ;  /* 0x000001ff0400780c */ /* 0x000fda0003f04070 */
[----:B------:R-:W0:Y:S02]  /*0220*/  @!P0 LDS.64 R6, [R5+0x1000] ;  /* 0x0010000005068984 */ /* 0x000e240000000a00 */
[----:B0-----:R-:W-:-:S07]  /*0230*/  @!P0 DADD R2, R2, R6 ;  /* 0x0000000002028229 */ /* 0x001fce0000000006 */
[----:B------:R0:W-:Y:S01]  /*0240*/  @!P0 STS.64 [R5], R2 ;  /* 0x0000000205008388 */ /* 0x0001e20000000a00 */
[----:B------:R-:W-:Y:S06]  /*0250*/  BAR.SYNC.DEFER_BLOCKING 0x0 ;  /* 0x0000000000007b1d */ /* 0x000fec0000010000 */
[----:B------:R-:W-:Y:S05]  /*0260*/  BRA `(.L_x_251) ;  /* 0x0000000000087947 */ /* 0x000fea0003800000 */
.L_x_250:
[----:B------:R-:W-:-:S13]  /*0270*/  ISETP.GE.U32.AND P0, PT, R8, 0x200, PT ;  /* 0x000002000800780c */ /* 0x000fda0003f06070 */
[----:B------:R-:W-:Y:S05]  /*0280*/  @!P0 BRA `(.L_x_252) ;  /* 0x0000000000188947 */ /* 0x000fea0003800000 */
.L_x_251:
[----:B------:R-:W-:-:S13]  /*0290*/  ISETP.GT.U32.AND P0, PT, R4, 0xff, PT ;  /* 0x000000ff0400780c */ /* 0x000fda0003f04070 */
[----:B------:R-:W0:Y:S02]  /*02a0*/  @!P0 LDS.64 R6, [R5+0x800] ;  /* 0x0008000005068984 */ /* 0x000e240000000a00 */
[----:B0-----:R-:W-:-:S07]  /*02b0*/  @!P0 DADD R2, R2, R6 ;  /* 0x0000000002028229 */ /* 0x001fce0000000006 */
[----:B------:R0:W-:Y:S01]  /*02c0*/  @!P0 STS.64 [R5], R2 ;  /* 0x0000000205008388 */ /* 0x0001e20000000a00 */
[----:B------:R-:W-:Y:S06]  /*02d0*/  BAR.SYNC.DEFER_BLOCKING 0x0 ;  /* 0x0000000000007b1d */ /* 0x000fec0000010000 */
[----:B------:R-:W-:Y:S05]  /*02e0*/  BRA `(.L_x_253) ;  /* 0x0000000000087947 */ /* 0x000fea0003800000 */
.L_x_252:
[----:B------:R-:W-:-:S13]  /*02f0*/  ISETP.GE.U32.AND P0, PT, R8, 0x100, PT ;  /* 0x000001000800780c */ /* 0x000fda0003f06070 */
[----:B------:R-:W-:Y:S05]  /*0300*/  @!P0 BRA `(.L_x_254) ;  /* 0x0000000000188947 */ /* 0x000fea0003800000 */
.L_x_253:
[----:B------:R-:W-:-:S13]  /*0310*/  ISETP.GT.U32.AND P0, PT, R4, 0x7f, PT ;  /* 0x0000007f0400780c */ /* 0x000fda0003f04070 */
[----:B------:R-:W0:Y:S02]  /*0320*/  @!P0 LDS.64 R6, [R5+0x400] ;  /* 0x0004000005068984 */ /* 0x000e240000000a00 */
[----:B0-----:R-:W-:-:S07]  /*0330*/  @!P0 DADD R2, R2, R6 ;  /* 0x0000000002028229 */ /* 0x001fce0000000006 */
[----:B------:R0:W-:Y:S01]  /*0340*/  @!P0 STS.64 [R5], R2 ;  /* 0x0000000205008388 */ /* 0x0001e20000000a00 */
[----:B------:R-:W-:Y:S06]  /*0350*/  BAR.SYNC.DEFER_BLOCKING 0x0 ;  /* 0x0000000000007b1d */ /* 0x000fec0000010000 */
[----:B------:R-:W-:Y:S05]  /*0360*/  BRA `(.L_x_255) ;  /* 0x0000000000087947 */ /* 0x000fea0003800000 */
.L_x_254:
[----:B------:R-:W-:-:S13]  /*0370*/  ISETP.GE.U32.AND P0, PT, R8, 0x80, PT ;  /* 0x000000800800780c */ /* 0x000fda0003f06070 */
[----:B------:R-:W-:Y:S05]  /*0380*/  @!P0 BRA `(.L_x_256) ;  /* 0x0000000000148947 */ /* 0x000fea0003800000 */
.L_x_255:
[----:B------:R-:W-:-:S13]  /*0390*/  ISETP.GT.U32.AND P0, PT, R4, 0x3f, PT ;  /* 0x0000003f0400780c */ /* 0x000fda0003f04070 */
[----:B------:R-:W0:Y:S02]  /*03a0*/  @!P0 LDS.64 R6, [R5+0x200] ;  /* 0x0002000005068984 */ /* 0x000e240000000a00 */
[----:B0-----:R-:W-:-:S07]  /*03b0*/  @!P0 DADD R2, R2, R6 ;  /* 0x0000000002028229 */ /* 0x001fce0000000006 */
[----:B------:R0:W-:Y:S01]  /*03c0*/  @!P0 STS.64 [R5], R2 ;  /* 0x0000000205008388 */ /* 0x0001e20000000a00 */
[----:B------:R-:W-:Y:S06]  /*03d0*/  BAR.SYNC.DEFER_BLOCKING 0x0 ;  /* 0x0000000000007b1d */ /* 0x000fec0000010000 */
.L_x_256:
[----:B------:R-:W-:-:S13]  /*03e0*/  ISETP.GT.U32.AND P0, PT, R4, 0x1f, PT ;  /* 0x0000001f0400780c */ /* 0x000fda0003f04070 */
[----:B------:R-:W-:Y:S05]  /*03f0*/  @P0 EXIT ;  /* 0x000000000000094d */ /* 0x000fea0003800000 */
[----:B------:R-:W-:-:S13]  /*0400*/  ISETP.GE.U32.AND P0, PT, R8, 0x40, PT ;  /* 0x000000400800780c */ /* 0x000fda0003f06070 */
[----:B------:R-:W0:Y:S02]  /*0410*/  @P0 LDS.64 R6, [R5+0x100] ;  /* 0x0001000005060984 */ /* 0x000e240000000a00 */
[----:B0-----:R-:W-:-:S07]  /*0420*/  @P0 DADD R2, R2, R6 ;  /* 0x0000000002020229 */ /* 0x001fce0000000006 */
[----:B------:R0:W-:Y:S01]  /*0430*/  @P0 STS.64 [R5], R2 ;  /* 0x0000000205000388 */ /* 0x0001e20000000a00 */
[----:B------:R-:W-:Y:S05]  /*0440*/  @P0 BRA `(.L_x_257) ;  /* 0x0000000000080947 */ /* 0x000fea0003800000 */
[----:B------:R-:W-:-:S13]  /*0450*/  ISETP.GE.U32.AND P0, PT, R8, 0x20, PT ;  /* 0x000000200800780c */ /* 0x000fda0003f06070 */
[----:B------:R-:W-:Y:S05]  /*0460*/  @!P0 BRA `(.L_x_258) ;  /* 0x0000000000108947 */ /* 0x000fea0003800000 */
.L_x_257:
[----:B------:R-:W0:Y:S02]  /*0470*/  LDS.64 R6, [R5+0x80] ;  /* 0x0000800005067984 */ /* 0x000e240000000a00 */
[----:B0-----:R-:W-:-:S07]  /*0480*/  DADD R2, R6, R2 ;  /* 0x0000000006027229 */ /* 0x001fce0000000002 */
[----:B------:R0:W-:Y:S01]  /*0490*/  STS.64 [R5], R2 ;  /* 0x0000000205007388 */ /* 0x0001e20000000a00 */
[----:B------:R-:W-:Y:S05]  /*04a0*/  BRA `(.L_x_259) ;  /* 0x0000000000087947 */ /* 0x000fea0003800000 */
.L_x_258:
[----:B------:R-:W-:-:S13]  /*04b0*/  ISETP.GE.U32.AND P0, PT, R8, 0x10, PT ;  /* 0x000000100800780c */ /* 0x000fda0003f06070 */
[----:B------:R-:W-:Y:S05]  /*04c0*/  @!P0 BRA `(.L_x_260) ;  /* 0x0000000000108947 */ /* 0x000fea0003800000 */
.L_x_259:
[----:B------:R-:W0:Y:S02]  /*04d0*/  LDS.64 R6, [R5+0x40] ;  /* 0x0000400005067984 */ /* 0x000e240000000a00 */
[----:B0-----:R-:W-:-:S07]  /*04e0*/  DADD R2, R6, R2 ;  /* 0x0000000006027229 */ /* 0x001fce0000000002 */
[----:B------:R0:W-:Y:S01]  /*04f0*/  STS.64 [R5], R2 ;  /* 0x0000000205007388 */ /* 0x0001e20000000a00 */
[----:B------:R-:W-:Y:S05]  /*0500*/  BRA `(.L_x_261) ;  /* 0x0000000000087947 */ /* 0x000fea0003800000 */
.L_x_260:
[----:B------:R-:W-:-:S13]  /*0510*/  ISETP.GE.U32.AND P0, PT, R8, 0x8, PT ;  /* 0x000000080800780c */ /* 0x000fda0003f06070 */
[----:B------:R-:W-:Y:S05]  /*0520*/  @!P0 BRA `(.L_x_262) ;  /* 0x0000000000108947 */ /* 0x000fea0003800000 */
.L_x_261:
[----:B------:R-:W0:Y:S02]  /*0530*/  LDS.64 R6, [R5+0x20] ;  /* 0x0000200005067984 */ /* 0x000e240000000a00 */
[----:B0-----:R-:W-:-:S07]  /*0540*/  DADD R2, R6, R2 ;  /* 0x0000000006027229 */ /* 0x001fce0000000002 */
[----:B------:R0:W-:Y:S01]  /*0550*/  STS.64 [R5], R2 ;  /* 0x0000000205007388 */ /* 0x0001e20000000a00 */
[----:B------:R-:W-:Y:S05]  /*0560*/  BRA `(.L_x_263) ;  /* 0x0000000000087947 */ /* 0x000fea0003800000 */
.L_x_262:
[----:B------:R-:W-:-:S13]  /*0570*/  ISETP.GE.U32.AND P0, PT, R8, 0x4, PT ;  /* 0x000000040800780c */ /* 0x000fda0003f06070 */
[----:B------:R-:W-:Y:S05]  /*0580*/  @!P0 BRA `(.L_x_264) ;  /* 0x0000000000108947 */ /* 0x000fea0003800000 */
.L_x_263:
[----:B------:R-:W0:Y:S02]  /*0590*/  LDS.64 R6, [R5+0x10] ;  /* 0x0000100005067984 */ /* 0x000e240000000a00 */
[----:B0-----:R-:W-:-:S07]  /*05a0*/  DADD R2, R6, R2 ;  /* 0x0000000006027229 */ /* 0x001fce0000000002 */
[----:B------:R0:W-:Y:S01]  /*05b0*/  STS.64 [R5], R2 ;  /* 0x0000000205007388 */ /* 0x0001e20000000a00 */
[----:B------:R-:W-:Y:S05]  /*05c0*/  BRA `(.L_x_265) ;  /* 0x0000000000087947 */ /* 0x000fea0003800000 */
.L_x_264:
[----:B------:R-:W-:-:S13]  /*05d0*/  ISETP.GE.U32.AND P0, PT, R8, 0x2, PT ;  /* 0x000000020800780c */ /* 0x000fda0003f06070 */
[----:B------:R-:W-:Y:S05]  /*05e0*/  @!P0 BRA `(.L_x_266) ;  /* 0x00000000000c8947 */ /* 0x000fea0003800000 */
.L_x_265:
[----:B------:R-:W1:Y:S02]  /*05f0*/  LDS.64 R6, [R5+0x8] ;  /* 0x0000080005067984 */ /* 0x000e640000000a00 */
[----:B-1----:R-:W-:-:S07]  /*0600*/  DADD R6, R6, R2 ;  /* 0x0000000006067229 */ /* 0x002fce0000000002 */
[----:B------:R1:W-:Y:S04]  /*0610*/  STS.64 [R5], R6 ;  /* 0x0000000605007388 */ /* 0x0003e80000000a00 */
.L_x_266:
[----:B------:R-:W-:-:S13]  /*0620*/  ISETP.NE.AND P0, PT, R4, RZ, PT ;  /* 0x000000ff0400720c */ /* 0x000fda0003f05270 */
[----:B------:R-:W-:Y:S05]  /*0630*/  @P0 EXIT ;  /* 0x000000000000094d */ /* 0x000fea0003800000 */
[----:B01----:R-:W0:Y:S01]  /*0640*/  I2F.F64.U32 R4, UR8 ;  /* 0x0000000800047d12 */ /* 0x003e220008201800 */
[----:B------:R-:W-:Y:S01]  /*0650*/  IMAD.MOV.U32 R2, RZ, RZ, 0x1 ;  /* 0x00000001ff027424 */ /* 0x000fe200078e00ff */
[----:B------:R-:W1:Y:S06]  /*0660*/  LDS.64 R6, [UR4] ;  /* 0x00000004ff067984 */ /* 0x000e6c0008000a00 */
[----:B0-----:R-:W0:Y:S02]  /*0670*/  MUFU.RCP64H R3, R5 ;  /* 0x0000000500037308 */ /* 0x001e240000001800 */
[----:B0-----:R-:W-:-:S08]  /*0680*/  DFMA R8, -R4, R2, 1 ;  /* 0x3ff000000408742b */ /* 0x001fd00000000102 */
[----:B------:R-:W-:Y:S01]  /*0690*/  DFMA R8, R8, R8, R8 ;  /* 0x000000080808722b */ /* 0x000fe20000000008 */
[----:B-1----:R-:W-:-:S07]  /*06a0*/  FSETP.GEU.AND P1, PT, |R7|, 6.5827683646048100446e-37, PT ;  /* 0x036000000700780b */ /* 0x002fce0003f2e200 */
        /* <DEDUP_REMOVED lines=10> */
[----:B------:R-:W-:Y:S05]  /*0750*/  CALL.REL.NOINC `($__internal_6_$__cuda_sm20_div_rn_f64_full) ;  /* 0x0000000000107944 */ /* 0x000fea0003c00000 */
.L_x_267:
[----:B------:R-:W0:Y:S02]  /*0760*/  LDC.64 R4, c[0x0][0x388] ;  /* 0x0000e200ff047b82 */ /* 0x000e240000000a00 */
[----:B0-----:R-:W-:-:S05]  /*0770*/  IMAD.WIDE.U32 R4, R0, 0x8, R4 ;  /* 0x0000000800047825 */ /* 0x001fca00078e0004 */
[----:B------:R-:W-:Y:S01]  /*0780*/  STG.E.64 desc[UR6][R4.64], R2 ;  /* 0x0000000204007986 */ /* 0x000fe2000c101b06 */
[----:B------:R-:W-:Y:S05]  /*0790*/  EXIT ;  /* 0x000000000000794d */ /* 0x000fea0003800000 */
        .weak           $__internal_6_$__cuda_sm20_div_rn_f64_full
        .type           $__internal_6_$__cuda_sm20_div_rn_f64_full,@function
        .size           $__internal_6_$__cuda_sm20_div_rn_f64_full,(.L_x_1061 - $__internal_6_$__cuda_sm20_div_rn_f64_full)
$__internal_6_$__cuda_sm20_div_rn_f64_full:
[C---:B------:R-:W-:Y:S01]  /*07a0*/  FSETP.GEU.AND P0, PT, |R5|.reuse, 1.469367938527859385e-39, PT ;  /* 0x001000000500780b */ /* 0x040fe20003f0e200 */
[----:B------:R-:W-:Y:S01]  /*07b0*/  IMAD.MOV.U32 R8, RZ, RZ, 0x1 ;  /* 0x00000001ff087424 */ /* 0x000fe200078e00ff */
[C---:B------:R-:W-:Y:S01]  /*07c0*/  LOP3.LUT R2, R5.reuse, 0x800fffff, RZ, 0xc0, !PT ;  /* 0x800fffff05027812 */ /* 0x040fe200078ec0ff */
[----:B------:R-:W-:Y:S01]  /*07d0*/  IMAD.MOV.U32 R11, RZ, RZ, 0x1ca00000 ;  /* 0x1ca00000ff0b7424 */ /* 0x000fe200078e00ff */
[----:B------:R-:W-:Y:S02]  /*07e0*/  LOP3.LUT R15, R5, 0x7ff00000, RZ, 0xc0, !PT ;  /* 0x7ff00000050f7812 */ /* 0x000fe400078ec0ff */
[----:B------:R-:W-:Y:S01]  /*07f0*/  LOP3.LUT R3, R2, 0x3ff00000, RZ, 0xfc, !PT ;  /* 0x3ff0000002037812 */ /* 0x000fe200078efcff */
[----:B------:R-:W-:Y:S01]  /*0800*/  IMAD.MOV.U32 R2, RZ, RZ, R4 ;  /* 0x000000ffff027224 */ /* 0x000fe200078e0004 */
[----:B------:R-:W-:-:S04]  /*0810*/  LOP3.LUT R14, R7, 0x7ff00000, RZ, 0xc0, !PT ;  /* 0x7ff00000070e7812 */ /* 0x000fc800078ec0ff */
[----:B------:R-:W-:Y:S01]  /*0820*/  ISETP.GE.U32.AND P1, PT, R14, R15, PT ;  /* 0x0000000f0e00720c */ /* 0x000fe20003f26070 */
[----:B------:R-:W-:Y:S01]  /*0830*/  @!P0 DMUL R2, R4, 8.98846567431157953865e+307 ;  /* 0x7fe0000004028828 */ /* 0x000fe20000000000 */
[----:B------:R-:W-:-:S05]  /*0840*/  IMAD.MOV.U32 R21, RZ, RZ, R14 ;  /* 0x000000ffff157224 */ /* 0x000fca00078e000e */
[----:B------:R-:W0:Y:S02]  /*0850*/  MUFU.RCP64H R9, R3 ;  /* 0x0000000300097308 */ /* 0x000e240000001800 */
[----:B0-----:R-:W-:-:S08]  /*0860*/  DFMA R12, R8, -R2, 1 ;  /* 0x3ff00000080c742b */ /* 0x001fd00000000802 */
[----:B------:R-:W-:-:S08]  /*0870*/  DFMA R12, R12, R12, R12 ;  /* 0x0000000c0c0c722b */ /* 0x000fd0000000000c */
[----:B------:R-:W-:Y:S01]  /*0880*/  DFMA R12, R8, R12, R8 ;  /* 0x0000000c080c722b */ /* 0x000fe20000000008 */
[----:B------:R-:W-:Y:S01]  /*0890*/  SEL R9, R11, 0x63400000, !P1 ;  /* 0x634000000b097807 */ /* 0x000fe20004800000 */
[----:B------:R-:W-:Y:S01]  /*08a0*/  IMAD.MOV.U32 R8, RZ, RZ, R6 ;  /* 0x000000ffff087224 */ /* 0x000fe200078e0006 */
[----:B------:R-:W-:Y:S02]  /*08b0*/  FSETP.GEU.AND P1, PT, |R7|, 1.469367938527859385e-39, PT ;  /* 0x001000000700780b */ /* 0x000fe40003f2e200 */
[----:B------:R-:W-:-:S03]  /*08c0*/  LOP3.LUT R9, R9, 0x800fffff, R7, 0xf8, !PT ;  /* 0x800fffff09097812 */ /* 0x000fc600078ef807 */
[----:B------:R-:W-:-:S08]  /*08d0*/  DFMA R16, R12, -R2, 1 ;  /* 0x3ff000000c10742b */ /* 0x000fd00000000802 */
[----:B------:R-:W-:Y:S01]  /*08e0*/  DFMA R12, R12, R16, R12 ;  /* 0x000000100c0c722b */ /* 0x000fe2000000000c */
[----:B------:R-:W-:Y:S10]  /*08f0*/  @P1 BRA `(.L_x_268) ;  /* 0x0000000000201947 */ /* 0x000ff40003800000 */
[----:B------:R-:W-:Y:S01]  /*0900*/  LOP3.LUT R17, R5, 0x7ff00000, RZ, 0xc0, !PT ;  /* 0x7ff0000005117812 */ /* 0x000fe200078ec0ff */
[----:B------:R-:W-:-:S03]  /*0910*/  IMAD.MOV.U32 R16, RZ, RZ, RZ ;  /* 0x000000ffff107224 */ /* 0x000fc600078e00ff */
[----:B------:R-:W-:-:S04]  /*0920*/  ISETP.GE.U32.AND P1, PT, R14, R17, PT ;  /* 0x000000110e00720c */ /* 0x000fc80003f26070 */
[----:B------:R-:W-:-:S04]  /*0930*/  SEL R17, R11, 0x63400000, !P1 ;  /* 0x634000000b117807 */ /* 0x000fc80004800000 */
[----:B------:R-:W-:-:S04]  /*0940*/  LOP3.LUT R17, R17, 0x80000000, R7, 0xf8, !PT ;  /* 0x8000000011117812 */ /* 0x000fc800078ef807 */
[----:B------:R-:W-:-:S06]  /*0950*/  LOP3.LUT R17, R17, 0x100000, RZ, 0xfc, !PT ;  /* 0x0010000011117812 */ /* 0x000fcc00078efcff */
[----:B------:R-:W-:-:S10]  /*0960*/  DFMA R8, R8, 2, -R16 ;  /* 0x400000000808782b */ /* 0x000fd40000000810 */
[----:B------:R-:W-:-:S07]  /*0970*/  LOP3.LUT R21, R9, 0x7ff00000, RZ, 0xc0, !PT ;  /* 0x7ff0000009157812 */ /* 0x000fce00078ec0ff */
.L_x_268:
[----:B------:R-:W-:Y:S01]  /*0980*/  IMAD.MOV.U32 R20, RZ, RZ, R15 ;  /* 0x000000ffff147224 */ /* 0x000fe200078e000f */
[----:B------:R-:W-:Y:S01]  /*0990*/  @!P0 LOP3.LUT R20, R3, 0x7ff00000, RZ, 0xc0, !PT ;  /* 0x7ff0000003148812 */ /* 0x000fe200078ec0ff */
[----:B------:R-:W-:Y:S01]  /*09a0*/  VIADD R15, R21, 0xffffffff ;  /* 0xffffffff150f7836 */ /* 0x000fe20000000000 */
[----:B------:R-:W-:-:S03]  /*09b0*/  DMUL R16, R12, R8 ;  /* 0x000000080c107228 */ /* 0x000fc60000000000 */
[----:B------:R-:W-:Y:S01]  /*09c0*/  VIADD R22, R20, 0xffffffff ;  /* 0xffffffff14167836 */ /* 0x000fe20000000000 */
[----:B------:R-:W-:-:S04]  /*09d0*/  ISETP.GT.U32.AND P0, PT, R15, 0x7feffffe, PT ;  /* 0x7feffffe0f00780c */ /* 0x000fc80003f04070 */
[----:B------:R-:W-:Y:S01]  /*09e0*/  ISETP.GT.U32.OR P0, PT, R22, 0x7feffffe, P0 ;  /* 0x7feffffe1600780c */ /* 0x000fe20000704470 */
[----:B------:R-:W-:-:S08]  /*09f0*/  DFMA R18, R16, -R2, R8 ;  /* 0x800000021012722b */ /* 0x000fd00000000008 */
[----:B------:R-:W-:-:S04]  /*0a00*/  DFMA R12, R12, R18, R16 ;  /* 0x000000120c0c722b */ /* 0x000fc80000000010 */
[----:B------:R-:W-:Y:S07]  /*0a10*/  @P0 BRA `(.L_x_269) ;  /* 0x00000000006c0947 */ /* 0x000fee0003800000 */
        /* <DEDUP_REMOVED lines=19> */
[----:B------:R-:W-:Y:S01]  /*0b50*/  IMAD.MOV.U32 R2, RZ, RZ, RZ ;  /* 0x000000ffff027224 */ /* 0x000fe200078e00ff */
[----:B------:R-:W-:-:S05]  /*0b60*/  IADD3 R11, PT, PT, -R11, -0x43300000, RZ ;  /* 0xbcd000000b0b7810 */ /* 0x000fca0007ffe1ff */
[----:B------:R-:W-:-:S03]  /*0b70*/  DFMA R2, R14, -R2, R12 ;  /* 0x800000020e02722b */ /* 0x000fc6000000000c */
[----:B------:R-:W-:-:S07]  /*0b80*/  LOP3.LUT R5, R7, R5, RZ, 0x3c, !PT ;  /* 0x0000000507057212 */ /* 0x000fce00078e3cff */
[----:B------:R-:W-:-:S04]  /*0b90*/  FSETP.NEU.AND P0, PT, |R3|, R11, PT ;  /* 0x0000000b0300720b */ /* 0x000fc80003f0d200 */
[----:B------:R-:W-:Y:S02]  /*0ba0*/  FSEL R14, R6, R14, !P0 ;  /* 0x0000000e060e7208 */ /* 0x000fe40004000000 */
[----:B------:R-:W-:Y:S01]  /*0bb0*/  FSEL R15, R5, R15, !P0 ;  /* 0x0000000f050f7208 */ /* 0x000fe20004000000 */
[----:B------:R-:W-:Y:S06]  /*0bc0*/  BRA `(.L_x_270) ;  /* 0x0000000000547947 */ /* 0x000fec0003800000 */
.L_x_269:
        /* <DEDUP_REMOVED lines=16> */
.L_x_272:
[----:B------:R-:W-:Y:S01]  /*0cd0*/  LOP3.LUT R15, R5, 0x80000, RZ, 0xfc, !PT ;  /* 0x00080000050f7812 */ /* 0x000fe200078efcff */
[----:B------:R-:W-:Y:S01]  /*0ce0*/  IMAD.MOV.U32 R14, RZ, RZ, R4 ;  /* 0x000000ffff0e7224 */ /* 0x000fe200078e0004 */
[----:B------:R-:W-:Y:S06]  /*0cf0*/  BRA `(.L_x_270) ;  /* 0x0000000000087947 */ /* 0x000fec0003800000 */
.L_x_271:
[----:B------:R-:W-:Y:S01]  /*0d00*/  LOP3.LUT R15, R7, 0x80000, RZ, 0xfc, !PT ;  /* 0x00080000070f7812 */ /* 0x000fe200078efcff */
[----:B------:R-:W-:-:S07]  /*0d10*/  IMAD.MOV.U32 R14, RZ, RZ, R6 ;  /* 0x000000ffff0e7224 */ /* 0x000fce00078e0006 */
.L_x_270:
[----:B------:R-:W-:Y:S02]  /*0d20*/  IMAD.MOV.U32 R11, RZ, RZ, 0x0 ;  /* 0x00000000ff0b7424 */ /* 0x000fe400078e00ff */
[----:B------:R-:W-:Y:S02]  /*0d30*/  IMAD.MOV.U32 R2, RZ, RZ, R14 ;  /* 0x000000ffff027224 */ /* 0x000fe400078e000e */
[----:B------:R-:W-:Y:S01]  /*0d40*/  IMAD.MOV.U32 R3, RZ, RZ, R15 ;  /* 0x000000ffff037224 */ /* 0x000fe200078e000f */
[----:B------:R-:W-:Y:S06]  /*0d50*/  RET.REL.NODEC R10 `(reduce_row_mean_d) ;  /* 0xfffffff00aa87950 */ /* 0x000fec0003c3ffff */
.L_x_273:
        /* <DEDUP_REMOVED lines=10> */
.L_x_1061:


//--------------------- .text.reduce_prod_f       --------------------------
	.section	.text.reduce_prod_f,"ax",@progbits
	.align	128
        .global         reduce_prod_f
        .type           reduce_prod_f,@function
        .size           reduce_prod_f,(.L_x_1116 - reduce_prod_f)
        .other          reduce_prod_f,@"STO_CUDA_ENTRY STV_DEFAULT"
reduce_prod_f:
.text.reduce_prod_f:
[----:B------:R-:W-:Y:S01]  /*0000*/  LDC R1, c[0x0][0x37c] ;  /* 0x0000df00ff017b82 */ /* 0x000fe20000000800 */
[----:B------:R-:W0:Y:S07]  /*0010*/  S2R R11, SR_TID.X ;  /* 0x00000000000b7919 */ /* 0x000e2e0000002100 */
[----:B------:R-:W1:Y:S01]  /*0020*/  LDC R12, c[0x0][0x360] ;  /* 0x0000d800ff0c7b82 */ /* 0x000e620000000800 */
[----:B------:R-:W2:Y:S01]  /*0030*/  LDCU UR4, c[0x0][0x390] ;  /* 0x00007200ff0477ac */ /* 0x000ea20008000800 */
[----:B------:R-:W-:Y:S01]  /*0040*/  BSSY.RECONVERGENT B0, `(.L_x_274) ;  /* 0x0000019000007945 */ /* 0x000fe20003800200 */
[----:B------:R-:W0:Y:S01]  /*0050*/  S2R R0, SR_CTAID.X ;  /* 0x0000000000007919 */ /* 0x000e220000002500 */
[----:B------:R-:W-:Y:S01]  /*0060*/  IMAD.MOV.U32 R8, RZ, RZ, 0x3f800000 ;  /* 0x3f800000ff087424 */ /* 0x000fe200078e00ff */
        /* <DEDUP_REMOVED lines=8> */
[----:B------:R-:W-:Y:S01]  /*00f0*/  MOV R9, R2 ;  /* 0x0000000200097202 */ /* 0x000fe20000000f00 */
[----:B------:R-:W-:Y:S02]  /*0100*/  IMAD.MOV.U32 R8, RZ, RZ, 0x3f800000 ;  /* 0x3f800000ff087424 */ /* 0x000fe400078e00ff */
[----:B-1----:R-:W-:-:S07]  /*0110*/  IMAD R10, R3, UR4, RZ ;  /* 0x00000004030a7c24 */ /* 0x002fce000f8e02ff */
.L_x_276:
[----:B------:R-:W-:Y:S01]  /*0120*/  IADD3 R5, PT, PT, R12, R9, RZ ;  /* 0x000000090c057210 */ /* 0x000fe20007ffe0ff */
[----:B0-----:R-:W-:-:S03]  /*0130*/  IMAD.WIDE.U32 R2, R9, 0x4, R6 ;  /* 0x0000000409027825 */ /* 0x001fc600078e0006 */
[----:B------:R-:W-:-:S03]  /*0140*/  ISETP.GE.U32.AND P0, PT, R5, UR5, PT ;  /* 0x0000000505007c0c */ /* 0x000fc6000bf06070 */
[----:B------:R-:W2:Y:S10]  /*0150*/  LDG.E R3, desc[UR6][R2.64] ;  /* 0x0000000602037981 */ /* 0x000eb4000c1e1900 */
[----:B------:R-:W-:-:S06]  /*0160*/  @!P0 IMAD.WIDE.U32 R4, R5, 0x4, R6 ;  /* 0x0000000405048825 */ /* 0x000fcc00078e0006 */
[----:B------:R-:W3:Y:S01]  /*0170*/  @!P0 LDG.E R5, desc[UR6][R4.64] ;  /* 0x0000000604058981 */ /* 0x000ee2000c1e1900 */
[----:B------:R-:W-:-:S05]  /*0180*/  IMAD.IADD R9, R10, 0x1, R9 ;  /* 0x000000010a097824 */ /* 0x000fca00078e0209 */
[----:B------:R-:W-:Y:S01]  /*0190*/  ISETP.GE.U32.AND P1, PT, R9, UR5, PT ;  /* 0x0000000509007c0c */ /* 0x000fe2000bf26070 */
[----:B--2---:R-:W-:-:S04]  /*01a0*/  FMUL R8, R3, R8 ;  /* 0x0000000803087220 */ /* 0x004fc80000400000 */
[----:B---3--:R-:W-:-:S08]  /*01b0*/  @!P0 FMUL R8, R8, R5 ;  /* 0x0000000508088220 */ /* 0x008fd00000400000 */
[----:B------:R-:W-:Y:S05]  /*01c0*/  @!P1 BRA `(.L_x_276) ;  /* 0xfffffffc00d49947 */ /* 0x000fea000383ffff */
.L_x_275:
[----:B------:R-:W-:Y:S05]  /*01d0*/  BSYNC.RECONVERGENT B0 ;  /* 0x0000000000007941 */ /* 0x000fea0003800200 */
.L_x_274:
        /* <DEDUP_REMOVED lines=10> */
[----:B0-----:R-:W-:-:S05]  /*0280*/  @!P0 FMUL R8, R8, R5 ;  /* 0x0000000508088220 */ /* 0x001fca0000400000 */
[----:B------:R1:W-:Y:S01]  /*0290*/  @!P0 STS [R3], R8 ;  /* 0x0000000803008388 */ /* 0x0003e20000000800 */
[----:B------:R-:W-:Y:S06]  /*02a0*/  BAR.SYNC.DEFER_BLOCKING 0x0 ;  /* 0x0000000000007b1d */ /* 0x000fec0000010000 */
[----:B------:R-:W-:Y:S05]  /*02b0*/  BRA `(.L_x_278) ;  /* 0x0000000000087947 */ /* 0x000fea0003800000 */
.L_x_277:
[----:B------:R-:W-:-:S13]  /*02c0*/  ISETP.GE.U32.AND P0, PT, R12, 0x200, PT ;  /* 0x000002000c00780c */ /* 0x000fda0003f06070 */
[----:B------:R-:W-:Y:S05]  /*02d0*/  @!P0 BRA `(.L_x_279) ;  /* 0x0000000000188947 */ /* 0x000fea0003800000 */
.L_x_278:
[----:B------:R-:W-:-:S13]  /*02e0*/  ISETP.GT.U32.AND P0, PT, R11, 0xff, PT ;  /* 0x000000ff0b00780c */ /* 0x000fda0003f04070 */
[----:B------:R-:W0:Y:S02]  /*02f0*/  @!P0 LDS R5, [R3+0x400] ;  /* 0x0004000003058984 */ /* 0x000e240000000800 */
[----:B01----:R-:W-:-:S05]  /*0300*/  @!P0 FMUL R8, R8, R5 ;  /* 0x0000000508088220 */ /* 0x003fca0000400000 */
[----:B------:R1:W-:Y:S01]  /*0310*/  @!P0 STS [R3], R8 ;  /* 0x0000000803008388 */ /* 0x0003e20000000800 */
[----:B------:R-:W-:Y:S06]  /*0320*/  BAR.SYNC.DEFER_BLOCKING 0x0 ;  /* 0x0000000000007b1d */ /* 0x000fec0000010000 */
[----:B------:R-:W-:Y:S05]  /*0330*/  BRA `(.L_x_280) ;  /* 0x0000000000087947 */ /* 0x000fea0003800000 */
.L_x_279:
[----:B------:R-:W-:-:S13]  /*0340*/  ISETP.GE.U32.AND P0, PT, R12, 0x100, PT ;  /* 0x000001000c00780c */ /* 0x000fda0003f06070 */
[----:B------:R-:W-:Y:S05]  /*0350*/  @!P0 BRA `(.L_x_281) ;  /* 0x0000000000188947 */ /* 0x000fea0003800000 */
.L_x_280:
[----:B------:R-:W-:-:S13]  /*0360*/  ISETP.GT.U32.AND P0, PT, R11, 0x7f, PT ;  /* 0x0000007f0b00780c */ /* 0x000fda0003f04070 */
[----:B------:R-:W0:Y:S02]  /*0370*/  @!P0 LDS R5, [R3+0x200] ;  /* 0x0002000003058984 */ /* 0x000e240000000800 */
[----:B01----:R-:W-:-:S05]  /*0380*/  @!P0 FMUL R8, R8, R5 ;  /* 0x0000000508088220 */ /* 0x003fca0000400000 */
[----:B------:R1:W-:Y:S01]  /*0390*/  @!P0 STS [R3], R8 ;  /* 0x0000000803008388 */ /* 0x0003e20000000800 */
[----:B------:R-:W-:Y:S06]  /*03a0*/  BAR.SYNC.DEFER_BLOCKING 0x0 ;  /* 0x0000000000007b1d */ /* 0x000fec0000010000 */
[----:B------:R-:W-:Y:S05]  /*03b0*/  BRA `(.L_x_282) ;  /* 0x0000000000087947 */ /* 0x000fea0003800000 */
.L_x_281:
[----:B------:R-:W-:-:S13]  /*03c0*/  ISETP.GE.U32.AND P0, PT, R12, 0x80, PT ;  /* 0x000000800c00780c */ /* 0x000fda0003f06070 */
[----:B------:R-:W-:Y:S05]  /*03d0*/  @!P0 BRA `(.L_x_283) ;  /* 0x0000000000148947 */ /* 0x000fea0003800000 */
.L_x_282:
[----:B------:R-:W-:-:S13]  /*03e0*/  ISETP.GT.U32.AND P0, PT, R11, 0x3f, PT ;  /* 0x0000003f0b00780c */ /* 0x000fda0003f04070 */
[----:B------:R-:W0:Y:S02]  /*03f0*/  @!P0 LDS R5, [R3+0x100] ;  /* 0x0001000003058984 */ /* 0x000e240000000800 */
[----:B01----:R-:W-:-:S05]  /*0400*/  @!P0 FMUL R8, R8, R5 ;  /* 0x0000000508088220 */ /* 0x003fca0000400000 */
[----:B------:R1:W-:Y:S01]  /*0410*/  @!P0 STS [R3], R8 ;  /* 0x0000000803008388 */ /* 0x0003e20000000800 */
[----:B------:R-:W-:Y:S06]  /*0420*/  BAR.SYNC.DEFER_BLOCKING 0x0 ;  /* 0x0000000000007b1d */ /* 0x000fec0000010000 */
.L_x_283:
[----:B------:R-:W-:-:S13]  /*0430*/  ISETP.GT.U32.AND P0, PT, R11, 0x1f, PT ;  /* 0x0000001f0b00780c */ /* 0x000fda0003f04070 */
[----:B------:R-:W-:Y:S05]  /*0440*/  @P0 EXIT ;  /* 0x000000000000094d */ /* 0x000fea0003800000 */
[----:B------:R-:W-:-:S13]  /*0450*/  ISETP.GE.U32.AND P0, PT, R12, 0x40, PT ;  /* 0x000000400c00780c */ /* 0x000fda0003f06070 */
[----:B------:R-:W0:Y:S02]  /*0460*/  @P0 LDS R5, [R3+0x80] ;  /* 0x0000800003050984 */ /* 0x000e240000000800 */
[----:B01----:R-:W-:-:S05]  /*0470*/  @P0 FMUL R8, R8, R5 ;  /* 0x0000000508080220 */ /* 0x003fca0000400000 */
[----:B------:R0:W-:Y:S01]  /*0480*/  @P0 STS [R3], R8 ;  /* 0x0000000803000388 */ /* 0x0001e20000000800 */
[----:B------:R-:W-:Y:S05]  /*0490*/  @P0 BRA `(.L_x_284) ;  /* 0x0000000000080947 */ /* 0x000fea0003800000 */
[----:B------:R-:W-:-:S13]  /*04a0*/  ISETP.GE.U32.AND P0, PT, R12, 0x20, PT ;  /* 0x000000200c00780c */ /* 0x000fda0003f06070 */
[----:B------:R-:W-:Y:S05]  /*04b0*/  @!P0 BRA `(.L_x_285) ;  /* 0x0000000000108947 */ /* 0x000fea0003800000 */
.L_x_284:
[----:B------:R-:W0:Y:S02]  /*04c0*/  LDS R5, [R3+0x40] ;  /* 0x0000400003057984 */ /* 0x000e240000000800 */
[----:B0-----:R-:W-:-:S05]  /*04d0*/  FMUL R8, R5, R8 ;  /* 0x0000000805087220 */ /* 0x001fca0000400000 */
[----:B------:R1:W-:Y:S01]  /*04e0*/  STS [R3], R8 ;  /* 0x0000000803007388 */ /* 0x0003e20000000800 */
[----:B------:R-:W-:Y:S05]  /*04f0*/  BRA `(.L_x_286) ;  /* 0x0000000000087947 */ /* 0x000fea0003800000 */
.L_x_285:
[----:B------:R-:W-:-:S13]  /*0500*/  ISETP.GE.U32.AND P0, PT, R12, 0x10, PT ;  /* 0x000000100c00780c */ /* 0x000fda0003f06070 */
[----:B------:R-:W-:Y:S05]  /*0510*/  @!P0 BRA `(.L_x_287) ;  /* 0x0000000000108947 */ /* 0x000fea0003800000 */
.L_x_286:
[----:B------:R-:W0:Y:S02]  /*0520*/  LDS R5, [R3+0x20] ;  /* 0x0000200003057984 */ /* 0x000e240000000800 */
[----:B01----:R-:W-:-:S05]  /*0530*/  FMUL R8, R5, R8 ;  /* 0x0000000805087220 */ /* 0x003fca0000400000 */
[----:B------:R1:W-:Y:S01]  /*0540*/  STS [R3], R8 ;  /* 0x0000000803007388 */ /* 0x0003e20000000800 */
[----:B------:R-:W-:Y:S05]  /*0550*/  BRA `(.L_x_288) ;  /* 0x0000000000087947 */ /* 0x000fea0003800000 */
.L_x_287:
[----:B------:R-:W-:-:S13]  /*0560*/  ISETP.GE.U32.AND P0, PT, R12, 0x8, PT ;  /* 0x000000080c00780c */ /* 0x000fda0003f06070 */
[----:B------:R-:W-:Y:S05]  /*0570*/  @!P0 BRA `(.L_x_289) ;  /* 0x0000000000108947 */ /* 0x000fea0003800000 */
.L_x_288:
[----:B------:R-:W0:Y:S02]  /*0580*/  LDS R5, [R3+0x10] ;  /* 0x0000100003057984 */ /* 0x000e240000000800 */
[----:B01----:R-:W-:-:S05]  /*0590*/  FMUL R8, R5, R8 ;  /* 0x0000000805087220 */ /* 0x003fca0000400000 */
[----:B------:R1:W-:Y:S01]  /*05a0*/  STS [R3], R8 ;  /* 0x0000000803007388 */ /* 0x0003e20000000800 */
[----:B------:R-:W-:Y:S05]  /*05b0*/  BRA `(.L_x_290) ;  /* 0x0000000000087947 */ /* 0x000fea0003800000 */
.L_x_289:
[----:B------:R-:W-:-:S13]  /*05c0*/  ISETP.GE.U32.AND P0, PT, R12, 0x4, PT ;  /* 0x000000040c00780c */ /* 0x000fda0003f06070 */
[----:B------:R-:W-:Y:S05]  /*05d0*/  @!P0 BRA `(.L_x_291) ;  /* 0x0000000000108947 */ /* 0x000fea0003800000 */
.L_x_290:
[----:B------:R-:W0:Y:S02]  /*05e0*/  LDS R5, [R3+0x8] ;  /* 0x0000080003057984 */ /* 0x000e240000000800 */
[----:B01----:R-:W-:-:S05]  /*05f0*/  FMUL R8, R5, R8 ;  /* 0x0000000805087220 */ /* 0x003fca0000400000 */
[----:B------:R1:W-:Y:S01]  /*0600*/  STS [R3], R8 ;  /* 0x0000000803007388 */ /* 0x0003e20000000800 */
[----:B------:R-:W-:Y:S05]  /*0610*/  BRA `(.L_x_292) ;  /* 0x0000000000087947 */ /* 0x000fea0003800000 */
.L_x_291:
[----:B------:R-:W-:-:S13]  /*0620*/  ISETP.GE.U32.AND P0, PT, R12, 0x2, PT ;  /* 0x000000020c00780c */ /* 0x000fda0003f06070 */
[----:B------:R-:W-:Y:S05]  /*0630*/  @!P0 BRA `(.L_x_293) ;  /* 0x00000000000c8947 */ /* 0x000fea0003800000 */
.L_x_292:
[----:B------:R-:W0:Y:S02]  /*0640*/  LDS R5, [R3+0x4] ;  /* 0x0000040003057984 */ /* 0x000e240000000800 */
[----:B01----:R-:W-:-:S05]  /*0650*/  FMUL R8, R5, R8 ;  /* 0x0000000805087220 */ /* 0x003fca0000400000 */
[----:B------:R1:W-:Y:S02]  /*0660*/  STS [R3], R8 ;  /* 0x0000000803007388 */ /* 0x0003e40000000800 */
.L_x_293:
[----:B------:R-:W-:-:S13]  /*0670*/  ISETP.NE.AND P0, PT, R11, RZ, PT ;  /* 0x000000ff0b00720c */ /* 0x000fda0003f05270 */
[----:B------:R-:W-:Y:S05]  /*0680*/  @P0 EXIT ;  /* 0x000000000000094d */ /* 0x000fea0003800000 */
[----:B------:R-:W2:Y:S01]  /*0690*/  LDS R5, [UR4] ;  /* 0x00000004ff057984 */ /* 0x000ea20008000800 */
[----:B01----:R-:W0:Y:S02]  /*06a0*/  LDC.64 R2, c[0x0][0x388] ;  /* 0x0000e200ff027b82 */ /* 0x003e240000000a00 */
[----:B0-----:R-:W-:-:S05]  /*06b0*/  IMAD.WIDE.U32 R2, R0, 0x4, R2 ;  /* 0x0000000400027825 */ /* 0x001fca00078e0002 */
[----:B--2---:R-:W-:Y:S01]  /*06c0*/  STG.E desc[UR6][R2.64], R5 ;  /* 0x0000000502007986 */ /* 0x004fe2000c101906 */
[----:B------:R-:W-:Y:S05]  /*06d0*/  EXIT ;  /* 0x000000000000794d */ /* 0x000fea0003800000 */
.L_x_294:
        /* <DEDUP_REMOVED lines=10> */
.L_x_1116:


//--------------------- .text.reduce_prod_d       --------------------------
	.section	.text.reduce_prod_d,"ax",@progbits
	.align	128
        .global         reduce_prod_d
        .type           reduce_prod_d,@function
        .size           reduce_prod_d,(.L_x_1117 - reduce_prod_d)
        .other          reduce_prod_d,@"STO_CUDA_ENTRY STV_DEFAULT"
reduce_prod_d:
.text.reduce_prod_d:
        /* <DEDUP_REMOVED lines=8> */
[----:B------:R-:W-:Y:S01]  /*0080*/  IMAD.MOV.U32 R3, RZ, RZ, 0x3ff00000 ;  /* 0x3ff00000ff037424 */ /* 0x000fe200078e00ff */
[----:B------:R-:W4:Y:S01]  /*0090*/  LDCU UR5, c[0x0][0x390] ;  /* 0x00007200ff0577ac */ /* 0x000f220008000800 */
[----:B-1----:R-:W-:-:S04]  /*00a0*/  IMAD.SHL.U32 R6, R4, 0x2, RZ ;  /* 0x0000000204067824 */ /* 0x002fc800078e00ff */
[----:B0-----:R-:W-:-:S05]  /*00b0*/  IMAD R7, R6, R5, R0 ;  /* 0x0000000506077224 */ /* 0x001fca00078e0200 */
[----:B--2---:R-:W-:-:S13]  /*00c0*/  ISETP.GE.U32.AND P0, PT, R7, UR4, PT ;  /* 0x0000000407007c0c */ /* 0x004fda000bf06070 */
[----:B---34-:R-:W-:Y:S05]  /*00d0*/  @P0 BRA `(.L_x_296) ;  /* 0x0000000000440947 */ /* 0x018fea0003800000 */
[----:B------:R-:W0:Y:S01]  /*00e0*/  LDC.64 R10, c[0x0][0x380] ;  /* 0x0000e000ff0a7b82 */ /* 0x000e220000000a00 */
[----:B------:R-:W1:Y:S01]  /*00f0*/  LDCU UR4, c[0x0][0x370] ;  /* 0x00006e00ff0477ac */ /* 0x000e620008000800 */
[----:B------:R-:W-:Y:S02]  /*0100*/  IMAD.MOV.U32 R13, RZ, RZ, R7 ;  /* 0x000000ffff0d7224 */ /* 0x000fe400078e0007 */
[----:B------:R-:W-:Y:S02]  /*0110*/  IMAD.MOV.U32 R2, RZ, RZ, 0x0 ;  /* 0x00000000ff027424 */ /* 0x000fe400078e00ff */
[----:B------:R-:W-:Y:S02]  /*0120*/  IMAD.MOV.U32 R3, RZ, RZ, 0x3ff00000 ;  /* 0x3ff00000ff037424 */ /* 0x000fe400078e00ff */
[----:B-1----:R-:W-:-:S07]  /*0130*/  IMAD R12, R6, UR4, RZ ;  /* 0x00000004060c7c24 */ /* 0x002fce000f8e02ff */
.L_x_297:
[----:B------:R-:W-:Y:S02]  /*0140*/  IMAD.IADD R9, R4, 0x1, R13 ;  /* 0x0000000104097824 */ /* 0x000fe400078e020d */
[----:B0-----:R-:W-:-:S03]  /*0150*/  IMAD.WIDE.U32 R6, R13, 0x8, R10 ;  /* 0x000000080d067825 */ /* 0x001fc600078e000a */
[----:B------:R-:W-:-:S03]  /*0160*/  ISETP.GE.U32.AND P0, PT, R9, UR5, PT ;  /* 0x0000000509007c0c */ /* 0x000fc6000bf06070 */
[----:B------:R-:W2:Y:S10]  /*0170*/  LDG.E.64 R6, desc[UR6][R6.64] ;  /* 0x0000000606067981 */ /* 0x000eb4000c1e1b00 */
[----:B------:R-:W-:-:S06]  /*0180*/  @!P0 IMAD.WIDE.U32 R8, R9, 0x8, R10 ;  /* 0x0000000809088825 */ /* 0x000fcc00078e000a */
[----:B------:R-:W3:Y:S01]  /*0190*/  @!P0 LDG.E.64 R8, desc[UR6][R8.64] ;  /* 0x0000000608088981 */ /* 0x000ee2000c1e1b00 */
[----:B------:R-:W-:-:S05]  /*01a0*/  IMAD.IADD R13, R12, 0x1, R13 ;  /* 0x000000010c0d7824 */ /* 0x000fca00078e020d */
[----:B------:R-:W-:Y:S01]  /*01b0*/  ISETP.GE.U32.AND P1, PT, R13, UR5, PT ;  /* 0x000000050d007c0c */ /* 0x000fe2000bf26070 */
[----:B--2---:R-:W-:-:S08]  /*01c0*/  DMUL R2, R6, R2 ;  /* 0x0000000206027228 */ /* 0x004fd00000000000 */
[----:B---3--:R-:W-:-:S04]  /*01d0*/  @!P0 DMUL R2, R2, R8 ;  /* 0x0000000802028228 */ /* 0x008fc80000000000 */
[----:B------:R-:W-:Y:S07]  /*01e0*/  @!P1 BRA `(.L_x_297) ;  /* 0xfffffffc00d49947 */ /* 0x000fee000383ffff */
.L_x_296:
[----:B------:R-:W-:Y:S05]  /*01f0*/  BSYNC.RECONVERGENT B0 ;  /* 0x0000000000007941 */ /* 0x000fea0003800200 */
.L_x_295:
        /* <DEDUP_REMOVED lines=10> */
[----:B0-----:R-:W-:-:S07]  /*02a0*/  @!P0 DMUL R2, R2, R6 ;  /* 0x0000000602028228 */ /* 0x001fce0000000000 */
[----:B------:R1:W-:Y:S01]  /*02b0*/  @!P0 STS.64 [R9], R2 ;  /* 0x0000000209008388 */ /* 0x0003e20000000a00 */
[----:B------:R-:W-:Y:S06]  /*02c0*/  BAR.SYNC.DEFER_BLOCKING 0x0 ;  /* 0x0000000000007b1d */ /* 0x000fec0000010000 */
[----:B------:R-:W-:Y:S05]  /*02d0*/  BRA `(.L_x_299) ;  /* 0x0000000000087947 */ /* 0x000fea0003800000 */
.L_x_298:
[----:B------:R-:W-:-:S13]  /*02e0*/  ISETP.GE.U32.AND P0, PT, R4, 0x200, PT ;  /* 0x000002000400780c */ /* 0x000fda0003f06070 */
[----:B------:R-:W-:Y:S05]  /*02f0*/  @!P0 BRA `(.L_x_300) ;  /* 0x0000000000188947 */ /* 0x000fea0003800000 */
.L_x_299:
[----:B------:R-:W-:-:S13]  /*0300*/  ISETP.GT.U32.AND P0, PT, R0, 0xff, PT ;  /* 0x000000ff0000780c */ /* 0x000fda0003f04070 */
[----:B------:R-:W0:Y:S02]  /*0310*/  @!P0 LDS.64 R6, [R9+0x800] ;  /* 0x0008000009068984 */ /* 0x000e240000000a00 */
[----:B01----:R-:W-:-:S07]  /*0320*/  @!P0 DMUL R2, R2, R6 ;  /* 0x0000000602028228 */ /* 0x003fce0000000000 */
[----:B------:R1:W-:Y:S01]  /*0330*/  @!P0 STS.64 [R9], R2 ;  /* 0x0000000209008388 */ /* 0x0003e20000000a00 */
[----:B------:R-:W-:Y:S06]  /*0340*/  BAR.SYNC.DEFER_BLOCKING 0x0 ;  /* 0x0000000000007b1d */ /* 0x000fec0000010000 */
[----:B------:R-:W-:Y:S05]  /*0350*/  BRA `(.L_x_301) ;  /* 0x0000000000087947 */ /* 0x000fea0003800000 */
.L_x_300:
[----:B------:R-:W-:-:S13]  /*0360*/  ISETP.GE.U32.AND P0, PT, R4, 0x100, PT ;  /* 0x000001000400780c */ /* 0x000fda0003f06070 */
[----:B------:R-:W-:Y:S05]  /*0370*/  @!P0 BRA `(.L_x_302) ;  /* 0x0000000000188947 */ /* 0x000fea0003800000 */
.L_x_301:
[----:B------:R-:W-:-:S13]  /*0380*/  ISETP.GT.U32.AND P0, PT, R0, 0x7f, PT ;  /* 0x0000007f0000780c */ /* 0x000fda0003f04070 */
[----:B------:R-:W0:Y:S02]  /*0390*/  @!P0 LDS.64 R6, [R9+0x400] ;  /* 0x0004000009068984 */ /* 0x000e240000000a00 */
[----:B01----:R-:W-:-:S07]  /*03a0*/  @!P0 DMUL R2, R2, R6 ;  /* 0x0000000602028228 */ /* 0x003fce0000000000 */
[----:B------:R1:W-:Y:S01]  /*03b0*/  @!P0 STS.64 [R9], R2 ;  /* 0x0000000209008388 */ /* 0x0003e20000000a00 */
[----:B------:R-:W-:Y:S06]  /*03c0*/  BAR.SYNC.DEFER_BLOCKING 0x0 ;  /* 0x0000000000007b1d */ /* 0x000fec0000010000 */
[----:B------:R-:W-:Y:S05]  /*03d0*/  BRA `(.L_x_303) ;  /* 0x0000000000087947 */ /* 0x000fea0003800000 */
.L_x_302:
[----:B------:R-:W-:-:S13]  /*03e0*/  ISETP.GE.U32.AND P0, PT, R4, 0x80, PT ;  /* 0x000000800400780c */ /* 0x000fda0003f06070 */
[----:B------:R-:W-:Y:S05]  /*03f0*/  @!P0 BRA `(.L_x_304) ;  /* 0x0000000000148947 */ /* 0x000fea0003800000 */
.L_x_303:
[----:B------:R-:W-:-:S13]  /*0400*/  ISETP.GT.U32.AND P0, PT, R0, 0x3f, PT ;  /* 0x0000003f0000780c */ /* 0x000fda0003f04070 */
[----:B------:R-:W0:Y:S02]  /*0410*/  @!P0 LDS.64 R6, [R9+0x200] ;  /* 0x0002000009068984 */ /* 0x000e240000000a00 */
[----:B01----:R-:W-:-:S07]  /*0420*/  @!P0 DMUL R2, R2, R6 ;  /* 0x0000000602028228 */ /* 0x003fce0000000000 */
[----:B------:R1:W-:Y:S01]  /*0430*/  @!P0 STS.64 [R9], R2 ;  /* 0x0000000209008388 */ /* 0x0003e20000000a00 */
[----:B------:R-:W-:Y:S06]  /*0440*/  BAR.SYNC.DEFER_BLOCKING 0x0 ;  /* 0x0000000000007b1d */ /* 0x000fec0000010000 */
.L_x_304:
[----:B------:R-:W-:-:S13]  /*0450*/  ISETP.GT.U32.AND P0, PT, R0, 0x1f, PT ;  /* 0x0000001f0000780c */ /* 0x000fda0003f04070 */
[----:B------:R-:W-:Y:S05]  /*0460*/  @P0 EXIT ;  /* 0x000000000000094d */ /* 0x000fea0003800000 */
[----:B------:R-:W-:-:S13]  /*0470*/  ISETP.GE.U32.AND P0, PT, R4, 0x40, PT ;  /* 0x000000400400780c */ /* 0x000fda0003f06070 */
[----:B------:R-:W0:Y:S02]  /*0480*/  @P0 LDS.64 R6, [R9+0x100] ;  /* 0x0001000009060984 */ /* 0x000e240000000a00 */
[----:B01----:R-:W-:-:S07]  /*0490*/  @P0 DMUL R2, R2, R6 ;  /* 0x0000000602020228 */ /* 0x003fce0000000000 */
[----:B------:R0:W-:Y:S01]  /*04a0*/  @P0 STS.64 [R9], R2 ;  /* 0x0000000209000388 */ /* 0x0001e20000000a00 */
[----:B------:R-:W-:Y:S05]  /*04b0*/  @P0 BRA `(.L_x_305) ;  /* 0x0000000000080947 */ /* 0x000fea0003800000 */
[----:B------:R-:W-:-:S13]  /*04c0*/  ISETP.GE.U32.AND P0, PT, R4, 0x20, PT ;  /* 0x000000200400780c */ /* 0x000fda0003f06070 */
[----:B------:R-:W-:Y:S05]  /*04d0*/  @!P0 BRA `(.L_x_306) ;  /* 0x0000000000108947 */ /* 0x000fea0003800000 */
.L_x_305:
[----:B------:R-:W0:Y:S02]  /*04e0*/  LDS.64 R6, [R9+0x80] ;  /* 0x0000800009067984 */ /* 0x000e240000000a00 */
[----:B0-----:R-:W-:-:S07]  /*04f0*/  DMUL R2, R6, R2 ;  /* 0x0000000206027228 */ /* 0x001fce0000000000 */
[----:B------:R1:W-:Y:S01]  /*0500*/  STS.64 [R9], R2 ;  /* 0x0000000209007388 */ /* 0x0003e20000000a00 */
[----:B------:R-:W-:Y:S05]  /*0510*/  BRA `(.L_x_307) ;  /* 0x0000000000087947 */ /* 0x000fea0003800000 */
.L_x_306:
[----:B------:R-:W-:-:S13]  /*0520*/  ISETP.GE.U32.AND P0, PT, R4, 0x10, PT ;  /* 0x000000100400780c */ /* 0x000fda0003f06070 */
[----:B------:R-:W-:Y:S05]  /*0530*/  @!P0 BRA `(.L_x_308) ;  /* 0x0000000000108947 */ /* 0x000fea0003800000 */
.L_x_307:
[----:B------:R-:W0:Y:S02]  /*0540*/  LDS.64 R6, [R9+0x40] ;  /* 0x0000400009067984 */ /* 0x000e240000000a00 */
[----:B01----:R-:W-:-:S07]  /*0550*/  DMUL R2, R6, R2 ;  /* 0x0000000206027228 */ /* 0x003fce0000000000 */
[----:B------:R1:W-:Y:S01]  /*0560*/  STS.64 [R9], R2 ;  /* 0x0000000209007388 */ /* 0x0003e20000000a00 */
[----:B------:R-:W-:Y:S05]  /*0570*/  BRA `(.L_x_309) ;  /* 0x0000000000087947 */ /* 0x000fea0003800000 */
.L_x_308:
[----:B------:R-:W-:-:S13]  /*0580*/  ISETP.GE.U32.AND P0, PT, R4, 0x8, PT ;  /* 0x000000080400780c */ /* 0x000fda0003f06070 */
[----:B------:R-:W-:Y:S05]  /*0590*/  @!P0 BRA `(.L_x_310) ;  /* 0x0000000000108947 */ /* 0x000fea0003800000 */
.L_x_309:
[----:B------:R-:W0:Y:S02]  /*05a0*/  LDS.64 R6, [R9+0x20] ;  /* 0x0000200009067984 */ /* 0x000e240000000a00 */
[----:B01----:R-:W-:-:S07]  /*05b0*/  DMUL R2, R6, R2 ;  /* 0x0000000206027228 */ /* 0x003fce0000000000 */
[----:B------:R1:W-:Y:S01]  /*05c0*/  STS.64 [R9], R2 ;  /* 0x0000000209007388 */ /* 0x0003e20000000a00 */
[----:B------:R-:W-:Y:S05]  /*05d0*/  BRA `(.L_x_311) ;  /* 0x0000000000087947 */ /* 0x000fea0003800000 */
.L_x_310:
[----:B------:R-:W-:-:S13]  /*05e0*/  ISETP.GE.U32.AND P0, PT, R4, 0x4, PT ;  /* 0x000000040400780c */ /* 0x000fda0003f06070 */
[----:B------:R-:W-:Y:S05]  /*05f0*/  @!P0 BRA `(.L_x_312) ;  /* 0x0000000000108947 */ /* 0x000fea0003800000 */
.L_x_311:
[----:B------:R-:W0:Y:S02]  /*0600*/  LDS.64 R6, [R9+0x10] ;  /* 0x0000100009067984 */ /* 0x000e240000000a00 */
[----:B01----:R-:W-:-:S07]  /*0610*/  DMUL R2, R6, R2 ;  /* 0x0000000206027228 */ /* 0x003fce0000000000 */
[----:B------:R1:W-:Y:S01]  /*0620*/  STS.64 [R9], R2 ;  /* 0x0000000209007388 */ /* 0x0003e20000000a00 */
[----:B------:R-:W-:Y:S05]  /*0630*/  BRA `(.L_x_313) ;  /* 0x0000000000087947 */ /* 0x000fea0003800000 */
.L_x_312:
[----:B------:R-:W-:-:S13]  /*0640*/  ISETP.GE.U32.AND P0, PT, R4, 0x2, PT ;  /* 0x000000020400780c */ /* 0x000fda0003f06070 */
[----:B------:R-:W-:Y:S05]  /*0650*/  @!P0 BRA `(.L_x_314) ;  /* 0x00000000000c8947 */ /* 0x000fea0003800000 */
.L_x_313:
[----:B------:R-:W2:Y:S02]  /*0660*/  LDS.64 R6, [R9+0x8] ;  /* 0x0000080009067984 */ /* 0x000ea40000000a00 */
[----:B--2---:R-:W-:-:S07]  /*0670*/  DMUL R6, R6, R2 ;  /* 0x0000000206067228 */ /* 0x004fce0000000000 */
[----:B------:R2:W-:Y:S04]  /*0680*/  STS.64 [R9], R6 ;  /* 0x0000000609007388 */ /* 0x0005e80000000a00 */
.L_x_314:
[----:B------:R-:W-:-:S13]  /*0690*/  ISETP.NE.AND P0, PT, R0, RZ, PT ;  /* 0x000000ff0000720c */ /* 0x000fda0003f05270 */
[----:B------:R-:W-:Y:S05]  /*06a0*/  @P0 EXIT ;  /* 0x000000000000094d */ /* 0x000fea0003800000 */
[----:B01----:R-:W0:Y:S01]  /*06b0*/  LDS.64 R2, [UR4] ;  /* 0x00000004ff027984 */ /* 0x003e220008000a00 */
[----:B--2---:R-:W1:Y:S02]  /*06c0*/  LDC.64 R6, c[0x0][0x388] ;  /* 0x0000e200ff067b82 */ /* 0x004e640000000a00 */
[----:B-1----:R-:W-:-:S05]  /*06d0*/  IMAD.WIDE.U32 R4, R5, 0x8, R6 ;  /* 0x0000000805047825 */ /* 0x002fca00078e0006 */
[----:B0-----:R-:W-:Y:S01]  /*06e0*/  STG.E.64 desc[UR6][R4.64], R2 ;  /* 0x0000000204007986 */ /* 0x001fe2000c101b06 */
[----:B------:R-:W-:Y:S05]  /*06f0*/  EXIT ;  /* 0x000000000000794d */ /* 0x000fea0003800000 */
.L_x_315:
        /* <DEDUP_REMOVED lines=16> */
.L_x_1117:


//--------------------- .text.reduce_col_min_f    --------------------------
	.section	.text.reduce_col_min_f,"ax",@progbits
	.align	128
        .global         reduce_col_min_f
        .type           reduce_col_min_f,@function
        .size           reduce_col_min_f,(.L_x_1118 - reduce_col_min_f)
        .other          reduce_col_min_f,@"STO_CUDA_ENTRY STV_DEFAULT"
reduce_col_min_f:
.text.reduce_col_min_f:
        /* <DEDUP_REMOVED lines=9> */
[----:B------:R-:W1:Y:S01]  /*0090*/  LDC.64 R4, c[0x0][0x388] ;  /* 0x0000e200ff047b82 */ /* 0x000e620000000a00 */
[----:B------:R-:W-:Y:S01]  /*00a0*/  BSSY.RECONVERGENT B0, `(.L_x_316) ;  /* 0x0000010000007945 */ /* 0x000fe20003800200 */
[----:B------:R-:W-:Y:S01]  /*00b0*/  IMAD.MOV.U32 R9, RZ, RZ, 0x7f7fffff ;  /* 0x7f7fffffff097424 */ /* 0x000fe200078e00ff */
[----:B------:R-:W2:Y:S01]  /*00c0*/  LDCU.64 UR6, c[0x0][0x358] ;  /* 0x00006b00ff0677ac */ /* 0x000ea20008000a00 */
[----:B0-----:R-:W-:-:S06]  /*00d0*/  UIMAD UR4, UR5, UR4, URZ ;  /* 0x00000004050472a4 */ /* 0x001fcc000f8e02ff */
[C---:B------:R-:W-:Y:S01]  /*00e0*/  ISETP.GE.U32.AND P0, PT, R3.reuse, UR4, PT ;  /* 0x0000000403007c0c */ /* 0x040fe2000bf06070 */
[----:B-1----:R-:W-:-:S12]  /*00f0*/  IMAD.WIDE.U32 R4, R3, 0x4, R4 ;  /* 0x0000000403047825 */ /* 0x002fd800078e0004 */
[----:B--2---:R-:W-:Y:S05]  /*0100*/  @P0 BRA `(.L_x_317) ;  /* 0x0000000000240947 */ /* 0x004fea0003800000 */
[----:B------:R-:W0:Y:S01]  /*0110*/  LDC.64 R6, c[0x0][0x380] ;  /* 0x0000e000ff067b82 */ /* 0x000e220000000a00 */
[----:B------:R-:W-:Y:S01]  /*0120*/  IMAD.MOV.U32 R11, RZ, RZ, R3 ;  /* 0x000000ffff0b7224 */ /* 0x000fe200078e0003 */
[----:B------:R-:W-:-:S07]  /*0130*/  MOV R9, 0x7f7fffff ;  /* 0x7f7fffff00097802 */ /* 0x000fce0000000f00 */
.L_x_318:
[----:B0-----:R-:W-:-:S06]  /*0140*/  IMAD.WIDE.U32 R2, R11, 0x4, R6 ;  /* 0x000000040b027825 */ /* 0x001fcc00078e0006 */
[----:B------:R-:W2:Y:S01]  /*0150*/  LDG.E R2, desc[UR6][R2.64] ;  /* 0x0000000602027981 */ /* 0x000ea2000c1e1900 */
[----:B------:R-:W-:-:S04]  /*0160*/  IADD3 R11, PT, PT, R11, UR5, RZ ;  /* 0x000000050b0b7c10 */ /* 0x000fc8000fffe0ff */
[----:B------:R-:W-:Y:S02]  /*0170*/  ISETP.GE.U32.AND P0, PT, R11, UR4, PT ;  /* 0x000000040b007c0c */ /* 0x000fe4000bf06070 */
[----:B--2---:R-:W-:-:S11]  /*0180*/  FMNMX R9, R2, R9, PT ;  /* 0x0000000902097209 */ /* 0x004fd60003800000 */
[----:B------:R-:W-:Y:S05]  /*0190*/  @!P0 BRA `(.L_x_318) ;  /* 0xfffffffc00e88947 */ /* 0x000fea000383ffff */
.L_x_317:
[----:B------:R-:W-:Y:S05]  /*01a0*/  BSYNC.RECONVERGENT B0 ;  /* 0x0000000000007941 */ /* 0x000fea0003800200 */
.L_x_316:
[----:B------:R-:W-:Y:S01]  /*01b0*/  STG.E desc[UR6][R4.64], R9 ;  /* 0x0000000904007986 */ /* 0x000fe2000c101906 */
[----:B------:R-:W-:Y:S05]  /*01c0*/  EXIT ;  /* 0x000000000000794d */ /* 0x000fea0003800000 */
.L_x_319:
        /* <DEDUP_REMOVED lines=11> */
.L_x_1118:


//--------------------- .text.reduce_col_min_d    --------------------------
	.section	.text.reduce_col_min_d,"ax",@progbits
	.align	128
        .global         reduce_col_min_d
        .type           reduce_col_min_d,@function
        .size           reduce_col_min_d,(.L_x_1119 - reduce_col_min_d)
        .other          reduce_col_min_d,@"STO_CUDA_ENTRY STV_DEFAULT"
reduce_col_min_d:
.text.reduce_col_min_d:
        /* <DEDUP_REMOVED lines=11> */
[----:B------:R-:W-:Y:S01]  /*00b0*/  IMAD.MOV.U32 R2, RZ, RZ, -0x1 ;  /* 0xffffffffff027424 */ /* 0x000fe200078e00ff */
[----:B------:R-:W2:Y:S01]  /*00c0*/  LDCU.64 UR6, c[0x0][0x358] ;  /* 0x00006b00ff0677ac */ /* 0x000ea20008000a00 */
[----:B------:R-:W-:Y:S01]  /*00d0*/  IMAD.MOV.U32 R3, RZ, RZ, 0x7fefffff ;  /* 0x7fefffffff037424 */ /* 0x000fe200078e00ff */
[----:B0-----:R-:W-:-:S06]  /*00e0*/  UIMAD UR4, UR5, UR4, URZ ;  /* 0x00000004050472a4 */ /* 0x001fcc000f8e02ff */
[C---:B------:R-:W-:Y:S01]  /*00f0*/  ISETP.GE.U32.AND P0, PT, R5.reuse, UR4, PT ;  /* 0x0000000405007c0c */ /* 0x040fe2000bf06070 */
[----:B-1----:R-:W-:-:S12]  /*0100*/  IMAD.WIDE.U32 R6, R5, 0x8, R6 ;  /* 0x0000000805067825 */ /* 0x002fd800078e0006 */
[----:B--2---:R-:W-:Y:S05]  /*0110*/  @P0 BRA `(.L_x_321) ;  /* 0x0000000000440947 */ /* 0x004fea0003800000 */
[----:B------:R-:W0:Y:S01]  /*0120*/  LDC.64 R8, c[0x0][0x380] ;  /* 0x0000e000ff087b82 */ /* 0x000e220000000a00 */
[----:B------:R-:W-:Y:S01]  /*0130*/  MOV R11, R5 ;  /* 0x00000005000b7202 */ /* 0x000fe20000000f00 */
[----:B------:R-:W-:Y:S01]  /*0140*/  IMAD.MOV.U32 R2, RZ, RZ, -0x1 ;  /* 0xffffffffff027424 */ /* 0x000fe200078e00ff */
[----:B------:R-:W-:-:S07]  /*0150*/  MOV R3, 0x7fefffff ;  /* 0x7fefffff00037802 */ /* 0x000fce0000000f00 */
.L_x_322:
[----:B0-----:R-:W-:-:S06]  /*0160*/  IMAD.WIDE.U32 R4, R11, 0x8, R8 ;  /* 0x000000080b047825 */ /* 0x001fcc00078e0008 */
[----:B------:R-:W2:Y:S01]  /*0170*/  LDG.E.64 R4, desc[UR6][R4.64] ;  /* 0x0000000604047981 */ /* 0x000ea2000c1e1b00 */
[----:B------:R-:W-:Y:S01]  /*0180*/  IADD3 R11, PT, PT, R11, UR5, RZ ;  /* 0x000000050b0b7c10 */ /* 0x000fe2000fffe0ff */
[----:B------:R-:W-:Y:S02]  /*0190*/  IMAD.MOV.U32 R15, RZ, RZ, R3 ;  /* 0x000000ffff0f7224 */ /* 0x000fe400078e0003 */
[----:B------:R-:W-:Y:S01]  /*01a0*/  IMAD.MOV.U32 R13, RZ, RZ, R2 ;  /* 0x000000ffff0d7224 */ /* 0x000fe200078e0002 */
[----:B------:R-:W-:Y:S01]  /*01b0*/  ISETP.GE.U32.AND P0, PT, R11, UR4, PT ;  /* 0x000000040b007c0c */ /* 0x000fe2000bf06070 */
[----:B--2---:R-:W-:Y:S01]  /*01c0*/  DSETP.MIN.AND P1, P2, R4, R2, PT ;  /* 0x000000020400722a */ /* 0x004fe20003a20000 */
[----:B------:R-:W-:Y:S01]  /*01d0*/  MOV R0, R5 ;  /* 0x0000000500007202 */ /* 0x000fe20000000f00 */
[----:B------:R-:W-:-:S04]  /*01e0*/  IMAD.MOV.U32 R2, RZ, RZ, R4 ;  /* 0x000000ffff027224 */ /* 0x000fc800078e0004 */
[----:B------:R-:W-:Y:S02]  /*01f0*/  FSEL R3, R0, R15, P1 ;  /* 0x0000000f00037208 */ /* 0x000fe40000800000 */
[----:B------:R-:W-:-:S06]  /*0200*/  SEL R2, R2, R13, P1 ;  /* 0x0000000d02027207 */ /* 0x000fcc0000800000 */
[----:B------:R-:W-:Y:S01]  /*0210*/  @P2 LOP3.LUT R3, R15, 0x80000, RZ, 0xfc, !PT ;  /* 0x000800000f032812 */ /* 0x000fe200078efcff */
[----:B------:R-:W-:Y:S06]  /*0220*/  @!P0 BRA `(.L_x_322) ;  /* 0xfffffffc00cc8947 */ /* 0x000fec000383ffff */
.L_x_321:
[----:B------:R-:W-:Y:S05]  /*0230*/  BSYNC.RECONVERGENT B0 ;  /* 0x0000000000007941 */ /* 0x000fea0003800200 */
.L_x_320:
[----:B------:R-:W-:Y:S01]  /*0240*/  STG.E.64 desc[UR6][R6.64], R2 ;  /* 0x0000000206007986 */ /* 0x000fe2000c101b06 */
[----:B------:R-:W-:Y:S05]  /*0250*/  EXIT ;  /* 0x000000000000794d */ /* 0x000fea0003800000 */
.L_x_323:
        /* <DEDUP_REMOVED lines=10> */
.L_x_1119:


//--------------------- .text.reduce_row_min_f    --------------------------
	.section	.text.reduce_row_min_f,"ax",@progbits
	.align	128
        .global         reduce_row_min_f
        .type           reduce_row_min_f,@function
        .size           reduce_row_min_f,(.L_x_1120 - reduce_row_min_f)
        .other          reduce_row_min_f,@"STO_CUDA_ENTRY STV_DEFAULT"
reduce_row_min_f:
.text.reduce_row_min_f:
        /* <DEDUP_REMOVED lines=8> */
[----:B------:R-:W-:Y:S01]  /*0080*/  IMAD.MOV.U32 R0, RZ, RZ, 0x7f7fffff ;  /* 0x7f7fffffff007424 */ /* 0x000fe200078e00ff */
[----:B------:R-:W1:Y:S01]  /*0090*/  LDCU.64 UR6, c[0x0][0x358] ;  /* 0x00006b00ff0677ac */ /* 0x000e620008000a00 */
[----:B0-----:R-:W-:-:S13]  /*00a0*/  ISETP.GE.U32.AND P0, PT, R8, UR4, PT ;  /* 0x0000000408007c0c */ /* 0x001fda000bf06070 */
[----:B-1----:R-:W-:Y:S05]  /*00b0*/  @P0 BRA `(.L_x_325) ;  /* 0x00000000002c0947 */ /* 0x002fea0003800000 */
[----:B------:R-:W0:Y:S01]  /*00c0*/  LDC R9, c[0x0][0x360] ;  /* 0x0000d800ff097b82 */ /* 0x000e220000000800 */
[----:B------:R-:W-:Y:S02]  /*00d0*/  IMAD.MOV.U32 R0, RZ, RZ, 0x7f7fffff ;  /* 0x7f7fffffff007424 */ /* 0x000fe400078e00ff */
[----:B------:R-:W-:-:S05]  /*00e0*/  IMAD.MOV.U32 R6, RZ, RZ, R8 ;  /* 0x000000ffff067224 */ /* 0x000fca00078e0008 */
[----:B------:R-:W1:Y:S02]  /*00f0*/  LDC.64 R4, c[0x0][0x380] ;  /* 0x0000e000ff047b82 */ /* 0x000e640000000a00 */
.L_x_326:
[----:B------:R-:W-:-:S04]  /*0100*/  IMAD R3, R7, UR4, R6 ;  /* 0x0000000407037c24 */ /* 0x000fc8000f8e0206 */
[----:B-1----:R-:W-:-:S06]  /*0110*/  IMAD.WIDE.U32 R2, R3, 0x4, R4 ;  /* 0x0000000403027825 */ /* 0x002fcc00078e0004 */
[----:B------:R-:W2:Y:S01]  /*0120*/  LDG.E R3, desc[UR6][R2.64] ;  /* 0x0000000602037981 */ /* 0x000ea2000c1e1900 */
[----:B0-----:R-:W-:-:S05]  /*0130*/  IMAD.IADD R6, R9, 0x1, R6 ;  /* 0x0000000109067824 */ /* 0x001fca00078e0206 */
[----:B------:R-:W-:Y:S02]  /*0140*/  ISETP.GE.U32.AND P0, PT, R6, UR4, PT ;  /* 0x0000000406007c0c */ /* 0x000fe4000bf06070 */
[----:B--2---:R-:W-:-:S11]  /*0150*/  FMNMX R0, R3, R0, PT ;  /* 0x0000000003007209 */ /* 0x004fd60003800000 */
[----:B------:R-:W-:Y:S05]  /*0160*/  @!P0 BRA `(.L_x_326) ;  /* 0xfffffffc00e48947 */ /* 0x000fea000383ffff */
.L_x_325:
[----:B------:R-:W-:Y:S05]  /*0170*/  BSYNC.RECONVERGENT B0 ;  /* 0x0000000000007941 */ /* 0x000fea0003800200 */
.L_x_324:
        /* <DEDUP_REMOVED lines=11> */
[----:B0-----:R-:W-:-:S05]  /*0230*/  @!P0 FMNMX R0, R0, R5, PT ;  /* 0x0000000500008209 */ /* 0x001fca0003800000 */
[----:B------:R0:W-:Y:S01]  /*0240*/  @!P0 STS [R3], R0 ;  /* 0x0000000003008388 */ /* 0x0001e20000000800 */
[----:B------:R-:W-:Y:S06]  /*0250*/  BAR.SYNC.DEFER_BLOCKING 0x0 ;  /* 0x0000000000007b1d */ /* 0x000fec0000010000 */
[----:B------:R-:W-:Y:S05]  /*0260*/  BRA `(.L_x_328) ;  /* 0x0000000000087947 */ /* 0x000fea0003800000 */
.L_x_327:
[----:B------:R-:W-:-:S13]  /*0270*/  ISETP.GE.U32.AND P0, PT, R2, 0x200, PT ;  /* 0x000002000200780c */ /* 0x000fda0003f06070 */
[----:B------:R-:W-:Y:S05]  /*0280*/  @!P0 BRA `(.L_x_329) ;  /* 0x0000000000188947 */ /* 0x000fea0003800000 */
.L_x_328:
[----:B------:R-:W-:-:S13]  /*0290*/  ISETP.GT.U32.AND P0, PT, R8, 0xff, PT ;  /* 0x000000ff0800780c */ /* 0x000fda0003f04070 */
[----:B------:R-:W0:Y:S02]  /*02a0*/  @!P0 LDS R5, [R3+0x400] ;  /* 0x0004000003058984 */ /* 0x000e240000000800 */
[----:B0-----:R-:W-:-:S05]  /*02b0*/  @!P0 FMNMX R0, R0, R5, PT ;  /* 0x0000000500008209 */ /* 0x001fca0003800000 */
[----:B------:R0:W-:Y:S01]  /*02c0*/  @!P0 STS [R3], R0 ;  /* 0x0000000003008388 */ /* 0x0001e20000000800 */
[----:B------:R-:W-:Y:S06]  /*02d0*/  BAR.SYNC.DEFER_BLOCKING 0x0 ;  /* 0x0000000000007b1d */ /* 0x000fec0000010000 */
[----:B------:R-:W-:Y:S05]  /*02e0*/  BRA `(.L_x_330) ;  /* 0x0000000000087947 */ /* 0x000fea0003800000 */
.L_x_329:
[----:B------:R-:W-:-:S13]  /*02f0*/  ISETP.GE.U32.AND P0, PT, R2, 0x100, PT ;  /* 0x000001000200780c */ /* 0x000fda0003f06070 */
[----:B------:R-:W-:Y:S05]  /*0300*/  @!P0 BRA `(.L_x_331) ;  /* 0x0000000000188947 */ /* 0x000fea0003800000 */
.L_x_330:
[----:B------:R-:W-:-:S13]  /*0310*/  ISETP.GT.U32.AND P0, PT, R8, 0x7f, PT ;  /* 0x0000007f0800780c */ /* 0x000fda0003f04070 */
[----:B------:R-:W0:Y:S02]  /*0320*/  @!P0 LDS R5, [R3+0x200] ;  /* 0x0002000003058984 */ /* 0x000e240000000800 */
[----:B0-----:R-:W-:-:S05]  /*0330*/  @!P0 FMNMX R0, R0, R5, PT ;  /* 0x0000000500008209 */ /* 0x001fca0003800000 */
[----:B------:R0:W-:Y:S01]  /*0340*/  @!P0 STS [R3], R0 ;  /* 0x0000000003008388 */ /* 0x0001e20000000800 */
[----:B------:R-:W-:Y:S06]  /*0350*/  BAR.SYNC.DEFER_BLOCKING 0x0 ;  /* 0x0000000000007b1d */ /* 0x000fec0000010000 */
[----:B------:R-:W-:Y:S05]  /*0360*/  BRA `(.L_x_332) ;  /* 0x0000000000087947 */ /* 0x000fea0003800000 */
.L_x_331:
[----:B------:R-:W-:-:S13]  /*0370*/  ISETP.GE.U32.AND P0, PT, R2, 0x80, PT ;  /* 0x000000800200780c */ /* 0x000fda0003f06070 */
[----:B------:R-:W-:Y:S05]  /*0380*/  @!P0 BRA `(.L_x_333) ;  /* 0x0000000000148947 */ /* 0x000fea0003800000 */
.L_x_332:
[----:B------:R-:W-:-:S13]  /*0390*/  ISETP.GT.U32.AND P0, PT, R8, 0x3f, PT ;  /* 0x0000003f0800780c */ /* 0x000fda0003f04070 */
[----:B------:R-:W0:Y:S02]  /*03a0*/  @!P0 LDS R5, [R3+0x100] ;  /* 0x0001000003058984 */ /* 0x000e240000000800 */
[----:B0-----:R-:W-:-:S05]  /*03b0*/  @!P0 FMNMX R0, R0, R5, PT ;  /* 0x0000000500008209 */ /* 0x001fca0003800000 */
[----:B------:R0:W-:Y:S01]  /*03c0*/  @!P0 STS [R3], R0 ;  /* 0x0000000003008388 */ /* 0x0001e20000000800 */
[----:B------:R-:W-:Y:S06]  /*03d0*/  BAR.SYNC.DEFER_BLOCKING 0x0 ;  /* 0x0000000000007b1d */ /* 0x000fec0000010000 */
.L_x_333:
[----:B------:R-:W-:-:S13]  /*03e0*/  ISETP.GT.U32.AND P0, PT, R8, 0x1f, PT ;  /* 0x0000001f0800780c */ /* 0x000fda0003f04070 */
[----:B------:R-:W-:Y:S05]  /*03f0*/  @P0 EXIT ;  /* 0x000000000000094d */ /* 0x000fea0003800000 */
[----:B------:R-:W-:-:S13]  /*0400*/  ISETP.GE.U32.AND P0, PT, R2, 0x40, PT ;  /* 0x000000400200780c */ /* 0x000fda0003f06070 */
[----:B------:R-:W0:Y:S02]  /*0410*/  @P0 LDS R5, [R3+0x80] ;  /* 0x0000800003050984 */ /* 0x000e240000000800 */
[----:B0-----:R-:W-:-:S05]  /*0420*/  @P0 FMNMX R0, R0, R5, PT ;  /* 0x0000000500000209 */ /* 0x001fca0003800000 */
[----:B------:R0:W-:Y:S01]  /*0430*/  @P0 STS [R3], R0 ;  /* 0x0000000003000388 */ /* 0x0001e20000000800 */
[----:B------:R-:W-:Y:S05]  /*0440*/  @P0 BRA `(.L_x_334) ;  /* 0x0000000000080947 */ /* 0x000fea0003800000 */
[----:B------:R-:W-:-:S13]  /*0450*/  ISETP.GE.U32.AND P0, PT, R2, 0x20, PT ;  /* 0x000000200200780c */ /* 0x000fda0003f06070 */
[----:B------:R-:W-:Y:S05]  /*0460*/  @!P0 BRA `(.L_x_335) ;  /* 0x0000000000108947 */ /* 0x000fea0003800000 */
.L_x_334:
[----:B------:R-:W0:Y:S02]  /*0470*/  LDS R5, [R3+0x40] ;  /* 0x0000400003057984 */ /* 0x000e240000000800 */
[----:B0-----:R-:W-:-:S05]  /*0480*/  FMNMX R0, R5, R0, PT ;  /* 0x0000000005007209 */ /* 0x001fca0003800000 */
[----:B------:R0:W-:Y:S01]  /*0490*/  STS [R3], R0 ;  /* 0x0000000003007388 */ /* 0x0001e20000000800 */
[----:B------:R-:W-:Y:S05]  /*04a0*/  BRA `(.L_x_336) ;  /* 0x0000000000087947 */ /* 0x000fea0003800000 */
.L_x_335:
[----:B------:R-:W-:-:S13]  /*04b0*/  ISETP.GE.U32.AND P0, PT, R2, 0x10, PT ;  /* 0x000000100200780c */ /* 0x000fda0003f06070 */
[----:B------:R-:W-:Y:S05]  /*04c0*/  @!P0 BRA `(.L_x_337) ;  /* 0x0000000000108947 */ /* 0x000fea0003800000 */
.L_x_336:
[----:B------:R-:W0:Y:S02]  /*04d0*/  LDS R5, [R3+0x20] ;  /* 0x0000200003057984 */ /* 0x000e240000000800 */
[----:B0-----:R-:W-:-:S05]  /*04e0*/  FMNMX R0, R5, R0, PT ;  /* 0x0000000005007209 */ /* 0x001fca0003800000 */
[----:B------:R0:W-:Y:S01]  /*04f0*/  STS [R3], R0 ;  /* 0x0000000003007388 */ /* 0x0001e20000000800 */
[----:B------:R-:W-:Y:S05]  /*0500*/  BRA `(.L_x_338) ;  /* 0x0000000000087947 */ /* 0x000fea0003800000 */
.L_x_337:
[----:B------:R-:W-:-:S13]  /*0510*/  ISETP.GE.U32.AND P0, PT, R2, 0x8, PT ;  /* 0x000000080200780c */ /* 0x000fda0003f06070 */
[----:B------:R-:W-:Y:S05]  /*0520*/  @!P0 BRA `(.L_x_339) ;  /* 0x0000000000108947 */ /* 0x000fea0003800000 */
.L_x_338:
[----:B------:R-:W0:Y:S02]  /*0530*/  LDS R5, [R3+0x10] ;  /* 0x0000100003057984 */ /* 0x000e240000000800 */
[----:B0-----:R-:W-:-:S05]  /*0540*/  FMNMX R0, R5, R0, PT ;  /* 0x0000000005007209 */ /* 0x001fca0003800000 */
[----:B------:R0:W-:Y:S01]  /*0550*/  STS [R3], R0 ;  /* 0x0000000003007388 */ /* 0x0001e20000000800 */
[----:B------:R-:W-:Y:S05]  /*0560*/  BRA `(.L_x_340) ;  /* 0x0000000000087947 */ /* 0x000fea0003800000 */
.L_x_339:
[----:B------:R-:W-:-:S13]  /*0570*/  ISETP.GE.U32.AND P0, PT, R2, 0x4, PT ;  /* 0x000000040200780c */ /* 0x000fda0003f06070 */
[----:B------:R-:W-:Y:S05]  /*0580*/  @!P0 BRA `(.L_x_341) ;  /* 0x0000000000108947 */ /* 0x000fea0003800000 */
.L_x_340:
[----:B------:R-:W0:Y:S02]  /*0590*/  LDS R5, [R3+0x8] ;  /* 0x0000080003057984 */ /* 0x000e240000000800 */
[----:B0-----:R-:W-:-:S05]  /*05a0*/  FMNMX R0, R5, R0, PT ;  /* 0x0000000005007209 */ /* 0x001fca0003800000 */
[----:B------:R0:W-:Y:S01]  /*05b0*/  STS [R3], R0 ;  /* 0x0000000003007388 */ /* 0x0001e20000000800 */
[----:B------:R-:W-:Y:S05]  /*05c0*/  BRA `(.L_x_342) ;  /* 0x0000000000087947 */ /* 0x000fea0003800000 */
.L_x_341:
[----:B------:R-:W-:-:S13]  /*05d0*/  ISETP.GE.U32.AND P0, PT, R2, 0x2, PT ;  /* 0x000000020200780c */ /* 0x000fda0003f06070 */
[----:B------:R-:W-:Y:S05]  /*05e0*/  @!P0 BRA `(.L_x_343) ;  /* 0x00000000000c8947 */ /* 0x000fea0003800000 */
.L_x_342:
[----:B------:R-:W0:Y:S02]  /*05f0*/  LDS R5, [R3+0x4] ;  /* 0x0000040003057984 */ /* 0x000e240000000800 */
[----:B0-----:R-:W-:-:S05]  /*0600*/  FMNMX R0, R5, R0, PT ;  /* 0x0000000005007209 */ /* 0x001fca0003800000 */
[----:B------:R1:W-:Y:S02]  /*0610*/  STS [R3], R0 ;  /* 0x0000000003007388 */ /* 0x0003e40000000800 */
.L_x_343:
[----:B------:R-:W-:-:S13]  /*0620*/  ISETP.NE.AND P0, PT, R8, RZ, PT ;  /* 0x000000ff0800720c */ /* 0x000fda0003f05270 */
[----:B------:R-:W-:Y:S05]  /*0630*/  @P0 EXIT ;  /* 0x000000000000094d */ /* 0x000fea0003800000 */
[----:B------:R-:W2:Y:S01]  /*0640*/  LDS R5, [UR4] ;  /* 0x00000004ff057984 */ /* 0x000ea20008000800 */
[----:B01----:R-:W0:Y:S02]  /*0650*/  LDC.64 R2, c[0x0][0x388] ;  /* 0x0000e200ff027b82 */ /* 0x003e240000000a00 */
[----:B0-----:R-:W-:-:S05]  /*0660*/  IMAD.WIDE.U32 R2, R7, 0x4, R2 ;  /* 0x0000000407027825 */ /* 0x001fca00078e0002 */
[----:B--2---:R-:W-:Y:S01]  /*0670*/  STG.E desc[UR6][R2.64], R5 ;  /* 0x0000000502007986 */ /* 0x004fe2000c101906 */
[----:B------:R-:W-:Y:S05]  /*0680*/  EXIT ;  /* 0x000000000000794d */ /* 0x000fea0003800000 */
.L_x_344:
        /* <DEDUP_REMOVED lines=15> */
.L_x_1120:


//--------------------- .text.reduce_row_min_d    --------------------------
	.section	.text.reduce_row_min_d,"ax",@progbits
	.align	128
        .global         reduce_row_min_d
        .type           reduce_row_min_d,@function
        .size           reduce_row_min_d,(.L_x_1121 - reduce_row_min_d)
        .other          reduce_row_min_d,@"STO_CUDA_ENTRY STV_DEFAULT"
reduce_row_min_d:
.text.reduce_row_min_d:
        /* <DEDUP_REMOVED lines=8> */
[----:B------:R-:W-:Y:S01]  /*0080*/  IMAD.MOV.U32 R2, RZ, RZ, -0x1 ;  /* 0xffffffffff027424 */ /* 0x000fe200078e00ff */
[----:B------:R-:W1:Y:S01]  /*0090*/  LDCU.64 UR6, c[0x0][0x358] ;  /* 0x00006b00ff0677ac */ /* 0x000e620008000a00 */
[----:B------:R-:W-:Y:S01]  /*00a0*/  IMAD.MOV.U32 R3, RZ, RZ, 0x7fefffff ;  /* 0x7fefffffff037424 */ /* 0x000fe200078e00ff */
[----:B0-----:R-:W-:-:S13]  /*00b0*/  ISETP.GE.U32.AND P0, PT, R4, UR4, PT ;  /* 0x0000000404007c0c */ /* 0x001fda000bf06070 */
[----:B-1----:R-:W-:Y:S05]  /*00c0*/  @P0 BRA `(.L_x_346) ;  /* 0x00000000004c0947 */ /* 0x002fea0003800000 */
[----:B------:R-:W0:Y:S01]  /*00d0*/  LDC R10, c[0x0][0x360] ;  /* 0x0000d800ff0a7b82 */ /* 0x000e220000000800 */
[----:B------:R-:W-:Y:S02]  /*00e0*/  IMAD.MOV.U32 R5, RZ, RZ, R4 ;  /* 0x000000ffff057224 */ /* 0x000fe400078e0004 */
[----:B------:R-:W-:Y:S02]  /*00f0*/  IMAD.MOV.U32 R2, RZ, RZ, -0x1 ;  /* 0xffffffffff027424 */ /* 0x000fe400078e00ff */
[----:B------:R-:W-:-:S03]  /*0100*/  IMAD.MOV.U32 R3, RZ, RZ, 0x7fefffff ;  /* 0x7fefffffff037424 */ /* 0x000fc600078e00ff */
[----:B------:R-:W1:Y:S04]  /*0110*/  LDC.64 R8, c[0x0][0x380] ;  /* 0x0000e000ff087b82 */ /* 0x000e680000000a00 */
.L_x_347:
[----:B------:R-:W-:-:S04]  /*0120*/  IMAD R7, R0, UR4, R5 ;  /* 0x0000000400077c24 */ /* 0x000fc8000f8e0205 */
[----:B-1----:R-:W-:-:S06]  /*0130*/  IMAD.WIDE.U32 R6, R7, 0x8, R8 ;  /* 0x0000000807067825 */ /* 0x002fcc00078e0008 */
[----:B------:R-:W2:Y:S01]  /*0140*/  LDG.E.64 R6, desc[UR6][R6.64] ;  /* 0x0000000606067981 */ /* 0x000ea2000c1e1b00 */
[----:B0-----:R-:W-:Y:S02]  /*0150*/  IMAD.IADD R5, R10, 0x1, R5 ;  /* 0x000000010a057824 */ /* 0x001fe400078e0205 */
[----:B------:R-:W-:Y:S02]  /*0160*/  IMAD.MOV.U32 R11, RZ, RZ, R2 ;  /* 0x000000ffff0b7224 */ /* 0x000fe400078e0002 */
[----:B------:R-:W-:Y:S01]  /*0170*/  IMAD.MOV.U32 R13, RZ, RZ, R3 ;  /* 0x000000ffff0d7224 */ /* 0x000fe200078e0003 */
[----:B------:R-:W-:Y:S01]  /*0180*/  ISETP.GE.U32.AND P0, PT, R5, UR4, PT ;  /* 0x0000000405007c0c */ /* 0x000fe2000bf06070 */
[----:B--2---:R-:W-:Y:S01]  /*0190*/  DSETP.MIN.AND P1, P2, R6, R2, PT ;  /* 0x000000020600722a */ /* 0x004fe20003a20000 */
[----:B------:R-:W-:-:S05]  /*01a0*/  IMAD.MOV.U32 R2, RZ, RZ, R7 ;  /* 0x000000ffff027224 */ /* 0x000fca00078e0007 */
[----:B------:R-:W-:Y:S01]  /*01b0*/  FSEL R3, R2, R13, P1 ;  /* 0x0000000d02037208 */ /* 0x000fe20000800000 */
[----:B------:R-:W-:-:S05]  /*01c0*/  IMAD.MOV.U32 R2, RZ, RZ, R6 ;  /* 0x000000ffff027224 */ /* 0x000fca00078e0006 */
[----:B------:R-:W-:Y:S02]  /*01d0*/  SEL R2, R2, R11, P1 ;  /* 0x0000000b02027207 */ /* 0x000fe40000800000 */
[----:B------:R-:W-:Y:S01]  /*01e0*/  @P2 LOP3.LUT R3, R13, 0x80000, RZ, 0xfc, !PT ;  /* 0x000800000d032812 */ /* 0x000fe200078efcff */
[----:B------:R-:W-:Y:S06]  /*01f0*/  @!P0 BRA `(.L_x_347) ;  /* 0xfffffffc00c88947 */ /* 0x000fec000383ffff */
.L_x_346:
[----:B------:R-:W-:Y:S05]  /*0200*/  BSYNC.RECONVERGENT B0 ;  /* 0x0000000000007941 */ /* 0x000fea0003800200 */
.L_x_345:
        /* <DEDUP_REMOVED lines=10> */
[----:B------:R-:W0:Y:S01]  /*02b0*/  @!P0 LDS.64 R6, [R5+0x1000] ;  /* 0x0010000005068984 */ /* 0x000e220000000a00 */
[----:B------:R-:W-:Y:S01]  /*02c0*/  @!P0 IMAD.MOV.U32 R8, RZ, RZ, R3 ;  /* 0x000000ffff088224 */ /* 0x000fe200078e0003 */
[----:B0-----:R-:W-:Y:S01]  /*02d0*/  @!P0 DSETP.MIN.AND P1, P2, R2, R6, PT ;  /* 0x000000060200822a */ /* 0x001fe20003a20000 */
[----:B------:R-:W-:-:S05]  /*02e0*/  @!P0 IMAD.MOV.U32 R9, RZ, RZ, R7 ;  /* 0x000000ffff098224 */ /* 0x000fca00078e0007 */
[----:B------:R-:W-:Y:S02]  /*02f0*/  @!P0 FSEL R8, R8, R9, P1 ;  /* 0x0000000908088208 */ /* 0x000fe40000800000 */
[----:B------:R-:W-:Y:S01]  /*0300*/  @!P0 LOP3.LUT R11, R9, 0x80000, RZ, 0xfc, !PT ;  /* 0x00080000090b8812 */ /* 0x000fe200078efcff */
[----:B------:R-:W-:Y:S02]  /*0310*/  @!P0 IMAD.MOV.U32 R9, RZ, RZ, R6 ;  /* 0x000000ffff098224 */ /* 0x000fe400078e0006 */
[----:B------:R-:W-:Y:S01]  /*0320*/  @!P0 IMAD.MOV.U32 R6, RZ, RZ, R2 ;  /* 0x000000ffff068224 */ /* 0x000fe200078e0002 */
[----:B------:R-:W-:-:S04]  /*0330*/  @!P0 SEL R3, R11, R8, P2 ;  /* 0x000000080b038207 */ /* 0x000fc80001000000 */
[----:B------:R-:W-:-:S05]  /*0340*/  @!P0 SEL R2, R6, R9, P1 ;  /* 0x0000000906028207 */ /* 0x000fca0000800000 */
[----:B------:R0:W-:Y:S01]  /*0350*/  @!P0 STS.64 [R5], R2 ;  /* 0x0000000205008388 */ /* 0x0001e20000000a00 */
[----:B------:R-:W-:Y:S06]  /*0360*/  BAR.SYNC.DEFER_BLOCKING 0x0 ;  /* 0x0000000000007b1d */ /* 0x000fec0000010000 */
[----:B------:R-:W-:Y:S05]  /*0370*/  BRA `(.L_x_349) ;  /* 0x0000000000087947 */ /* 0x000fea0003800000 */
.L_x_348:
[----:B------:R-:W-:-:S13]  /*0380*/  ISETP.GE.U32.AND P0, PT, R10, 0x200, PT ;  /* 0x000002000a00780c */ /* 0x000fda0003f06070 */
[----:B------:R-:W-:Y:S05]  /*0390*/  @!P0 BRA `(.L_x_350) ;  /* 0x0000000000388947 */ /* 0x000fea0003800000 */
.L_x_349:
[----:B------:R-:W-:-:S13]  /*03a0*/  ISETP.GT.U32.AND P0, PT, R4, 0xff, PT ;  /* 0x000000ff0400780c */ /* 0x000fda0003f04070 */
[----:B------:R-:W1:Y:S01]  /*03b0*/  @!P0 LDS.64 R6, [R5+0x800] ;  /* 0x0008000005068984 */ /* 0x000e620000000a00 */
[----:B------:R-:W-:Y:S01]  /*03c0*/  @!P0 IMAD.MOV.U32 R8, RZ, RZ, R3 ;  /* 0x000000ffff088224 */ /* 0x000fe200078e0003 */
[----:B-1----:R-:W-:Y:S01]  /*03d0*/  @!P0 DSETP.MIN.AND P1, P2, R2, R6, PT ;  /* 0x000000060200822a */ /* 0x002fe20003a20000 */
[----:B------:R-:W-:-:S05]  /*03e0*/  @!P0 IMAD.MOV.U32 R9, RZ, RZ, R7 ;  /* 0x000000ffff098224 */ /* 0x000fca00078e0007 */
[----:B------:R-:W-:Y:S02]  /*03f0*/  @!P0 FSEL R8, R8, R9, P1 ;  /* 0x0000000908088208 */ /* 0x000fe40000800000 */
[----:B------:R-:W-:Y:S01]  /*0400*/  @!P0 LOP3.LUT R11, R9, 0x80000, RZ, 0xfc, !PT ;  /* 0x00080000090b8812 */ /* 0x000fe200078efcff */
[----:B------:R-:W-:Y:S02]  /*0410*/  @!P0 IMAD.MOV.U32 R9, RZ, RZ, R6 ;  /* 0x000000ffff098224 */ /* 0x000fe400078e0006 */
[----:B------:R-:W-:Y:S01]  /*0420*/  @!P0 IMAD.MOV.U32 R6, RZ, RZ, R2 ;  /* 0x000000ffff068224 */ /* 0x000fe200078e0002 */
[----:B0-----:R-:W-:-:S04]  /*0430*/  @!P0 SEL R3, R11, R8, P2 ;  /* 0x000000080b038207 */ /* 0x001fc80001000000 */
[----:B------:R-:W-:-:S05]  /*0440*/  @!P0 SEL R2, R6, R9, P1 ;  /* 0x0000000906028207 */ /* 0x000fca0000800000 */
[----:B------:R0:W-:Y:S01]  /*0450*/  @!P0 STS.64 [R5], R2 ;  /* 0x0000000205008388 */ /* 0x0001e20000000a00 */
[----:B------:R-:W-:Y:S06]  /*0460*/  BAR.SYNC.DEFER_BLOCKING 0x0 ;  /* 0x0000000000007b1d */ /* 0x000fec0000010000 */
[----:B------:R-:W-:Y:S05]  /*0470*/  BRA `(.L_x_351) ;  /* 0x0000000000087947 */ /* 0x000fea0003800000 */
.L_x_350:
[----:B------:R-:W-:-:S13]  /*0480*/  ISETP.GE.U32.AND P0, PT, R10, 0x100, PT ;  /* 0x000001000a00780c */ /* 0x000fda0003f06070 */
[----:B------:R-:W-:Y:S05]  /*0490*/  @!P0 BRA `(.L_x_352) ;  /* 0x0000000000388947 */ /* 0x000fea0003800000 */
.L_x_351:
        /* <DEDUP_REMOVED lines=14> */
.L_x_352:
[----:B------:R-:W-:-:S13]  /*0580*/  ISETP.GE.U32.AND P0, PT, R10, 0x80, PT ;  /* 0x000000800a00780c */ /* 0x000fda0003f06070 */
[----:B------:R-:W-:Y:S05]  /*0590*/  @!P0 BRA `(.L_x_354) ;  /* 0x0000000000348947 */ /* 0x000fea0003800000 */
.L_x_353:
        /* <DEDUP_REMOVED lines=13> */
.L_x_354:
[----:B------:R-:W-:-:S13]  /*0670*/  ISETP.GT.U32.AND P0, PT, R4, 0x1f, PT ;  /* 0x0000001f0400780c */ /* 0x000fda0003f04070 */
[----:B------:R-:W-:Y:S05]  /*0680*/  @P0 EXIT ;  /* 0x000000000000094d */ /* 0x000fea0003800000 */
[----:B------:R-:W-:-:S13]  /*0690*/  ISETP.GE.U32.AND P0, PT, R10, 0x40, PT ;  /* 0x000000400a00780c */ /* 0x000fda0003f06070 */
[----:B------:R-:W1:Y:S01]  /*06a0*/  @P0 LDS.64 R6, [R5+0x100] ;  /* 0x0001000005060984 */ /* 0x000e620000000a00 */
[----:B------:R-:W-:Y:S01]  /*06b0*/  @P0 IMAD.MOV.U32 R8, RZ, RZ, R3 ;  /* 0x000000ffff080224 */ /* 0x000fe200078e0003 */
[----:B-1----:R-:W-:Y:S01]  /*06c0*/  @P0 DSETP.MIN.AND P1, P2, R2, R6, PT ;  /* 0x000000060200022a */ /* 0x002fe20003a20000 */
[----:B------:R-:W-:-:S05]  /*06d0*/  @P0 IMAD.MOV.U32 R9, RZ, RZ, R7 ;  /* 0x000000ffff090224 */ /* 0x000fca00078e0007 */
[----:B------:R-:W-:Y:S02]  /*06e0*/  @P0 FSEL R8, R8, R9, P1 ;  /* 0x0000000908080208 */ /* 0x000fe40000800000 */
[----:B------:R-:W-:Y:S01]  /*06f0*/  @P0 LOP3.LUT R11, R9, 0x80000, RZ, 0xfc, !PT ;  /* 0x00080000090b0812 */ /* 0x000fe200078efcff */
[----:B------:R-:W-:Y:S02]  /*0700*/  @P0 IMAD.MOV.U32 R9, RZ, RZ, R6 ;  /* 0x000000ffff090224 */ /* 0x000fe400078e0006 */
[----:B------:R-:W-:Y:S01]  /*0710*/  @P0 IMAD.MOV.U32 R6, RZ, RZ, R2 ;  /* 0x000000ffff060224 */ /* 0x000fe200078e0002 */
[----:B0-----:R-:W-:-:S04]  /*0720*/  @P0 SEL R3, R11, R8, P2 ;  /* 0x000000080b030207 */ /* 0x001fc80001000000 */
[----:B------:R-:W-:-:S05]  /*0730*/  @P0 SEL R2, R6, R9, P1 ;  /* 0x0000000906020207 */ /* 0x000fca0000800000 */
[----:B------:R0:W-:Y:S01]  /*0740*/  @P0 STS.64 [R5], R2 ;  /* 0x0000000205000388 */ /* 0x0001e20000000a00 */
[----:B------:R-:W-:Y:S05]  /*0750*/  @P0 BRA `(.L_x_355) ;  /* 0x0000000000080947 */ /* 0x000fea0003800000 */
[----:B------:R-:W-:-:S13]  /*0760*/  ISETP.GE.U32.AND P0, PT, R10, 0x20, PT ;  /* 0x000000200a00780c */ /* 0x000fda0003f06070 */
[----:B------:R-:W-:Y:S05]  /*0770*/  @!P0 BRA `(.L_x_356) ;  /* 0x0000000000288947 */ /* 0x000fea0003800000 */
.L_x_355:
[----:B------:R-:W1:Y:S01]  /*0780*/  LDS.64 R6, [R5+0x80] ;  /* 0x0000800005067984 */ /* 0x000e620000000a00 */
[----:B------:R-:W-:Y:S01]  /*0790*/  IMAD.MOV.U32 R9, RZ, RZ, R3 ;  /* 0x000000ffff097224 */ /* 0x000fe200078e0003 */
[----:B-1----:R-:W-:Y:S01]  /*07a0*/  DSETP.MIN.AND P0, P1, R6, R2, PT ;  /* 0x000000020600722a */ /* 0x002fe20003900000 */
[----:B------:R-:W-:-:S05]  /*07b0*/  IMAD.MOV.U32 R8, RZ, RZ, R7 ;  /* 0x000000ffff087224 */ /* 0x000fca00078e0007 */
[----:B------:R-:W-:Y:S02]  /*07c0*/  FSEL R11, R8, R9, P0 ;  /* 0x00000009080b7208 */ /* 0x000fe40000000000 */
[----:B0-----:R-:W-:-:S06]  /*07d0*/  SEL R2, R6, R2, P0 ;  /* 0x0000000206027207 */ /* 0x001fcc0000000000 */
[----:B------:R-:W-:-:S05]  /*07e0*/  @P1 LOP3.LUT R11, R9, 0x80000, RZ, 0xfc, !PT ;  /* 0x00080000090b1812 */ /* 0x000fca00078efcff */
[----:B------:R-:W-:-:S05]  /*07f0*/  IMAD.MOV.U32 R3, RZ, RZ, R11 ;  /* 0x000000ffff037224 */ /* 0x000fca00078e000b */
[----:B------:R0:W-:Y:S01]  /*0800*/  STS.64 [R5], R2 ;  /* 0x0000000205007388 */ /* 0x0001e20000000a00 */
[----:B------:R-:W-:Y:S05]  /*0810*/  BRA `(.L_x_357) ;  /* 0x0000000000087947 */ /* 0x000fea0003800000 */
.L_x_356:
[----:B------:R-:W-:-:S13]  /*0820*/  ISETP.GE.U32.AND P0, PT, R10, 0x10, PT ;  /* 0x000000100a00780c */ /* 0x000fda0003f06070 */
[----:B------:R-:W-:Y:S05]  /*0830*/  @!P0 BRA `(.L_x_358) ;  /* 0x0000000000288947 */ /* 0x000fea0003800000 */
.L_x_357:
        /* <DEDUP_REMOVED lines=10> */
.L_x_358:
[----:B------:R-:W-:-:S13]  /*08e0*/  ISETP.GE.U32.AND P0, PT, R10, 0x8, PT ;  /* 0x000000080a00780c */ /* 0x000fda0003f06070 */
[----:B------:R-:W-:Y:S05]  /*08f0*/  @!P0 BRA `(.L_x_360) ;  /* 0x0000000000288947 */ /* 0x000fea0003800000 */
.L_x_359:
        /* <DEDUP_REMOVED lines=10> */
.L_x_360:
[----:B------:R-:W-:-:S13]  /*09a0*/  ISETP.GE.U32.AND P0, PT, R10, 0x4, PT ;  /* 0x000000040a00780c */ /* 0x000fda0003f06070 */
[----:B------:R-:W-:Y:S05]  /*09b0*/  @!P0 BRA `(.L_x_362) ;  /* 0x0000000000288947 */ /* 0x000fea0003800000 */
.L_x_361:
        /* <DEDUP_REMOVED lines=10> */
.L_x_362:
[----:B------:R-:W-:-:S13]  /*0a60*/  ISETP.GE.U32.AND P0, PT, R10, 0x2, PT ;  /* 0x000000020a00780c */ /* 0x000fda0003f06070 */
[----:B------:R-:W-:Y:S05]  /*0a70*/  @!P0 BRA `(.L_x_364) ;  /* 0x0000000000248947 */ /* 0x000fea0003800000 */
.L_x_363:
        /* <DEDUP_REMOVED lines=8> */
[----:B------:R1:W-:Y:S02]  /*0b00*/  STS.64 [R5], R2 ;  /* 0x0000000205007388 */ /* 0x0003e40000000a00 */
.L_x_364:
[----:B------:R-:W-:-:S13]  /*0b10*/  ISETP.NE.AND P0, PT, R4, RZ, PT ;  /* 0x000000ff0400720c */ /* 0x000fda0003f05270 */
[----:B------:R-:W-:Y:S05]  /*0b20*/  @P0 EXIT ;  /* 0x000000000000094d */ /* 0x000fea0003800000 */
[----:B01----:R-:W0:Y:S01]  /*0b30*/  LDS.64 R2, [UR4] ;  /* 0x00000004ff027984 */ /* 0x003e220008000a00 */
[----:B------:R-:W1:Y:S02]  /*0b40*/  LDC.64 R4, c[0x0][0x388] ;  /* 0x0000e200ff047b82 */ /* 0x000e640000000a00 */
[----:B-1----:R-:W-:-:S05]  /*0b50*/  IMAD.WIDE.U32 R4, R0, 0x8, R4 ;  /* 0x0000000800047825 */ /* 0x002fca00078e0004 */
[----:B0-----:R-:W-:Y:S01]  /*0b60*/  STG.E.64 desc[UR6][R4.64], R2 ;  /* 0x0000000204007986 */ /* 0x001fe2000c101b06 */
[----:B------:R-:W-:Y:S05]  /*0b70*/  EXIT ;  /* 0x000000000000794d */ /* 0x000fea0003800000 */
.L_x_365:
        /* <DEDUP_REMOVED lines=16> */
.L_x_1121:


//--------------------- .text.reduce_min_f        --------------------------
	.section	.text.reduce_min_f,"ax",@progbits
	.align	128
        .global         reduce_min_f
        .type           reduce_min_f,@function
        .size           reduce_min_f,(.L_x_1122 - reduce_min_f)
        .other          reduce_min_f,@"STO_CUDA_ENTRY STV_DEFAULT"
reduce_min_f:
.text.reduce_min_f:
        /* <DEDUP_REMOVED lines=17> */
[----:B-1----:R-:W-:-:S07]  /*0110*/  IMAD R10, R3, UR4, RZ ;  /* 0x00000004030a7c24 */ /* 0x002fce000f8e02ff */
.L_x_368:
[----:B------:R-:W-:Y:S02]  /*0120*/  IMAD.IADD R5, R12, 0x1, R9 ;  /* 0x000000010c057824 */ /* 0x000fe400078e0209 */
[----:B0-----:R-:W-:-:S03]  /*0130*/  IMAD.WIDE.U32 R2, R9, 0x4, R6 ;  /* 0x0000000409027825 */ /* 0x001fc600078e0006 */
[----:B------:R-:W-:-:S03]  /*0140*/  ISETP.GE.U32.AND P0, PT, R5, UR5, PT ;  /* 0x0000000505007c0c */ /* 0x000fc6000bf06070 */
[----:B------:R-:W2:Y:S10]  /*0150*/  LDG.E R3, desc[UR6][R2.64] ;  /* 0x0000000602037981 */ /* 0x000eb4000c1e1900 */
[----:B------:R-:W-:-:S06]  /*0160*/  @!P0 IMAD.WIDE.U32 R4, R5, 0x4, R6 ;  /* 0x0000000405048825 */ /* 0x000fcc00078e0006 */
[----:B------:R-:W3:Y:S01]  /*0170*/  @!P0 LDG.E R5, desc[UR6][R4.64] ;  /* 0x0000000604058981 */ /* 0x000ee2000c1e1900 */
[----:B------:R-:W-:-:S05]  /*0180*/  IMAD.IADD R9, R10, 0x1, R9 ;  /* 0x000000010a097824 */ /* 0x000fca00078e0209 */
[----:B------:R-:W-:Y:S02]  /*0190*/  ISETP.GE.U32.AND P1, PT, R9, UR5, PT ;  /* 0x0000000509007c0c */ /* 0x000fe4000bf26070 */
[----:B--2---:R-:W-:-:S04]  /*01a0*/  FMNMX R8, R3, R8, PT ;  /* 0x0000000803087209 */ /* 0x004fc80003800000 */
[----:B---3--:R-:W-:-:S07]  /*01b0*/  @!P0 FMNMX R8, R8, R5, PT ;  /* 0x0000000508088209 */ /* 0x008fce0003800000 */
[----:B------:R-:W-:Y:S05]  /*01c0*/  @!P1 BRA `(.L_x_368) ;  /* 0xfffffffc00d49947 */ /* 0x000fea000383ffff */
.L_x_367:
[----:B------:R-:W-:Y:S05]  /*01d0*/  BSYNC.RECONVERGENT B0 ;  /* 0x0000000000007941 */ /* 0x000fea0003800200 */
.L_x_366:
        /* <DEDUP_REMOVED lines=10> */
[----:B0-----:R-:W-:-:S05]  /*0280*/  @!P0 FMNMX R8, R8, R5, PT ;  /* 0x0000000508088209 */ /* 0x001fca0003800000 */
[----:B------:R1:W-:Y:S01]  /*0290*/  @!P0 STS [R3], R8 ;  /* 0x0000000803008388 */ /* 0x0003e20000000800 */
[----:B------:R-:W-:Y:S06]  /*02a0*/  BAR.SYNC.DEFER_BLOCKING 0x0 ;  /* 0x0000000000007b1d */ /* 0x000fec0000010000 */
[----:B------:R-:W-:Y:S05]  /*02b0*/  BRA `(.L_x_370) ;  /* 0x0000000000087947 */ /* 0x000fea0003800000 */
.L_x_369:
[----:B------:R-:W-:-:S13]  /*02c0*/  ISETP.GE.U32.AND P0, PT, R12, 0x200, PT ;  /* 0x000002000c00780c */ /* 0x000fda0003f06070 */
[----:B------:R-:W-:Y:S05]  /*02d0*/  @!P0 BRA `(.L_x_371) ;  /* 0x0000000000188947 */ /* 0x000fea0003800000 */
.L_x_370:
[----:B------:R-:W-:-:S13]  /*02e0*/  ISETP.GT.U32.AND P0, PT, R11, 0xff, PT ;  /* 0x000000ff0b00780c */ /* 0x000fda0003f04070 */
[----:B------:R-:W0:Y:S02]  /*02f0*/  @!P0 LDS R5, [R3+0x400] ;  /* 0x0004000003058984 */ /* 0x000e240000000800 */
[----:B01----:R-:W-:-:S05]  /*0300*/  @!P0 FMNMX R8, R8, R5, PT ;  /* 0x0000000508088209 */ /* 0x003fca0003800000 */
[----:B------:R1:W-:Y:S01]  /*0310*/  @!P0 STS [R3], R8 ;  /* 0x0000000803008388 */ /* 0x0003e20000000800 */
[----:B------:R-:W-:Y:S06]  /*0320*/  BAR.SYNC.DEFER_BLOCKING 0x0 ;  /* 0x0000000000007b1d */ /* 0x000fec0000010000 */
[----:B------:R-:W-:Y:S05]  /*0330*/  BRA `(.L_x_372) ;  /* 0x0000000000087947 */ /* 0x000fea0003800000 */
.L_x_371:
[----:B------:R-:W-:-:S13]  /*0340*/  ISETP.GE.U32.AND P0, PT, R12, 0x100, PT ;  /* 0x000001000c00780c */ /* 0x000fda0003f06070 */
[----:B------:R-:W-:Y:S05]  /*0350*/  @!P0 BRA `(.L_x_373) ;  /* 0x0000000000188947 */ /* 0x000fea0003800000 */
.L_x_372:
[----:B------:R-:W-:-:S13]  /*0360*/  ISETP.GT.U32.AND P0, PT, R11, 0x7f, PT ;  /* 0x0000007f0b00780c */ /* 0x000fda0003f04070 */
[----:B------:R-:W0:Y:S02]  /*0370*/  @!P0 LDS R5, [R3+0x200] ;  /* 0x0002000003058984 */ /* 0x000e240000000800 */
[----:B01----:R-:W-:-:S05]  /*0380*/  @!P0 FMNMX R8, R8, R5, PT ;  /* 0x0000000508088209 */ /* 0x003fca0003800000 */
[----:B------:R1:W-:Y:S01]  /*0390*/  @!P0 STS [R3], R8 ;  /* 0x0000000803008388 */ /* 0x0003e20000000800 */
[----:B------:R-:W-:Y:S06]  /*03a0*/  BAR.SYNC.DEFER_BLOCKING 0x0 ;  /* 0x0000000000007b1d */ /* 0x000fec0000010000 */
[----:B------:R-:W-:Y:S05]  /*03b0*/  BRA `(.L_x_374) ;  /* 0x0000000000087947 */ /* 0x000fea0003800000 */
.L_x_373:
[----:B------:R-:W-:-:S13]  /*03c0*/  ISETP.GE.U32.AND P0, PT, R12, 0x80, PT ;  /* 0x000000800c00780c */ /* 0x000fda0003f06070 */
[----:B------:R-:W-:Y:S05]  /*03d0*/  @!P0 BRA `(.L_x_375) ;  /* 0x0000000000148947 */ /* 0x000fea0003800000 */
.L_x_374:
[----:B------:R-:W-:-:S13]  /*03e0*/  ISETP.GT.U32.AND P0, PT, R11, 0x3f, PT ;  /* 0x0000003f0b00780c */ /* 0x000fda0003f04070 */
[----:B------:R-:W0:Y:S02]  /*03f0*/  @!P0 LDS R5, [R3+0x100] ;  /* 0x0001000003058984 */ /* 0x000e240000000800 */
[----:B01----:R-:W-:-:S05]  /*0400*/  @!P0 FMNMX R8, R8, R5, PT ;  /* 0x0000000508088209 */ /* 0x003fca0003800000 */
[----:B------:R1:W-:Y:S01]  /*0410*/  @!P0 STS [R3], R8 ;  /* 0x0000000803008388 */ /* 0x0003e20000000800 */
[----:B------:R-:W-:Y:S06]  /*0420*/  BAR.SYNC.DEFER_BLOCKING 0x0 ;  /* 0x0000000000007b1d */ /* 0x000fec0000010000 */
.L_x_375:
[----:B------:R-:W-:-:S13]  /*0430*/  ISETP.GT.U32.AND P0, PT, R11, 0x1f, PT ;  /* 0x0000001f0b00780c */ /* 0x000fda0003f04070 */
[----:B------:R-:W-:Y:S05]  /*0440*/  @P0 EXIT ;  /* 0x000000000000094d */ /* 0x000fea0003800000 */
[----:B------:R-:W-:-:S13]  /*0450*/  ISETP.GE.U32.AND P0, PT, R12, 0x40, PT ;  /* 0x000000400c00780c */ /* 0x000fda0003f06070 */
[----:B------:R-:W0:Y:S02]  /*0460*/  @P0 LDS R5, [R3+0x80] ;  /* 0x0000800003050984 */ /* 0x000e240000000800 */
[----:B01----:R-:W-:-:S05]  /*0470*/  @P0 FMNMX R8, R8, R5, PT ;  /* 0x0000000508080209 */ /* 0x003fca0003800000 */
[----:B------:R0:W-:Y:S01]  /*0480*/  @P0 STS [R3], R8 ;  /* 0x0000000803000388 */ /* 0x0001e20000000800 */
[----:B------:R-:W-:Y:S05]  /*0490*/  @P0 BRA `(.L_x_376) ;  /* 0x0000000000080947 */ /* 0x000fea0003800000 */
[----:B------:R-:W-:-:S13]  /*04a0*/  ISETP.GE.U32.AND P0, PT, R12, 0x20, PT ;  /* 0x000000200c00780c */ /* 0x000fda0003f06070 */
[----:B------:R-:W-:Y:S05]  /*04b0*/  @!P0 BRA `(.L_x_377) ;  /* 0x0000000000108947 */ /* 0x000fea0003800000 */
.L_x_376:
[----:B------:R-:W0:Y:S02]  /*04c0*/  LDS R5, [R3+0x40] ;  /* 0x0000400003057984 */ /* 0x000e240000000800 */
[----:B0-----:R-:W-:-:S05]  /*04d0*/  FMNMX R8, R5, R8, PT ;  /* 0x0000000805087209 */ /* 0x001fca0003800000 */
[----:B------:R1:W-:Y:S01]  /*04e0*/  STS [R3], R8 ;  /* 0x0000000803007388 */ /* 0x0003e20000000800 */
[----:B------:R-:W-:Y:S05]  /*04f0*/  BRA `(.L_x_378) ;  /* 0x0000000000087947 */ /* 0x000fea0003800000 */
.L_x_377:
[----:B------:R-:W-:-:S13]  /*0500*/  ISETP.GE.U32.AND P0, PT, R12, 0x10, PT ;  /* 0x000000100c00780c */ /* 0x000fda0003f06070 */
[----:B------:R-:W-:Y:S05]  /*0510*/  @!P0 BRA `(.L_x_379) ;  /* 0x0000000000108947 */ /* 0x000fea0003800000 */
.L_x_378:
[----:B------:R-:W0:Y:S02]  /*0520*/  LDS R5, [R3+0x20] ;  /* 0x0000200003057984 */ /* 0x000e240000000800 */
[----:B01----:R-:W-:-:S05]  /*0530*/  FMNMX R8, R5, R8, PT ;  /* 0x0000000805087209 */ /* 0x003fca0003800000 */
[----:B------:R1:W-:Y:S01]  /*0540*/  STS [R3], R8 ;  /* 0x0000000803007388 */ /* 0x0003e20000000800 */
[----:B------:R-:W-:Y:S05]  /*0550*/  BRA `(.L_x_380) ;  /* 0x0000000000087947 */ /* 0x000fea0003800000 */
.L_x_379:
[----:B------:R-:W-:-:S13]  /*0560*/  ISETP.GE.U32.AND P0, PT, R12, 0x8, PT ;  /* 0x000000080c00780c */ /* 0x000fda0003f06070 */
[----:B------:R-:W-:Y:S05]  /*0570*/  @!P0 BRA `(.L_x_381) ;  /* 0x0000000000108947 */ /* 0x000fea0003800000 */
.L_x_380:
[----:B------:R-:W0:Y:S02]  /*0580*/  LDS R5, [R3+0x10] ;  /* 0x0000100003057984 */ /* 0x000e240000000800 */
[----:B01----:R-:W-:-:S05]  /*0590*/  FMNMX R8, R5, R8, PT ;  /* 0x0000000805087209 */ /* 0x003fca0003800000 */
[----:B------:R1:W-:Y:S01]  /*05a0*/  STS [R3], R8 ;  /* 0x0000000803007388 */ /* 0x0003e20000000800 */
[----:B------:R-:W-:Y:S05]  /*05b0*/  BRA `(.L_x_382) ;  /* 0x0000000000087947 */ /* 0x000fea0003800000 */
.L_x_381:
[----:B------:R-:W-:-:S13]  /*05c0*/  ISETP.GE.U32.AND P0, PT, R12, 0x4, PT ;  /* 0x000000040c00780c */ /* 0x000fda0003f06070 */
[----:B------:R-:W-:Y:S05]  /*05d0*/  @!P0 BRA `(.L_x_383) ;  /* 0x0000000000108947 */ /* 0x000fea0003800000 */
.L_x_382:
[----:B------:R-:W0:Y:S02]  /*05e0*/  LDS R5, [R3+0x8] ;  /* 0x0000080003057984 */ /* 0x000e240000000800 */
[----:B01----:R-:W-:-:S05]  /*05f0*/  FMNMX R8, R5, R8, PT ;  /* 0x0000000805087209 */ /* 0x003fca0003800000 */
[----:B------:R1:W-:Y:S01]  /*0600*/  STS [R3], R8 ;  /* 0x0000000803007388 */ /* 0x0003e20000000800 */
[----:B------:R-:W-:Y:S05]  /*0610*/  BRA `(.L_x_384) ;  /* 0x0000000000087947 */ /* 0x000fea0003800000 */
.L_x_383:
[----:B------:R-:W-:-:S13]  /*0620*/  ISETP.GE.U32.AND P0, PT, R12, 0x2, PT ;  /* 0x000000020c00780c */ /* 0x000fda0003f06070 */
[----:B------:R-:W-:Y:S05]  /*0630*/  @!P0 BRA `(.L_x_385) ;  /* 0x00000000000c8947 */ /* 0x000fea0003800000 */
.L_x_384:
[----:B------:R-:W0:Y:S02]  /*0640*/  LDS R5, [R3+0x4] ;  /* 0x0000040003057984 */ /* 0x000e240000000800 */
[----:B01----:R-:W-:-:S05]  /*0650*/  FMNMX R8, R5, R8, PT ;  /* 0x0000000805087209 */ /* 0x003fca0003800000 */
[----:B------:R1:W-:Y:S02]  /*0660*/  STS [R3], R8 ;  /* 0x0000000803007388 */ /* 0x0003e40000000800 */
.L_x_385:
[----:B------:R-:W-:-:S13]  /*0670*/  ISETP.NE.AND P0, PT, R11, RZ, PT ;  /* 0x000000ff0b00720c */ /* 0x000fda0003f05270 */
[----:B------:R-:W-:Y:S05]  /*0680*/  @P0 EXIT ;  /* 0x000000000000094d */ /* 0x000fea0003800000 */
[----:B------:R-:W2:Y:S01]  /*0690*/  LDS R5, [UR4] ;  /* 0x00000004ff057984 */ /* 0x000ea20008000800 */
[----:B01----:R-:W0:Y:S02]  /*06a0*/  LDC.64 R2, c[0x0][0x388] ;  /* 0x0000e200ff027b82 */ /* 0x003e240000000a00 */
[----:B0-----:R-:W-:-:S05]  /*06b0*/  IMAD.WIDE.U32 R2, R0, 0x4, R2 ;  /* 0x0000000400027825 */ /* 0x001fca00078e0002 */
[----:B--2---:R-:W-:Y:S01]  /*06c0*/  STG.E desc[UR6][R2.64], R5 ;  /* 0x0000000502007986 */ /* 0x004fe2000c101906 */
[----:B------:R-:W-:Y:S05]  /*06d0*/  EXIT ;  /* 0x000000000000794d */ /* 0x000fea0003800000 */
.L_x_386:
        /* <DEDUP_REMOVED lines=10> */
.L_x_1122:


//--------------------- .text.reduce_min_d        --------------------------
	.section	.text.reduce_min_d,"ax",@progbits
	.align	128
        .global         reduce_min_d
        .type           reduce_min_d,@function
        .size           reduce_min_d,(.L_x_1123 - reduce_min_d)
        .other          reduce_min_d,@"STO_CUDA_ENTRY STV_DEFAULT"
reduce_min_d:
.text.reduce_min_d:
[----:B------:R-:W-:Y:S01]  /*0000*/  LDC R1, c[0x0][0x37c] ;  /* 0x0000df00ff017b82 */ /* 0x000fe20000000800 */
[----:B------:R-:W0:Y:S07]  /*0010*/  S2R R0, SR_TID.X ;  /* 0x0000000000007919 */ /* 0x000e2e0000002100 */
[----:B------:R-:W1:Y:S01]  /*0020*/  LDC R4, c[0x0][0x360] ;  /* 0x0000d800ff047b82 */ /* 0x000e620000000800 */
[----:B------:R-:W2:Y:S01]  /*0030*/  LDCU UR4, c[0x0][0x390] ;  /* 0x00007200ff0477ac */ /* 0x000ea20008000800 */
[----:B------:R-:W-:Y:S01]  /*0040*/  BSSY.RECONVERGENT B0, `(.L_x_387) ;  /* 0x0000029000007945 */ /* 0x000fe20003800200 */
[----:B------:R-:W0:Y:S01]  /*0050*/  S2R R5, SR_CTAID.X ;  /* 0x0000000000057919 */ /* 0x000e220000002500 */
[----:B------:R-:W-:Y:S01]  /*0060*/  IMAD.MOV.U32 R2, RZ, RZ, -0x1 ;  /* 0xffffffffff027424 */ /* 0x000fe200078e00ff */
        /* <DEDUP_REMOVED lines=9> */
[----:B------:R-:W-:Y:S02]  /*0100*/  IMAD.MOV.U32 R2, RZ, RZ, -0x1 ;  /* 0xffffffffff027424 */ /* 0x000fe400078e00ff */
[----:B------:R-:W-:Y:S02]  /*0110*/  IMAD.MOV.U32 R3, RZ, RZ, 0x7fefffff ;  /* 0x7fefffffff037424 */ /* 0x000fe400078e00ff */
[----:B-1----:R-:W-:-:S07]  /*0120*/  IMAD R12, R8, UR4, RZ ;  /* 0x00000004080c7c24 */ /* 0x002fce000f8e02ff */
.L_x_389:
[----:B0-----:R-:W-:-:S04]  /*0130*/  IMAD.WIDE.U32 R8, R13, 0x8, R6 ;  /* 0x000000080d087825 */ /* 0x001fc800078e0006 */
[----:B------:R-:W-:Y:S02]  /*0140*/  IMAD.IADD R11, R4, 0x1, R13 ;  /* 0x00000001040b7824 */ /* 0x000fe400078e020d */
[----:B------:R-:W2:Y:S03]  /*0150*/  LDG.E.64 R8, desc[UR6][R8.64] ;  /* 0x0000000608087981 */ /* 0x000ea6000c1e1b00 */
[----:B------:R-:W-:-:S13]  /*0160*/  ISETP.GE.U32.AND P0, PT, R11, UR5, PT ;  /* 0x000000050b007c0c */ /* 0x000fda000bf06070 */
[----:B------:R-:W-:-:S06]  /*0170*/  @!P0 IMAD.WIDE.U32 R10, R11, 0x8, R6 ;  /* 0x000000080b0a8825 */ /* 0x000fcc00078e0006 */
[----:B------:R-:W3:Y:S01]  /*0180*/  @!P0 LDG.E.64 R10, desc[UR6][R10.64] ;  /* 0x000000060a0a8981 */ /* 0x000ee2000c1e1b00 */
[----:B------:R-:W-:Y:S02]  /*0190*/  IMAD.MOV.U32 R17, RZ, RZ, R3 ;  /* 0x000000ffff117224 */ /* 0x000fe400078e0003 */
[----:B------:R-:W-:Y:S02]  /*01a0*/  IMAD.MOV.U32 R15, RZ, RZ, R2 ;  /* 0x000000ffff0f7224 */ /* 0x000fe400078e0002 */
[----:B------:R-:W-:Y:S01]  /*01b0*/  IMAD.IADD R13, R12, 0x1, R13 ;  /* 0x000000010c0d7824 */ /* 0x000fe200078e020d */
[----:B--2---:R-:W-:Y:S01]  /*01c0*/  DSETP.MIN.AND P1, P2, R8, R2, PT ;  /* 0x000000020800722a */ /* 0x004fe20003a20000 */
[----:B------:R-:W-:Y:S02]  /*01d0*/  IMAD.MOV.U32 R14, RZ, RZ, R9 ;  /* 0x000000ffff0e7224 */ /* 0x000fe400078e0009 */
[----:B------:R-:W-:-:S03]  /*01e0*/  IMAD.MOV.U32 R2, RZ, RZ, R8 ;  /* 0x000000ffff027224 */ /* 0x000fc600078e0008 */
[----:B------:R-:W-:Y:S02]  /*01f0*/  FSEL R19, R14, R17, P1 ;  /* 0x000000110e137208 */ /* 0x000fe40000800000 */
[----:B------:R-:W-:Y:S02]  /*0200*/  SEL R2, R2, R15, P1 ;  /* 0x0000000f02027207 */ /* 0x000fe40000800000 */
[----:B------:R-:W-:-:S04]  /*0210*/  ISETP.GE.U32.AND P1, PT, R13, UR5, PT ;  /* 0x000000050d007c0c */ /* 0x000fc8000bf26070 */
[----:B------:R-:W-:-:S05]  /*0220*/  @P2 LOP3.LUT R19, R17, 0x80000, RZ, 0xfc, !PT ;  /* 0x0008000011132812 */ /* 0x000fca00078efcff */
[----:B------:R-:W-:Y:S02]  /*0230*/  IMAD.MOV.U32 R3, RZ, RZ, R19 ;  /* 0x000000ffff037224 */ /* 0x000fe400078e0013 */
[----:B---3--:R-:W-:Y:S02]  /*0240*/  @!P0 IMAD.MOV.U32 R9, RZ, RZ, R10 ;  /* 0x000000ffff098224 */ /* 0x008fe400078e000a */
[----:B------:R-:W-:Y:S02]  /*0250*/  @!P0 IMAD.MOV.U32 R8, RZ, RZ, R3 ;  /* 0x000000ffff088224 */ /* 0x000fe400078e0003 */
[----:B------:R-:W-:-:S06]  /*0260*/  @!P0 DSETP.MIN.AND P2, P3, R2, R10, PT ;  /* 0x0000000a0200822a */ /* 0x000fcc0003b40000 */
[----:B------:R-:W-:Y:S01]  /*0270*/  @!P0 FSEL R10, R8, R11, P2 ;  /* 0x0000000b080a8208 */ /* 0x000fe20001000000 */
[----:B------:R-:W-:Y:S01]  /*0280*/  @!P0 IMAD.MOV.U32 R8, RZ, RZ, R2 ;  /* 0x000000ffff088224 */ /* 0x000fe200078e0002 */
[----:B------:R-:W-:-:S04]  /*0290*/  @!P0 LOP3.LUT R11, R11, 0x80000, RZ, 0xfc, !PT ;  /* 0x000800000b0b8812 */ /* 0x000fc800078efcff */
[----:B------:R-:W-:Y:S02]  /*02a0*/  @!P0 SEL R2, R8, R9, P2 ;  /* 0x0000000908028207 */ /* 0x000fe40001000000 */
[----:B------:R-:W-:Y:S01]  /*02b0*/  @!P0 SEL R3, R11, R10, P3 ;  /* 0x0000000a0b038207 */ /* 0x000fe20001800000 */
[----:B------:R-:W-:Y:S06]  /*02c0*/  @!P1 BRA `(.L_x_389) ;  /* 0xfffffffc00989947 */ /* 0x000fec000383ffff */
.L_x_388:
[----:B------:R-:W-:Y:S05]  /*02d0*/  BSYNC.RECONVERGENT B0 ;  /* 0x0000000000007941 */ /* 0x000fea0003800200 */
.L_x_387:
        /* <DEDUP_REMOVED lines=9> */
[----:B------:R-:W1:Y:S01]  /*0370*/  @!P0 LDS.64 R8, [R7+0x1000] ;  /* 0x0010000007088984 */ /* 0x000e620000000a00 */
[----:B------:R-:W-:Y:S01]  /*0380*/  @!P0 IMAD.MOV.U32 R6, RZ, RZ, R3 ;  /* 0x000000ffff068224 */ /* 0x000fe200078e0003 */
[----:B-1----:R-:W-:Y:S01]  /*0390*/  @!P0 DSETP.MIN.AND P1, P2, R2, R8, PT ;  /* 0x000000080200822a */ /* 0x002fe20003a20000 */
[----:B------:R-:W-:-:S05]  /*03a0*/  @!P0 IMAD.MOV.U32 R11, RZ, RZ, R9 ;  /* 0x000000ffff0b8224 */ /* 0x000fca00078e0009 */
[----:B------:R-:W-:Y:S01]  /*03b0*/  @!P0 FSEL R10, R6, R11, P1 ;  /* 0x0000000b060a8208 */ /* 0x000fe20000800000 */
[----:B------:R-:W-:Y:S01]  /*03c0*/  @!P0 IMAD.MOV.U32 R6, RZ, RZ, R2 ;  /* 0x000000ffff068224 */ /* 0x000fe200078e0002 */
[----:B------:R-:W-:-:S04]  /*03d0*/  @!P0 LOP3.LUT R11, R11, 0x80000, RZ, 0xfc, !PT ;  /* 0x000800000b0b8812 */ /* 0x000fc800078efcff */
[----:B0-----:R-:W-:Y:S02]  /*03e0*/  @!P0 SEL R2, R6, R8, P1 ;  /* 0x0000000806028207 */ /* 0x001fe40000800000 */
[----:B------:R-:W-:-:S05]  /*03f0*/  @!P0 SEL R3, R11, R10, P2 ;  /* 0x0000000a0b038207 */ /* 0x000fca0001000000 */
[----:B------:R1:W-:Y:S01]  /*0400*/  @!P0 STS.64 [R7], R2 ;  /* 0x0000000207008388 */ /* 0x0003e20000000a00 */
[----:B------:R-:W-:Y:S06]  /*0410*/  BAR.SYNC.DEFER_BLOCKING 0x0 ;  /* 0x0000000000007b1d */ /* 0x000fec0000010000 */
[----:B------:R-:W-:Y:S05]  /*0420*/  BRA `(.L_x_391) ;  /* 0x0000000000087947 */ /* 0x000fea0003800000 */
.L_x_390:
[----:B------:R-:W-:-:S13]  /*0430*/  ISETP.GE.U32.AND P0, PT, R4, 0x200, PT ;  /* 0x000002000400780c */ /* 0x000fda0003f06070 */
[----:B------:R-:W-:Y:S05]  /*0440*/  @!P0 BRA `(.L_x_392) ;  /* 0x0000000000348947 */ /* 0x000fea0003800000 */
.L_x_391:
[----:B------:R-:W-:-:S13]  /*0450*/  ISETP.GT.U32.AND P0, PT, R0, 0xff, PT ;  /* 0x000000ff0000780c */ /* 0x000fda0003f04070 */
[----:B------:R-:W2:Y:S01]  /*0460*/  @!P0 LDS.64 R8, [R7+0x800] ;  /* 0x0008000007088984 */ /* 0x000ea20000000a00 */
[----:B------:R-:W-:Y:S01]  /*0470*/  @!P0 IMAD.MOV.U32 R6, RZ, RZ, R3 ;  /* 0x000000ffff068224 */ /* 0x000fe200078e0003 */
[----:B--2---:R-:W-:Y:S01]  /*0480*/  @!P0 DSETP.MIN.AND P1, P2, R2, R8, PT ;  /* 0x000000080200822a */ /* 0x004fe20003a20000 */
[----:B------:R-:W-:-:S05]  /*0490*/  @!P0 IMAD.MOV.U32 R11, RZ, RZ, R9 ;  /* 0x000000ffff0b8224 */ /* 0x000fca00078e0009 */
[----:B------:R-:W-:Y:S01]  /*04a0*/  @!P0 FSEL R10, R6, R11, P1 ;  /* 0x0000000b060a8208 */ /* 0x000fe20000800000 */
[----:B------:R-:W-:Y:S01]  /*04b0*/  @!P0 IMAD.MOV.U32 R6, RZ, RZ, R2 ;  /* 0x000000ffff068224 */ /* 0x000fe200078e0002 */
[----:B------:R-:W-:-:S04]  /*04c0*/  @!P0 LOP3.LUT R11, R11, 0x80000, RZ, 0xfc, !PT ;  /* 0x000800000b0b8812 */ /* 0x000fc800078efcff */
[----:B01----:R-:W-:Y:S02]  /*04d0*/  @!P0 SEL R2, R6, R8, P1 ;  /* 0x0000000806028207 */ /* 0x003fe40000800000 */
[----:B------:R-:W-:-:S05]  /*04e0*/  @!P0 SEL R3, R11, R10, P2 ;  /* 0x0000000a0b038207 */ /* 0x000fca0001000000 */
[----:B------:R1:W-:Y:S01]  /*04f0*/  @!P0 STS.64 [R7], R2 ;  /* 0x0000000207008388 */ /* 0x0003e20000000a00 */
[----:B------:R-:W-:Y:S06]  /*0500*/  BAR.SYNC.DEFER_BLOCKING 0x0 ;  /* 0x0000000000007b1d */ /* 0x000fec0000010000 */
[----:B------:R-:W-:Y:S05]  /*0510*/  BRA `(.L_x_393) ;  /* 0x0000000000087947 */ /* 0x000fea0003800000 */
.L_x_392:
[----:B------:R-:W-:-:S13]  /*0520*/  ISETP.GE.U32.AND P0, PT, R4, 0x100, PT ;  /* 0x000001000400780c */ /* 0x000fda0003f06070 */
[----:B------:R-:W-:Y:S05]  /*0530*/  @!P0 BRA `(.L_x_394) ;  /* 0x0000000000348947 */ /* 0x000fea0003800000 */
.L_x_393:
        /* <DEDUP_REMOVED lines=13> */
.L_x_394:
[----:B------:R-:W-:-:S13]  /*0610*/  ISETP.GE.U32.AND P0, PT, R4, 0x80, PT ;  /* 0x000000800400780c */ /* 0x000fda0003f06070 */
[----:B------:R-:W-:Y:S05]  /*0620*/  @!P0 BRA `(.L_x_396) ;  /* 0x0000000000308947 */ /* 0x000fea0003800000 */
.L_x_395:
        /* <DEDUP_REMOVED lines=12> */
.L_x_396:
[----:B------:R-:W-:-:S13]  /*06f0*/  ISETP.GT.U32.AND P0, PT, R0, 0x1f, PT ;  /* 0x0000001f0000780c */ /* 0x000fda0003f04070 */
[----:B------:R-:W-:Y:S05]  /*0700*/  @P0 EXIT ;  /* 0x000000000000094d */ /* 0x000fea0003800000 */
[----:B------:R-:W-:-:S13]  /*0710*/  ISETP.GE.U32.AND P0, PT, R4, 0x40, PT ;  /* 0x000000400400780c */ /* 0x000fda0003f06070 */
[----:B------:R-:W2:Y:S01]  /*0720*/  @P0 LDS.64 R8, [R7+0x100] ;  /* 0x0001000007080984 */ /* 0x000ea20000000a00 */
[----:B------:R-:W-:Y:S01]  /*0730*/  @P0 IMAD.MOV.U32 R6, RZ, RZ, R3 ;  /* 0x000000ffff060224 */ /* 0x000fe200078e0003 */
[----:B--2---:R-:W-:Y:S01]  /*0740*/  @P0 DSETP.MIN.AND P1, P2, R2, R8, PT ;  /* 0x000000080200022a */ /* 0x004fe20003a20000 */
[----:B------:R-:W-:-:S05]  /*0750*/  @P0 IMAD.MOV.U32 R11, RZ, RZ, R9 ;  /* 0x000000ffff0b0224 */ /* 0x000fca00078e0009 */
[----:B------:R-:W-:Y:S01]  /*0760*/  @P0 FSEL R10, R6, R11, P1 ;  /* 0x0000000b060a0208 */ /* 0x000fe20000800000 */
[----:B------:R-:W-:Y:S01]  /*0770*/  @P0 IMAD.MOV.U32 R6, RZ, RZ, R2 ;  /* 0x000000ffff060224 */ /* 0x000fe200078e0002 */
[----:B------:R-:W-:-:S04]  /*0780*/  @P0 LOP3.LUT R11, R11, 0x80000, RZ, 0xfc, !PT ;  /* 0x000800000b0b0812 */ /* 0x000fc800078efcff */
[----:B01----:R-:W-:Y:S02]  /*0790*/  @P0 SEL R2, R6, R8, P1 ;  /* 0x0000000806020207 */ /* 0x003fe40000800000 */
[----:B------:R-:W-:-:S05]  /*07a0*/  @P0 SEL R3, R11, R10, P2 ;  /* 0x0000000a0b030207 */ /* 0x000fca0001000000 */
[----:B------:R0:W-:Y:S01]  /*07b0*/  @P0 STS.64 [R7], R2 ;  /* 0x0000000207000388 */ /* 0x0001e20000000a00 */
[----:B------:R-:W-:Y:S05]  /*07c0*/  @P0 BRA `(.L_x_397) ;  /* 0x0000000000080947 */ /* 0x000fea0003800000 */
[----:B------:R-:W-:-:S13]  /*07d0*/  ISETP.GE.U32.AND P0, PT, R4, 0x20, PT ;  /* 0x000000200400780c */ /* 0x000fda0003f06070 */
[----:B------:R-:W-:Y:S05]  /*07e0*/  @!P0 BRA `(.L_x_398) ;  /* 0x0000000000288947 */ /* 0x000fea0003800000 */
.L_x_397:
        /* <DEDUP_REMOVED lines=10> */
.L_x_398:
[----:B------:R-:W-:-:S13]  /*0890*/  ISETP.GE.U32.AND P0, PT, R4, 0x10, PT ;  /* 0x000000100400780c */ /* 0x000fda0003f06070 */
[----:B------:R-:W-:Y:S05]  /*08a0*/  @!P0 BRA `(.L_x_400) ;  /* 0x0000000000288947 */ /* 0x000fea0003800000 */
.L_x_399:
[----:B------:R-:W2:Y:S01]  /*08b0*/  LDS.64 R8, [R7+0x40] ;  /* 0x0000400007087984 */ /* 0x000ea20000000a00 */
[----:B------:R-:W-:Y:S01]  /*08c0*/  IMAD.MOV.U32 R11, RZ, RZ, R3 ;  /* 0x000000ffff0b7224 */ /* 0x000fe200078e0003 */
[----:B--2---:R-:W-:Y:S01]  /*08d0*/  DSETP.MIN.AND P0, P1, R8, R2, PT ;  /* 0x000000020800722a */ /* 0x004fe20003900000 */
[----:B------:R-:W-:-:S05]  /*08e0*/  IMAD.MOV.U32 R4, RZ, RZ, R9 ;  /* 0x000000ffff047224 */ /* 0x000fca00078e0009 */
[----:B------:R-:W-:Y:S02]  /*08f0*/  FSEL R13, R4, R11, P0 ;  /* 0x0000000b040d7208 */ /* 0x000fe40000000000 */
[----:B01----:R-:W-:-:S06]  /*0900*/  SEL R2, R8, R2, P0 ;  /* 0x0000000208027207 */ /* 0x003fcc0000000000 */
[----:B------:R-:W-:-:S05]  /*0910*/  @P1 LOP3.LUT R13, R11, 0x80000, RZ, 0xfc, !PT ;  /* 0x000800000b0d1812 */ /* 0x000fca00078efcff */
[----:B------:R-:W-:-:S05]  /*0920*/  IMAD.MOV.U32 R3, RZ, RZ, R13 ;  /* 0x000000ffff037224 */ /* 0x000fca00078e000d */
[----:B------:R1:W-:Y:S01]  /*0930*/  STS.64 [R7], R2 ;  /* 0x0000000207007388 */ /* 0x0003e20000000a00 */
[----:B------:R-:W-:Y:S05]  /*0940*/  BRA `(.L_x_401) ;  /* 0x0000000000087947 */ /* 0x000fea0003800000 */
.L_x_400:
[----:B------:R-:W-:-:S13]  /*0950*/  ISETP.GE.U32.AND P0, PT, R4, 0x8, PT ;  /* 0x000000080400780c */ /* 0x000fda0003f06070 */
[----:B------:R-:W-:Y:S05]  /*0960*/  @!P0 BRA `(.L_x_402) ;  /* 0x0000000000288947 */ /* 0x000fea0003800000 */
.L_x_401:
        /* <DEDUP_REMOVED lines=10> */
.L_x_402:
[----:B------:R-:W-:-:S13]  /*0a10*/  ISETP.GE.U32.AND P0, PT, R4, 0x4, PT ;  /* 0x000000040400780c */ /* 0x000fda0003f06070 */
[----:B------:R-:W-:Y:S05]  /*0a20*/  @!P0 BRA `(.L_x_404) ;  /* 0x0000000000288947 */ /* 0x000fea0003800000 */
.L_x_403:
        /* <DEDUP_REMOVED lines=10> */
.L_x_404:
[----:B------:R-:W-:-:S13]  /*0ad0*/  ISETP.GE.U32.AND P0, PT, R4, 0x2, PT ;  /* 0x000000020400780c */ /* 0x000fda0003f06070 */
[----:B------:R-:W-:Y:S05]  /*0ae0*/  @!P0 BRA `(.L_x_406) ;  /* 0x0000000000248947 */ /* 0x000fea0003800000 */
.L_x_405:
        /* <DEDUP_REMOVED lines=8> */
[----:B------:R1:W-:Y:S02]  /*0b70*/  STS.64 [R7], R2 ;  /* 0x0000000207007388 */ /* 0x0003e40000000a00 */
.L_x_406:
[----:B------:R-:W-:-:S13]  /*0b80*/  ISETP.NE.AND P0, PT, R0, RZ, PT ;  /* 0x000000ff0000720c */ /* 0x000fda0003f05270 */
[----:B------:R-:W-:Y:S05]  /*0b90*/  @P0 EXIT ;  /* 0x000000000000094d */ /* 0x000fea0003800000 */
[----:B01----:R-:W0:Y:S01]  /*0ba0*/  LDS.64 R2, [UR4] ;  /* 0x00000004ff027984 */ /* 0x003e220008000a00 */
[----:B------:R-:W1:Y:S02]  /*0bb0*/  LDC.64 R6, c[0x0][0x388] ;  /* 0x0000e200ff067b82 */ /* 0x000e640000000a00 */
[----:B-1----:R-:W-:-:S05]  /*0bc0*/  IMAD.WIDE.U32 R4, R5, 0x8, R6 ;  /* 0x0000000805047825 */ /* 0x002fca00078e0006 */
[----:B0-----:R-:W-:Y:S01]  /*0bd0*/  STG.E.64 desc[UR6][R4.64], R2 ;  /* 0x0000000204007986 */ /* 0x001fe2000c101b06 */
[----:B------:R-:W-:Y:S05]  /*0be0*/  EXIT ;  /* 0x000000000000794d */ /* 0x000fea0003800000 */
.L_x_407:
        /* <DEDUP_REMOVED lines=9> */
.L_x_1123:


//--------------------- .text.reduce_col_max_f    --------------------------
	.section	.text.reduce_col_max_f,"ax",@progbits
	.align	128
        .global         reduce_col_max_f
        .type           reduce_col_max_f,@function
        .size           reduce_col_max_f,(.L_x_1124 - reduce_col_max_f)
        .other          reduce_col_max_f,@"STO_CUDA_ENTRY STV_DEFAULT"
reduce_col_max_f:
.text.reduce_col_max_f:
        /* <DEDUP_REMOVED lines=20> */
.L_x_410:
[----:B0-----:R-:W-:-:S06]  /*0140*/  IMAD.WIDE.U32 R2, R11, 0x4, R6 ;  /* 0x000000040b027825 */ /* 0x001fcc00078e0006 */
[----:B------:R-:W2:Y:S01]  /*0150*/  LDG.E R2, desc[UR6][R2.64] ;  /* 0x0000000602027981 */ /* 0x000ea2000c1e1900 */
[----:B------:R-:W-:-:S04]  /*0160*/  IADD3 R11, PT, PT, R11, UR5, RZ ;  /* 0x000000050b0b7c10 */ /* 0x000fc8000fffe0ff */
[----:B------:R-:W-:Y:S02]  /*0170*/  ISETP.GE.U32.AND P0, PT, R11, UR4, PT ;  /* 0x000000040b007c0c */ /* 0x000fe4000bf06070 */
[----:B--2---:R-:W-:-:S11]  /*0180*/  FMNMX R9, R2, R9, !PT ;  /* 0x0000000902097209 */ /* 0x004fd60007800000 */
[----:B------:R-:W-:Y:S05]  /*0190*/  @!P0 BRA `(.L_x_410) ;  /* 0xfffffffc00e88947 */ /* 0x000fea000383ffff */
.L_x_409:
[----:B------:R-:W-:Y:S05]  /*01a0*/  BSYNC.RECONVERGENT B0 ;  /* 0x0000000000007941 */ /* 0x000fea0003800200 */
.L_x_408:
[----:B------:R-:W-:Y:S01]  /*01b0*/  STG.E desc[UR6][R4.64], R9 ;  /* 0x0000000904007986 */ /* 0x000fe2000c101906 */
[----:B------:R-:W-:Y:S05]  /*01c0*/  EXIT ;  /* 0x000000000000794d */ /* 0x000fea0003800000 */
.L_x_411:
        /* <DEDUP_REMOVED lines=11> */
.L_x_1124:


//--------------------- .text.reduce_col_max_d    --------------------------
	.section	.text.reduce_col_max_d,"ax",@progbits
	.align	128
        .global         reduce_col_max_d
        .type           reduce_col_max_d,@function
        .size           reduce_col_max_d,(.L_x_1125 - reduce_col_max_d)
        .other          reduce_col_max_d,@"STO_CUDA_ENTRY STV_DEFAULT"
reduce_col_max_d:
.text.reduce_col_max_d:
        /* <DEDUP_REMOVED lines=13> */
[----:B------:R-:W-:Y:S01]  /*00d0*/  IMAD.MOV.U32 R3, RZ, RZ, -0x100001 ;  /* 0xffefffffff037424 */ /* 0x000fe200078e00ff */
        /* <DEDUP_REMOVED lines=8> */
.L_x_414:
[----:B0-----:R-:W-:-:S06]  /*0160*/  IMAD.WIDE.U32 R4, R11, 0x8, R8 ;  /* 0x000000080b047825 */ /* 0x001fcc00078e0008 */
[----:B------:R-:W2:Y:S01]  /*0170*/  LDG.E.64 R4, desc[UR6][R4.64] ;  /* 0x0000000604047981 */ /* 0x000ea2000c1e1b00 */
[----:B------:R-:W-:Y:S01]  /*0180*/  IADD3 R11, PT, PT, R11, UR5, RZ ;  /* 0x000000050b0b7c10 */ /* 0x000fe2000fffe0ff */
[----:B------:R-:W-:Y:S02]  /*0190*/  IMAD.MOV.U32 R15, RZ, RZ, R3 ;  /* 0x000000ffff0f7224 */ /* 0x000fe400078e0003 */
[----:B------:R-:W-:Y:S01]  /*01a0*/  IMAD.MOV.U32 R13, RZ, RZ, R2 ;  /* 0x000000ffff0d7224 */ /* 0x000fe200078e0002 */
[----:B------:R-:W-:Y:S01]  /*01b0*/  ISETP.GE.U32.AND P0, PT, R11, UR4, PT ;  /* 0x000000040b007c0c */ /* 0x000fe2000bf06070 */
[----:B--2---:R-:W-:Y:S01]  /*01c0*/  DSETP.MAX.AND P1, P2, R4, R2, PT ;  /* 0x000000020400722a */ /* 0x004fe20003a2f000 */
[----:B------:R-:W-:Y:S01]  /*01d0*/  MOV R0, R5 ;  /* 0x0000000500007202 */ /* 0x000fe20000000f00 */
[----:B------:R-:W-:-:S04]  /*01e0*/  IMAD.MOV.U32 R2, RZ, RZ, R4 ;  /* 0x000000ffff027224 */ /* 0x000fc800078e0004 */
[----:B------:R-:W-:Y:S02]  /*01f0*/  FSEL R3, R0, R15, P1 ;  /* 0x0000000f00037208 */ /* 0x000fe40000800000 */
[----:B------:R-:W-:-:S06]  /*0200*/  SEL R2, R2, R13, P1 ;  /* 0x0000000d02027207 */ /* 0x000fcc0000800000 */
[----:B------:R-:W-:Y:S01]  /*0210*/  @P2 LOP3.LUT R3, R15, 0x80000, RZ, 0xfc, !PT ;  /* 0x000800000f032812 */ /* 0x000fe200078efcff */
[----:B------:R-:W-:Y:S06]  /*0220*/  @!P0 BRA `(.L_x_414) ;  /* 0xfffffffc00cc8947 */ /* 0x000fec000383ffff */
.L_x_413:
[----:B------:R-:W-:Y:S05]  /*0230*/  BSYNC.RECONVERGENT B0 ;  /* 0x0000000000007941 */ /* 0x000fea0003800200 */
.L_x_412:
[----:B------:R-:W-:Y:S01]  /*0240*/  STG.E.64 desc[UR6][R6.64], R2 ;  /* 0x0000000206007986 */ /* 0x000fe2000c101b06 */
[----:B------:R-:W-:Y:S05]  /*0250*/  EXIT ;  /* 0x000000000000794d */ /* 0x000fea0003800000 */
.L_x_415:
        /* <DEDUP_REMOVED lines=10> */
.L_x_1125:


//--------------------- .text.reduce_row_max_f    --------------------------
	.section	.text.reduce_row_max_f,"ax",@progbits
	.align	128
        .global         reduce_row_max_f
        .type           reduce_row_max_f,@function
        .size           reduce_row_max_f,(.L_x_1126 - reduce_row_max_f)
        .other          reduce_row_max_f,@"STO_CUDA_ENTRY STV_DEFAULT"
reduce_row_max_f:
.text.reduce_row_max_f:
        /* <DEDUP_REMOVED lines=10> */
[----:B0-----:R-:W-:-:S13]  /*00a0*/  ISETP.GE.U32.AND P0, PT, R8, UR4, PT ;  /* 0x0000000408007c0c */ /* 0x001fda000bf06070 */
[----:B-1----:R-:W-:Y:S05]  /*00b0*/  @P0 BRA `(.L_x_417) ;  /* 0x00000000002c0947 */ /* 0x002fea0003800000 */
[----:B------:R-:W0:Y:S01]  /*00c0*/  LDC R9, c[0x0][0x360] ;  /* 0x0000d800ff097b82 */ /* 0x000e220000000800 */
[----:B------:R-:W-:Y:S02]  /*00d0*/  IMAD.MOV.U32 R0, RZ, RZ, -0x800001 ;  /* 0xff7fffffff007424 */ /* 0x000fe400078e00ff */
[----:B------:R-:W-:-:S05]  /*00e0*/  IMAD.MOV.U32 R6, RZ, RZ, R8 ;  /* 0x000000ffff067224 */ /* 0x000fca00078e0008 */
[----:B------:R-:W1:Y:S02]  /*00f0*/  LDC.64 R4, c[0x0][0x380] ;  /* 0x0000e000ff047b82 */ /* 0x000e640000000a00 */
.L_x_418:
[----:B------:R-:W-:-:S04]  /*0100*/  IMAD R3, R7, UR4, R6 ;  /* 0x0000000407037c24 */ /* 0x000fc8000f8e0206 */
[----:B-1----:R-:W-:-:S06]  /*0110*/  IMAD.WIDE.U32 R2, R3, 0x4, R4 ;  /* 0x0000000403027825 */ /* 0x002fcc00078e0004 */
[----:B------:R-:W2:Y:S01]  /*0120*/  LDG.E R3, desc[UR6][R2.64] ;  /* 0x0000000602037981 */ /* 0x000ea2000c1e1900 */
[----:B0-----:R-:W-:-:S05]  /*0130*/  IMAD.IADD R6, R9, 0x1, R6 ;  /* 0x0000000109067824 */ /* 0x001fca00078e0206 */
[----:B------:R-:W-:Y:S02]  /*0140*/  ISETP.GE.U32.AND P0, PT, R6, UR4, PT ;  /* 0x0000000406007c0c */ /* 0x000fe4000bf06070 */
[----:B--2---:R-:W-:-:S11]  /*0150*/  FMNMX R0, R3, R0, !PT ;  /* 0x0000000003007209 */ /* 0x004fd60007800000 */
[----:B------:R-:W-:Y:S05]  /*0160*/  @!P0 BRA `(.L_x_418) ;  /* 0xfffffffc00e48947 */ /* 0x000fea000383ffff */
.L_x_417:
[----:B------:R-:W-:Y:S05]  /*0170*/  BSYNC.RECONVERGENT B0 ;  /* 0x0000000000007941 */ /* 0x000fea0003800200 */
.L_x_416:
        /* <DEDUP_REMOVED lines=11> */
[----:B0-----:R-:W-:-:S05]  /*0230*/  @!P0 FMNMX R0, R0, R5, !PT ;  /* 0x0000000500008209 */ /* 0x001fca0007800000 */
[----:B------:R0:W-:Y:S01]  /*0240*/  @!P0 STS [R3], R0 ;  /* 0x0000000003008388 */ /* 0x0001e20000000800 */
[----:B------:R-:W-:Y:S06]  /*0250*/  BAR.SYNC.DEFER_BLOCKING 0x0 ;  /* 0x0000000000007b1d */ /* 0x000fec0000010000 */
[----:B------:R-:W-:Y:S05]  /*0260*/  BRA `(.L_x_420) ;  /* 0x0000000000087947 */ /* 0x000fea0003800000 */
.L_x_419:
[----:B------:R-:W-:-:S13]  /*0270*/  ISETP.GE.U32.AND P0, PT, R2, 0x200, PT ;  /* 0x000002000200780c */ /* 0x000fda0003f06070 */
[----:B------:R-:W-:Y:S05]  /*0280*/  @!P0 BRA `(.L_x_421) ;  /* 0x0000000000188947 */ /* 0x000fea0003800000 */
.L_x_420:
[----:B------:R-:W-:-:S13]  /*0290*/  ISETP.GT.U32.AND P0, PT, R8, 0xff, PT ;  /* 0x000000ff0800780c */ /* 0x000fda0003f04070 */
[----:B------:R-:W0:Y:S02]  /*02a0*/  @!P0 LDS R5, [R3+0x400] ;  /* 0x0004000003058984 */ /* 0x000e240000000800 */
[----:B0-----:R-:W-:-:S05]  /*02b0*/  @!P0 FMNMX R0, R0, R5, !PT ;  /* 0x0000000500008209 */ /* 0x001fca0007800000 */
[----:B------:R0:W-:Y:S01]  /*02c0*/  @!P0 STS [R3], R0 ;  /* 0x0000000003008388 */ /* 0x0001e20000000800 */
[----:B------:R-:W-:Y:S06]  /*02d0*/  BAR.SYNC.DEFER_BLOCKING 0x0 ;  /* 0x0000000000007b1d */ /* 0x000fec0000010000 */
[----:B------:R-:W-:Y:S05]  /*02e0*/  BRA `(.L_x_422) ;  /* 0x0000000000087947 */ /* 0x000fea0003800000 */
.L_x_421:
[----:B------:R-:W-:-:S13]  /*02f0*/  ISETP.GE.U32.AND P0, PT, R2, 0x100, PT ;  /* 0x000001000200780c */ /* 0x000fda0003f06070 */
[----:B------:R-:W-:Y:S05]  /*0300*/  @!P0 BRA `(.L_x_423) ;  /* 0x0000000000188947 */ /* 0x000fea0003800000 */
.L_x_422:
[----:B------:R-:W-:-:S13]  /*0310*/  ISETP.GT.U32.AND P0, PT, R8, 0x7f, PT ;  /* 0x0000007f0800780c */ /* 0x000fda0003f04070 */
[----:B------:R-:W0:Y:S02]  /*0320*/  @!P0 LDS R5, [R3+0x200] ;  /* 0x0002000003058984 */ /* 0x000e240000000800 */
[----:B0-----:R-:W-:-:S05]  /*0330*/  @!P0 FMNMX R0, R0, R5, !PT ;  /* 0x0000000500008209 */ /* 0x001fca0007800000 */
[----:B------:R0:W-:Y:S01]  /*0340*/  @!P0 STS [R3], R0 ;  /* 0x0000000003008388 */ /* 0x0001e20000000800 */
[----:B------:R-:W-:Y:S06]  /*0350*/  BAR.SYNC.DEFER_BLOCKING 0x0 ;  /* 0x0000000000007b1d */ /* 0x000fec0000010000 */
[----:B------:R-:W-:Y:S05]  /*0360*/  BRA `(.L_x_424) ;  /* 0x0000000000087947 */ /* 0x000fea0003800000 */
.L_x_423:
[----:B------:R-:W-:-:S13]  /*0370*/  ISETP.GE.U32.AND P0, PT, R2, 0x80, PT ;  /* 0x000000800200780c */ /* 0x000fda0003f06070 */
[----:B------:R-:W-:Y:S05]  /*0380*/  @!P0 BRA `(.L_x_425) ;  /* 0x0000000000148947 */ /* 0x000fea0003800000 */
.L_x_424:
[----:B------:R-:W-:-:S13]  /*0390*/  ISETP.GT.U32.AND P0, PT, R8, 0x3f, PT ;  /* 0x0000003f0800780c */ /* 0x000fda0003f04070 */
[----:B------:R-:W0:Y:S02]  /*03a0*/  @!P0 LDS R5, [R3+0x100] ;  /* 0x0001000003058984 */ /* 0x000e240000000800 */
[----:B0-----:R-:W-:-:S05]  /*03b0*/  @!P0 FMNMX R0, R0, R5, !PT ;  /* 0x0000000500008209 */ /* 0x001fca0007800000 */
[----:B------:R0:W-:Y:S01]  /*03c0*/  @!P0 STS [R3], R0 ;  /* 0x0000000003008388 */ /* 0x0001e20000000800 */
[----:B------:R-:W-:Y:S06]  /*03d0*/  BAR.SYNC.DEFER_BLOCKING 0x0 ;  /* 0x0000000000007b1d */ /* 0x000fec0000010000 */
.L_x_425:
[----:B------:R-:W-:-:S13]  /*03e0*/  ISETP.GT.U32.AND P0, PT, R8, 0x1f, PT ;  /* 0x0000001f0800780c */ /* 0x000fda0003f04070 */
[----:B------:R-:W-:Y:S05]  /*03f0*/  @P0 EXIT ;  /* 0x000000000000094d */ /* 0x000fea0003800000 */
[----:B------:R-:W-:-:S13]  /*0400*/  ISETP.GE.U32.AND P0, PT, R2, 0x40, PT ;  /* 0x000000400200780c */ /* 0x000fda0003f06070 */
[----:B------:R-:W0:Y:S02]  /*0410*/  @P0 LDS R5, [R3+0x80] ;  /* 0x0000800003050984 */ /* 0x000e240000000800 */
[----:B0-----:R-:W-:-:S05]  /*0420*/  @P0 FMNMX R0, R0, R5, !PT ;  /* 0x0000000500000209 */ /* 0x001fca0007800000 */
[----:B------:R0:W-:Y:S01]  /*0430*/  @P0 STS [R3], R0 ;  /* 0x0000000003000388 */ /* 0x0001e20000000800 */
[----:B------:R-:W-:Y:S05]  /*0440*/  @P0 BRA `(.L_x_426) ;  /* 0x0000000000080947 */ /* 0x000fea0003800000 */
[----:B------:R-:W-:-:S13]  /*0450*/  ISETP.GE.U32.AND P0, PT, R2, 0x20, PT ;  /* 0x000000200200780c */ /* 0x000fda0003f06070 */
[----:B------:R-:W-:Y:S05]  /*0460*/  @!P0 BRA `(.L_x_427) ;  /* 0x0000000000108947 */ /* 0x000fea0003800000 */
.L_x_426:
[----:B------:R-:W0:Y:S02]  /*0470*/  LDS R5, [R3+0x40] ;  /* 0x0000400003057984 */ /* 0x000e240000000800 */
[----:B0-----:R-:W-:-:S05]  /*0480*/  FMNMX R0, R5, R0, !PT ;  /* 0x0000000005007209 */ /* 0x001fca0007800000 */
[----:B------:R0:W-:Y:S01]  /*0490*/  STS [R3], R0 ;  /* 0x0000000003007388 */ /* 0x0001e20000000800 */
[----:B------:R-:W-:Y:S05]  /*04a0*/  BRA `(.L_x_428) ;  /* 0x0000000000087947 */ /* 0x000fea0003800000 */
.L_x_427:
[----:B------:R-:W-:-:S13]  /*04b0*/  ISETP.GE.U32.AND P0, PT, R2, 0x10, PT ;  /* 0x000000100200780c */ /* 0x000fda0003f06070 */
[----:B------:R-:W-:Y:S05]  /*04c0*/  @!P0 BRA `(.L_x_429) ;  /* 0x0000000000108947 */ /* 0x000fea0003800000 */
.L_x_428:
[----:B------:R-:W0:Y:S02]  /*04d0*/  LDS R5, [R3+0x20] ;  /* 0x0000200003057984 */ /* 0x000e240000000800 */
[----:B0-----:R-:W-:-:S05]  /*04e0*/  FMNMX R0, R5, R0, !PT ;  /* 0x0000000005007209 */ /* 0x001fca0007800000 */
[----:B------:R0:W-:Y:S01]  /*04f0*/  STS [R3], R0 ;  /* 0x0000000003007388 */ /* 0x0001e20000000800 */
[----:B------:R-:W-:Y:S05]  /*0500*/  BRA `(.L_x_430) ;  /* 0x0000000000087947 */ /* 0x000fea0003800000 */
.L_x_429:
[----:B------:R-:W-:-:S13]  /*0510*/  ISETP.GE.U32.AND P0, PT, R2, 0x8, PT ;  /* 0x000000080200780c */ /* 0x000fda0003f06070 */
[----:B------:R-:W-:Y:S05]  /*0520*/  @!P0 BRA `(.L_x_431) ;  /* 0x0000000000108947 */ /* 0x000fea0003800000 */
.L_x_430:
[----:B------:R-:W0:Y:S02]  /*0530*/  LDS R5, [R3+0x10] ;  /* 0x0000100003057984 */ /* 0x000e240000000800 */
[----:B0-----:R-:W-:-:S05]  /*0540*/  FMNMX R0, R5, R0, !PT ;  /* 0x0000000005007209 */ /* 0x001fca0007800000 */
[----:B------:R0:W-:Y:S01]  /*0550*/  STS [R3], R0 ;  /* 0x0000000003007388 */ /* 0x0001e20000000800 */
[----:B------:R-:W-:Y:S05]  /*0560*/  BRA `(.L_x_432) ;  /* 0x0000000000087947 */ /* 0x000fea0003800000 */
.L_x_431:
[----:B------:R-:W-:-:S13]  /*0570*/  ISETP.GE.U32.AND P0, PT, R2, 0x4, PT ;  /* 0x000000040200780c */ /* 0x000fda0003f06070 */
[----:B------:R-:W-:Y:S05]  /*0580*/  @!P0 BRA `(.L_x_433) ;  /* 0x0000000000108947 */ /* 0x000fea0003800000 */
.L_x_432:
[----:B------:R-:W0:Y:S02]  /*0590*/  LDS R5, [R3+0x8] ;  /* 0x0000080003057984 */ /* 0x000e240000000800 */
[----:B0-----:R-:W-:-:S05]  /*05a0*/  FMNMX R0, R5, R0, !PT ;  /* 0x0000000005007209 */ /* 0x001fca0007800000 */
[----:B------:R0:W-:Y:S01]  /*05b0*/  STS [R3], R0 ;  /* 0x0000000003007388 */ /* 0x0001e20000000800 */
[----:B------:R-:W-:Y:S05]  /*05c0*/  BRA `(.L_x_434) ;  /* 0x0000000000087947 */ /* 0x000fea0003800000 */
.L_x_433:
[----:B------:R-:W-:-:S13]  /*05d0*/  ISETP.GE.U32.AND P0, PT, R2, 0x2, PT ;  /* 0x000000020200780c */ /* 0x000fda0003f06070 */
[----:B------:R-:W-:Y:S05]  /*05e0*/  @!P0 BRA `(.L_x_435) ;  /* 0x00000000000c8947 */ /* 0x000fea0003800000 */
.L_x_434:
[----:B------:R-:W0:Y:S02]  /*05f0*/  LDS R5, [R3+0x4] ;  /* 0x0000040003057984 */ /* 0x000e240000000800 */
[----:B0-----:R-:W-:-:S05]  /*0600*/  FMNMX R0, R5, R0, !PT ;  /* 0x0000000005007209 */ /* 0x001fca0007800000 */
[----:B------:R1:W-:Y:S02]  /*0610*/  STS [R3], R0 ;  /* 0x0000000003007388 */ /* 0x0003e40000000800 */
.L_x_435:
[----:B------:R-:W-:-:S13]  /*0620*/  ISETP.NE.AND P0, PT, R8, RZ, PT ;  /* 0x000000ff0800720c */ /* 0x000fda0003f05270 */
[----:B------:R-:W-:Y:S05]  /*0630*/  @P0 EXIT ;  /* 0x000000000000094d */ /* 0x000fea0003800000 */
[----:B------:R-:W2:Y:S01]  /*0640*/  LDS R5, [UR4] ;  /* 0x00000004ff057984 */ /* 0x000ea20008000800 */
[----:B01----:R-:W0:Y:S02]  /*0650*/  LDC.64 R2, c[0x0][0x388] ;  /* 0x0000e200ff027b82 */ /* 0x003e240000000a00 */
[----:B0-----:R-:W-:-:S05]  /*0660*/  IMAD.WIDE.U32 R2, R7, 0x4, R2 ;  /* 0x0000000407027825 */ /* 0x001fca00078e0002 */
[----:B--2---:R-:W-:Y:S01]  /*0670*/  STG.E desc[UR6][R2.64], R5 ;  /* 0x0000000502007986 */ /* 0x004fe2000c101906 */
[----:B------:R-:W-:Y:S05]  /*0680*/  EXIT ;  /* 0x000000000000794d */ /* 0x000fea0003800000 */
.L_x_436:
        /* <DEDUP_REMOVED lines=15> */
.L_x_1126:


//--------------------- .text.reduce_row_max_d    --------------------------
	.section	.text.reduce_row_max_d,"ax",@progbits
	.align	128
        .global         reduce_row_max_d
        .type           reduce_row_max_d,@function
        .size           reduce_row_max_d,(.L_x_1127 - reduce_row_max_d)
        .other          reduce_row_max_d,@"STO_CUDA_ENTRY STV_DEFAULT"
reduce_row_max_d:
.text.reduce_row_max_d:
        /* <DEDUP_REMOVED lines=10> */
[----:B------:R-:W-:Y:S01]  /*00a0*/  IMAD.MOV.U32 R3, RZ, RZ, -0x100001 ;  /* 0xffefffffff037424 */ /* 0x000fe200078e00ff */
[----:B0-----:R-:W-:-:S13]  /*00b0*/  ISETP.GE.U32.AND P0, PT, R4, UR4, PT ;  /* 0x0000000404007c0c */ /* 0x001fda000bf06070 */
[----:B-1----:R-:W-:Y:S05]  /*00c0*/  @P0 BRA `(.L_x_438) ;  /* 0x00000000004c0947 */ /* 0x002fea0003800000 */
[----:B------:R-:W0:Y:S01]  /*00d0*/  LDC R10, c[0x0][0x360] ;  /* 0x0000d800ff0a7b82 */ /* 0x000e220000000800 */
[----:B------:R-:W-:Y:S02]  /*00e0*/  IMAD.MOV.U32 R5, RZ, RZ, R4 ;  /* 0x000000ffff057224 */ /* 0x000fe400078e0004 */
[----:B------:R-:W-:Y:S02]  /*00f0*/  IMAD.MOV.U32 R2, RZ, RZ, -0x1 ;  /* 0xffffffffff027424 */ /* 0x000fe400078e00ff */
[----:B------:R-:W-:-:S03]  /*0100*/  IMAD.MOV.U32 R3, RZ, RZ, -0x100001 ;  /* 0xffefffffff037424 */ /* 0x000fc600078e00ff */
[----:B------:R-:W1:Y:S04]  /*0110*/  LDC.64 R8, c[0x0][0x380] ;  /* 0x0000e000ff087b82 */ /* 0x000e680000000a00 */
.L_x_439:
[----:B------:R-:W-:-:S04]  /*0120*/  IMAD R7, R0, UR4, R5 ;  /* 0x0000000400077c24 */ /* 0x000fc8000f8e0205 */
[----:B-1----:R-:W-:-:S06]  /*0130*/  IMAD.WIDE.U32 R6, R7, 0x8, R8 ;  /* 0x0000000807067825 */ /* 0x002fcc00078e0008 */
[----:B------:R-:W2:Y:S01]  /*0140*/  LDG.E.64 R6, desc[UR6][R6.64] ;  /* 0x0000000606067981 */ /* 0x000ea2000c1e1b00 */
[----:B0-----:R-:W-:Y:S02]  /*0150*/  IMAD.IADD R5, R10, 0x1, R5 ;  /* 0x000000010a057824 */ /* 0x001fe400078e0205 */
[----:B------:R-:W-:Y:S02]  /*0160*/  IMAD.MOV.U32 R11, RZ, RZ, R2 ;  /* 0x000000ffff0b7224 */ /* 0x000fe400078e0002 */
[----:B------:R-:W-:Y:S01]  /*0170*/  IMAD.MOV.U32 R13, RZ, RZ, R3 ;  /* 0x000000ffff0d7224 */ /* 0x000fe200078e0003 */
[----:B------:R-:W-:Y:S01]  /*0180*/  ISETP.GE.U32.AND P0, PT, R5, UR4, PT ;  /* 0x0000000405007c0c */ /* 0x000fe2000bf06070 */
[----:B--2---:R-:W-:Y:S01]  /*0190*/  DSETP.MAX.AND P1, P2, R6, R2, PT ;  /* 0x000000020600722a */ /* 0x004fe20003a2f000 */
[----:B------:R-:W-:-:S05]  /*01a0*/  IMAD.MOV.U32 R2, RZ, RZ, R7 ;  /* 0x000000ffff027224 */ /* 0x000fca00078e0007 */
[----:B------:R-:W-:Y:S01]  /*01b0*/  FSEL R3, R2, R13, P1 ;  /* 0x0000000d02037208 */ /* 0x000fe20000800000 */
[----:B------:R-:W-:-:S05]  /*01c0*/  IMAD.MOV.U32 R2, RZ, RZ, R6 ;  /* 0x000000ffff027224 */ /* 0x000fca00078e0006 */
[----:B------:R-:W-:Y:S02]  /*01d0*/  SEL R2, R2, R11, P1 ;  /* 0x0000000b02027207 */ /* 0x000fe40000800000 */
[----:B------:R-:W-:Y:S01]  /*01e0*/  @P2 LOP3.LUT R3, R13, 0x80000, RZ, 0xfc, !PT ;  /* 0x000800000d032812 */ /* 0x000fe200078efcff */
[----:B------:R-:W-:Y:S06]  /*01f0*/  @!P0 BRA `(.L_x_439) ;  /* 0xfffffffc00c88947 */ /* 0x000fec000383ffff */
.L_x_438:
[----:B------:R-:W-:Y:S05]  /*0200*/  BSYNC.RECONVERGENT B0 ;  /* 0x0000000000007941 */ /* 0x000fea0003800200 */
.L_x_437:
        /* <DEDUP_REMOVED lines=12> */
[----:B0-----:R-:W-:Y:S01]  /*02d0*/  @!P0 DSETP.MAX.AND P1, P2, R2, R6, PT ;  /* 0x000000060200822a */ /* 0x001fe20003a2f000 */
        /* <DEDUP_REMOVED lines=10> */
.L_x_440:
[----:B------:R-:W-:-:S13]  /*0380*/  ISETP.GE.U32.AND P0, PT, R10, 0x200, PT ;  /* 0x000002000a00780c */ /* 0x000fda0003f06070 */
[----:B------:R-:W-:Y:S05]  /*0390*/  @!P0 BRA `(.L_x_442) ;  /* 0x0000000000388947 */ /* 0x000fea0003800000 */
.L_x_441:
[----:B------:R-:W-:-:S13]  /*03a0*/  ISETP.GT.U32.AND P0, PT, R4, 0xff, PT ;  /* 0x000000ff0400780c */ /* 0x000fda0003f04070 */
[----:B------:R-:W1:Y:S01]  /*03b0*/  @!P0 LDS.64 R6, [R5+0x800] ;  /* 0x0008000005068984 */ /* 0x000e620000000a00 */
[----:B------:R-:W-:Y:S01]  /*03c0*/  @!P0 IMAD.MOV.U32 R8, RZ, RZ, R3 ;  /* 0x000000ffff088224 */ /* 0x000fe200078e0003 */
[----:B-1----:R-:W-:Y:S01]  /*03d0*/  @!P0 DSETP.MAX.AND P1, P2, R2, R6, PT ;  /* 0x000000060200822a */ /* 0x002fe20003a2f000 */
        /* <DEDUP_REMOVED lines=10> */
.L_x_442:
[----:B------:R-:W-:-:S13]  /*0480*/  ISETP.GE.U32.AND P0, PT, R10, 0x100, PT ;  /* 0x000001000a00780c */ /* 0x000fda0003f06070 */
[----:B------:R-:W-:Y:S05]  /*0490*/  @!P0 BRA `(.L_x_444) ;  /* 0x0000000000388947 */ /* 0x000fea0003800000 */
.L_x_443:
        /* <DEDUP_REMOVED lines=14> */
.L_x_444:
[----:B------:R-:W-:-:S13]  /*0580*/  ISETP.GE.U32.AND P0, PT, R10, 0x80, PT ;  /* 0x000000800a00780c */ /* 0x000fda0003f06070 */
[----:B------:R-:W-:Y:S05]  /*0590*/  @!P0 BRA `(.L_x_446) ;  /* 0x0000000000348947 */ /* 0x000fea0003800000 */
.L_x_445:
        /* <DEDUP_REMOVED lines=13> */
.L_x_446:
[----:B------:R-:W-:-:S13]  /*0670*/  ISETP.GT.U32.AND P0, PT, R4, 0x1f, PT ;  /* 0x0000001f0400780c */ /* 0x000fda0003f04070 */
[----:B------:R-:W-:Y:S05]  /*0680*/  @P0 EXIT ;  /* 0x000000000000094d */ /* 0x000fea0003800000 */
[----:B------:R-:W-:-:S13]  /*0690*/  ISETP.GE.U32.AND P0, PT, R10, 0x40, PT ;  /* 0x000000400a00780c */ /* 0x000fda0003f06070 */
[----:B------:R-:W1:Y:S01]  /*06a0*/  @P0 LDS.64 R6, [R5+0x100] ;  /* 0x0001000005060984 */ /* 0x000e620000000a00 */
[----:B------:R-:W-:Y:S01]  /*06b0*/  @P0 IMAD.MOV.U32 R8, RZ, RZ, R3 ;  /* 0x000000ffff080224 */ /* 0x000fe200078e0003 */
[----:B-1----:R-:W-:Y:S01]  /*06c0*/  @P0 DSETP.MAX.AND P1, P2, R2, R6, PT ;  /* 0x000000060200022a */ /* 0x002fe20003a2f000 */
        /* <DEDUP_REMOVED lines=11> */
.L_x_447:
[----:B------:R-:W1:Y:S01]  /*0780*/  LDS.64 R6, [R5+0x80] ;  /* 0x0000800005067984 */ /* 0x000e620000000a00 */
[----:B------:R-:W-:Y:S01]  /*0790*/  IMAD.MOV.U32 R9, RZ, RZ, R3 ;  /* 0x000000ffff097224 */ /* 0x000fe200078e0003 */
[----:B-1----:R-:W-:Y:S01]  /*07a0*/  DSETP.MAX.AND P0, P1, R6, R2, PT ;  /* 0x000000020600722a */ /* 0x002fe2000390f000 */
[----:B------:R-:W-:-:S05]  /*07b0*/  IMAD.MOV.U32 R8, RZ, RZ, R7 ;  /* 0x000000ffff087224 */ /* 0x000fca00078e0007 */
[----:B------:R-:W-:Y:S02]  /*07c0*/  FSEL R11, R8, R9, P0 ;  /* 0x00000009080b7208 */ /* 0x000fe40000000000 */
[----:B0-----:R-:W-:-:S06]  /*07d0*/  SEL R2, R6, R2, P0 ;  /* 0x0000000206027207 */ /* 0x001fcc0000000000 */
[----:B------:R-:W-:-:S05]  /*07e0*/  @P1 LOP3.LUT R11, R9, 0x80000, RZ, 0xfc, !PT ;  /* 0x00080000090b1812 */ /* 0x000fca00078efcff */
[----:B------:R-:W-:-:S05]  /*07f0*/  IMAD.MOV.U32 R3, RZ, RZ, R11 ;  /* 0x000000ffff037224 */ /* 0x000fca00078e000b */
[----:B------:R0:W-:Y:S01]  /*0800*/  STS.64 [R5], R2 ;  /* 0x0000000205007388 */ /* 0x0001e20000000a00 */
[----:B------:R-:W-:Y:S05]  /*0810*/  BRA `(.L_x_449) ;  /* 0x0000000000087947 */ /* 0x000fea0003800000 */
.L_x_448:
[----:B------:R-:W-:-:S13]  /*0820*/  ISETP.GE.U32.AND P0, PT, R10, 0x10, PT ;  /* 0x000000100a00780c */ /* 0x000fda0003f06070 */
[----:B------:R-:W-:Y:S05]  /*0830*/  @!P0 BRA `(.L_x_450) ;  /* 0x0000000000288947 */ /* 0x000fea0003800000 */
.L_x_449:
        /* <DEDUP_REMOVED lines=10> */
.L_x_450:
[----:B------:R-:W-:-:S13]  /*08e0*/  ISETP.GE.U32.AND P0, PT, R10, 0x8, PT ;  /* 0x000000080a00780c */ /* 0x000fda0003f06070 */
[----:B------:R-:W-:Y:S05]  /*08f0*/  @!P0 BRA `(.L_x_452) ;  /* 0x0000000000288947 */ /* 0x000fea0003800000 */
.L_x_451:
        /* <DEDUP_REMOVED lines=10> */
.L_x_452:
[----:B------:R-:W-:-:S13]  /*09a0*/  ISETP.GE.U32.AND P0, PT, R10, 0x4, PT ;  /* 0x000000040a00780c */ /* 0x000fda0003f06070 */
[----:B------:R-:W-:Y:S05]  /*09b0*/  @!P0 BRA `(.L_x_454) ;  /* 0x0000000000288947 */ /* 0x000fea0003800000 */
.L_x_453:
        /* <DEDUP_REMOVED lines=10> */
.L_x_454:
[----:B------:R-:W-:-:S13]  /*0a60*/  ISETP.GE.U32.AND P0, PT, R10, 0x2, PT ;  /* 0x000000020a00780c */ /* 0x000fda0003f06070 */
[----:B------:R-:W-:Y:S05]  /*0a70*/  @!P0 BRA `(.L_x_456) ;  /* 0x0000000000248947 */ /* 0x000fea0003800000 */
.L_x_455:
        /* <DEDUP_REMOVED lines=8> */
[----:B------:R1:W-:Y:S02]  /*0b00*/  STS.64 [R5], R2 ;  /* 0x0000000205007388 */ /* 0x0003e40000000a00 */
.L_x_456:
[----:B------:R-:W-:-:S13]  /*0b10*/  ISETP.NE.AND P0, PT, R4, RZ, PT ;  /* 0x000000ff0400720c */ /* 0x000fda0003f05270 */
[----:B------:R-:W-:Y:S05]  /*0b20*/  @P0 EXIT ;  /* 0x000000000000094d */ /* 0x000fea0003800000 */
[----:B01----:R-:W0:Y:S01]  /*0b30*/  LDS.64 R2, [UR4] ;  /* 0x00000004ff027984 */ /* 0x003e220008000a00 */
[----:B------:R-:W1:Y:S02]  /*0b40*/  LDC.64 R4, c[0x0][0x388] ;  /* 0x0000e200ff047b82 */ /* 0x000e640000000a00 */
[----:B-1----:R-:W-:-:S05]  /*0b50*/  IMAD.WIDE.U32 R4, R0, 0x8, R4 ;  /* 0x0000000800047825 */ /* 0x002fca00078e0004 */
[----:B0-----:R-:W-:Y:S01]  /*0b60*/  STG.E.64 desc[UR6][R4.64], R2 ;  /* 0x0000000204007986 */ /* 0x001fe2000c101b06 */
[----:B------:R-:W-:Y:S05]  /*0b70*/  EXIT ;  /* 0x000000000000794d */ /* 0x000fea0003800000 */
.L_x_457:
        /* <DEDUP_REMOVED lines=16> */
.L_x_1127:


//--------------------- .text.reduce_max_f        --------------------------
	.section	.text.reduce_max_f,"ax",@progbits
	.align	128
        .global         reduce_max_f
        .type           reduce_max_f,@function
        .size           reduce_max_f,(.L_x_1128 - reduce_max_f)
        .other          reduce_max_f,@"STO_CUDA_ENTRY STV_DEFAULT"
reduce_max_f:
.text.reduce_max_f:
        /* <DEDUP_REMOVED lines=16> */
[----:B------:R-:W-:Y:S02]  /*0100*/  IMAD.MOV.U32 R8, RZ, RZ, -0x800001 ;  /* 0xff7fffffff087424 */ /* 0x000fe400078e00ff */
[----:B-1----:R-:W-:-:S07]  /*0110*/  IMAD R10, R3, UR4, RZ ;  /* 0x00000004030a7c24 */ /* 0x002fce000f8e02ff */
.L_x_460:
        /* <DEDUP_REMOVED lines=8> */
[----:B--2---:R-:W-:-:S04]  /*01a0*/  FMNMX R8, R3, R8, !PT ;  /* 0x0000000803087209 */ /* 0x004fc80007800000 */
[----:B---3--:R-:W-:-:S07]  /*01b0*/  @!P0 FMNMX R8, R8, R5, !PT ;  /* 0x0000000508088209 */ /* 0x008fce0007800000 */
[----:B------:R-:W-:Y:S05]  /*01c0*/  @!P1 BRA `(.L_x_460) ;  /* 0xfffffffc00d49947 */ /* 0x000fea000383ffff */
.L_x_459:
[----:B------:R-:W-:Y:S05]  /*01d0*/  BSYNC.RECONVERGENT B0 ;  /* 0x0000000000007941 */ /* 0x000fea0003800200 */
.L_x_458:
        /* <DEDUP_REMOVED lines=10> */
[----:B0-----:R-:W-:-:S05]  /*0280*/  @!P0 FMNMX R8, R8, R5, !PT ;  /* 0x0000000508088209 */ /* 0x001fca0007800000 */
[----:B------:R1:W-:Y:S01]  /*0290*/  @!P0 STS [R3], R8 ;  /* 0x0000000803008388 */ /* 0x0003e20000000800 */
[----:B------:R-:W-:Y:S06]  /*02a0*/  BAR.SYNC.DEFER_BLOCKING 0x0 ;  /* 0x0000000000007b1d */ /* 0x000fec0000010000 */
[----:B------:R-:W-:Y:S05]  /*02b0*/  BRA `(.L_x_462) ;  /* 0x0000000000087947 */ /* 0x000fea0003800000 */
.L_x_461:
[----:B------:R-:W-:-:S13]  /*02c0*/  ISETP.GE.U32.AND P0, PT, R12, 0x200, PT ;  /* 0x000002000c00780c */ /* 0x000fda0003f06070 */
[----:B------:R-:W-:Y:S05]  /*02d0*/  @!P0 BRA `(.L_x_463) ;  /* 0x0000000000188947 */ /* 0x000fea0003800000 */
.L_x_462:
[----:B------:R-:W-:-:S13]  /*02e0*/  ISETP.GT.U32.AND P0, PT, R11, 0xff, PT ;  /* 0x000000ff0b00780c */ /* 0x000fda0003f04070 */
[----:B------:R-:W0:Y:S02]  /*02f0*/  @!P0 LDS R5, [R3+0x400] ;  /* 0x0004000003058984 */ /* 0x000e240000000800 */
[----:B01----:R-:W-:-:S05]  /*0300*/  @!P0 FMNMX R8, R8, R5, !PT ;  /* 0x0000000508088209 */ /* 0x003fca0007800000 */
[----:B------:R1:W-:Y:S01]  /*0310*/  @!P0 STS [R3], R8 ;  /* 0x0000000803008388 */ /* 0x0003e20000000800 */
[----:B------:R-:W-:Y:S06]  /*0320*/  BAR.SYNC.DEFER_BLOCKING 0x0 ;  /* 0x0000000000007b1d */ /* 0x000fec0000010000 */
[----:B------:R-:W-:Y:S05]  /*0330*/  BRA `(.L_x_464) ;  /* 0x0000000000087947 */ /* 0x000fea0003800000 */
.L_x_463:
[----:B------:R-:W-:-:S13]  /*0340*/  ISETP.GE.U32.AND P0, PT, R12, 0x100, PT ;  /* 0x000001000c00780c */ /* 0x000fda0003f06070 */
[----:B------:R-:W-:Y:S05]  /*0350*/  @!P0 BRA `(.L_x_465) ;  /* 0x0000000000188947 */ /* 0x000fea0003800000 */
.L_x_464:
[----:B------:R-:W-:-:S13]  /*0360*/  ISETP.GT.U32.AND P0, PT, R11, 0x7f, PT ;  /* 0x0000007f0b00780c */ /* 0x000fda0003f04070 */
[----:B------:R-:W0:Y:S02]  /*0370*/  @!P0 LDS R5, [R3+0x200] ;  /* 0x0002000003058984 */ /* 0x000e240000000800 */
[----:B01----:R-:W-:-:S05]  /*0380*/  @!P0 FMNMX R8, R8, R5, !PT ;  /* 0x0000000508088209 */ /* 0x003fca0007800000 */
[----:B------:R1:W-:Y:S01]  /*0390*/  @!P0 STS [R3], R8 ;  /* 0x0000000803008388 */ /* 0x0003e20000000800 */
[----:B------:R-:W-:Y:S06]  /*03a0*/  BAR.SYNC.DEFER_BLOCKING 0x0 ;  /* 0x0000000000007b1d */ /* 0x000fec0000010000 */
[----:B------:R-:W-:Y:S05]  /*03b0*/  BRA `(.L_x_466) ;  /* 0x0000000000087947 */ /* 0x000fea0003800000 */
.L_x_465:
[----:B------:R-:W-:-:S13]  /*03c0*/  ISETP.GE.U32.AND P0, PT, R12, 0x80, PT ;  /* 0x000000800c00780c */ /* 0x000fda0003f06070 */
[----:B------:R-:W-:Y:S05]  /*03d0*/  @!P0 BRA `(.L_x_467) ;  /* 0x0000000000148947 */ /* 0x000fea0003800000 */
.L_x_466:
[----:B------:R-:W-:-:S13]  /*03e0*/  ISETP.GT.U32.AND P0, PT, R11, 0x3f, PT ;  /* 0x0000003f0b00780c */ /* 0x000fda0003f04070 */
[----:B------:R-:W0:Y:S02]  /*03f0*/  @!P0 LDS R5, [R3+0x100] ;  /* 0x0001000003058984 */ /* 0x000e240000000800 */
[----:B01----:R-:W-:-:S05]  /*0400*/  @!P0 FMNMX R8, R8, R5, !PT ;  /* 0x0000000508088209 */ /* 0x003fca0007800000 */
[----:B------:R1:W-:Y:S01]  /*0410*/  @!P0 STS [R3], R8 ;  /* 0x0000000803008388 */ /* 0x0003e20000000800 */
[----:B------:R-:W-:Y:S06]  /*0420*/  BAR.SYNC.DEFER_BLOCKING 0x0 ;  /* 0x0000000000007b1d */ /* 0x000fec0000010000 */
.L_x_467:
[----:B------:R-:W-:-:S13]  /*0430*/  ISETP.GT.U32.AND P0, PT, R11, 0x1f, PT ;  /* 0x0000001f0b00780c */ /* 0x000fda0003f04070 */
[----:B------:R-:W-:Y:S05]  /*0440*/  @P0 EXIT ;  /* 0x000000000000094d */ /* 0x000fea0003800000 */
[----:B------:R-:W-:-:S13]  /*0450*/  ISETP.GE.U32.AND P0, PT, R12, 0x40, PT ;  /* 0x000000400c00780c */ /* 0x000fda0003f06070 */
[----:B------:R-:W0:Y:S02]  /*0460*/  @P0 LDS R5, [R3+0x80] ;  /* 0x0000800003050984 */ /* 0x000e240000000800 */
[----:B01----:R-:W-:-:S05]  /*0470*/  @P0 FMNMX R8, R8, R5, !PT ;  /* 0x0000000508080209 */ /* 0x003fca0007800000 */
[----:B------:R0:W-:Y:S01]  /*0480*/  @P0 STS [R3], R8 ;  /* 0x0000000803000388 */ /* 0x0001e20000000800 */
[----:B------:R-:W-:Y:S05]  /*0490*/  @P0 BRA `(.L_x_468) ;  /* 0x0000000000080947 */ /* 0x000fea0003800000 */
[----:B------:R-:W-:-:S13]  /*04a0*/  ISETP.GE.U32.AND P0, PT, R12, 0x20, PT ;  /* 0x000000200c00780c */ /* 0x000fda0003f06070 */
[----:B------:R-:W-:Y:S05]  /*04b0*/  @!P0 BRA `(.L_x_469) ;  /* 0x0000000000108947 */ /* 0x000fea0003800000 */
.L_x_468:
[----:B------:R-:W0:Y:S02]  /*04c0*/  LDS R5, [R3+0x40] ;  /* 0x0000400003057984 */ /* 0x000e240000000800 */
[----:B0-----:R-:W-:-:S05]  /*04d0*/  FMNMX R8, R5, R8, !PT ;  /* 0x0000000805087209 */ /* 0x001fca0007800000 */
[----:B------:R1:W-:Y:S01]  /*04e0*/  STS [R3], R8 ;  /* 0x0000000803007388 */ /* 0x0003e20000000800 */
[----:B------:R-:W-:Y:S05]  /*04f0*/  BRA `(.L_x_470) ;  /* 0x0000000000087947 */ /* 0x000fea0003800000 */
.L_x_469:
[----:B------:R-:W-:-:S13]  /*0500*/  ISETP.GE.U32.AND P0, PT, R12, 0x10, PT ;  /* 0x000000100c00780c */ /* 0x000fda0003f06070 */
[----:B------:R-:W-:Y:S05]  /*0510*/  @!P0 BRA `(.L_x_471) ;  /* 0x0000000000108947 */ /* 0x000fea0003800000 */
.L_x_470:
[----:B------:R-:W0:Y:S02]  /*0520*/  LDS R5, [R3+0x20] ;  /* 0x0000200003057984 */ /* 0x000e240000000800 */
[----:B01----:R-:W-:-:S05]  /*0530*/  FMNMX R8, R5, R8, !PT ;  /* 0x0000000805087209 */ /* 0x003fca0007800000 */
[----:B------:R1:W-:Y:S01]  /*0540*/  STS [R3], R8 ;  /* 0x0000000803007388 */ /* 0x0003e20000000800 */
[----:B------:R-:W-:Y:S05]  /*0550*/  BRA `(.L_x_472) ;  /* 0x0000000000087947 */ /* 0x000fea0003800000 */
.L_x_471:
[----:B------:R-:W-:-:S13]  /*0560*/  ISETP.GE.U32.AND P0, PT, R12, 0x8, PT ;  /* 0x000000080c00780c */ /* 0x000fda0003f06070 */
[----:B------:R-:W-:Y:S05]  /*0570*/  @!P0 BRA `(.L_x_473) ;  /* 0x0000000000108947 */ /* 0x000fea0003800000 */
.L_x_472:
[----:B------:R-:W0:Y:S02]  /*0580*/  LDS R5, [R3+0x10] ;  /* 0x0000100003057984 */ /* 0x000e240000000800 */
[----:B01----:R-:W-:-:S05]  /*0590*/  FMNMX R8, R5, R8, !PT ;  /* 0x0000000805087209 */ /* 0x003fca0007800000 */
[----:B------:R1:W-:Y:S01]  /*05a0*/  STS [R3], R8 ;  /* 0x0000000803007388 */ /* 0x0003e20000000800 */
[----:B------:R-:W-:Y:S05]  /*05b0*/  BRA `(.L_x_474) ;  /* 0x0000000000087947 */ /* 0x000fea0003800000 */
.L_x_473:
[----:B------:R-:W-:-:S13]  /*05c0*/  ISETP.GE.U32.AND P0, PT, R12, 0x4, PT ;  /* 0x000000040c00780c */ /* 0x000fda0003f06070 */
[----:B------:R-:W-:Y:S05]  /*05d0*/  @!P0 BRA `(.L_x_475) ;  /* 0x0000000000108947 */ /* 0x000fea0003800000 */
.L_x_474:
[----:B------:R-:W0:Y:S02]  /*05e0*/  LDS R5, [R3+0x8] ;  /* 0x0000080003057984 */ /* 0x000e240000000800 */
[----:B01----:R-:W-:-:S05]  /*05f0*/  FMNMX R8, R5, R8, !PT ;  /* 0x0000000805087209 */ /* 0x003fca0007800000 */
[----:B------:R1:W-:Y:S01]  /*0600*/  STS [R3], R8 ;  /* 0x0000000803007388 */ /* 0x0003e20000000800 */
[----:B------:R-:W-:Y:S05]  /*0610*/  BRA `(.L_x_476) ;  /* 0x0000000000087947 */ /* 0x000fea0003800000 */
.L_x_475:
[----:B------:R-:W-:-:S13]  /*0620*/  ISETP.GE.U32.AND P0, PT, R12, 0x2, PT ;  /* 0x000000020c00780c */ /* 0x000fda0003f06070 */
[----:B------:R-:W-:Y:S05]  /*0630*/  @!P0 BRA `(.L_x_477) ;  /* 0x00000000000c8947 */ /* 0x000fea0003800000 */
.L_x_476:
[----:B------:R-:W0:Y:S02]  /*0640*/  LDS R5, [R3+0x4] ;  /* 0x0000040003057984 */ /* 0x000e240000000800 */
[----:B01----:R-:W-:-:S05]  /*0650*/  FMNMX R8, R5, R8, !PT ;  /* 0x0000000805087209 */ /* 0x003fca0007800000 */
[----:B------:R1:W-:Y:S02]  /*0660*/  STS [R3], R8 ;  /* 0x0000000803007388 */ /* 0x0003e40000000800 */
.L_x_477:
[----:B------:R-:W-:-:S13]  /*0670*/  ISETP.NE.AND P0, PT, R11, RZ, PT ;  /* 0x000000ff0b00720c */ /* 0x000fda0003f05270 */
[----:B------:R-:W-:Y:S05]  /*0680*/  @P0 EXIT ;  /* 0x000000000000094d */ /* 0x000fea0003800000 */
[----:B------:R-:W2:Y:S01]  /*0690*/  LDS R5, [UR4] ;  /* 0x00000004ff057984 */ /* 0x000ea20008000800 */
[----:B01----:R-:W0:Y:S02]  /*06a0*/  LDC.64 R2, c[0x0][0x388] ;  /* 0x0000e200ff027b82 */ /* 0x003e240000000a00 */
[----:B0-----:R-:W-:-:S05]  /*06b0*/  IMAD.WIDE.U32 R2, R0, 0x4, R2 ;  /* 0x0000000400027825 */ /* 0x001fca00078e0002 */
[----:B--2---:R-:W-:Y:S01]  /*06c0*/  STG.E desc[UR6][R2.64], R5 ;  /* 0x0000000502007986 */ /* 0x004fe2000c101906 */
[----:B------:R-:W-:Y:S05]  /*06d0*/  EXIT ;  /* 0x000000000000794d */ /* 0x000fea0003800000 */
.L_x_478:
        /* <DEDUP_REMOVED lines=10> */
.L_x_1128:


//--------------------- .text.reduce_max_d        --------------------------
	.section	.text.reduce_max_d,"ax",@progbits
	.align	128
        .global         reduce_max_d
        .type           reduce_max_d,@function
        .size           reduce_max_d,(.L_x_1129 - reduce_max_d)
        .other          reduce_max_d,@"STO_CUDA_ENTRY STV_DEFAULT"
reduce_max_d:
.text.reduce_max_d:
        /* <DEDUP_REMOVED lines=8> */
[----:B------:R-:W-:Y:S01]  /*0080*/  IMAD.MOV.U32 R3, RZ, RZ, -0x100001 ;  /* 0xffefffffff037424 */ /* 0x000fe200078e00ff */
        /* <DEDUP_REMOVED lines=8> */
[----:B------:R-:W-:Y:S02]  /*0110*/  IMAD.MOV.U32 R3, RZ, RZ, -0x100001 ;  /* 0xffefffffff037424 */ /* 0x000fe400078e00ff */
[----:B-1----:R-:W-:-:S07]  /*0120*/  IMAD R12, R8, UR4, RZ ;  /* 0x00000004080c7c24 */ /* 0x002fce000f8e02ff */
.L_x_481:
        /* <DEDUP_REMOVED lines=9> */
[----:B--2---:R-:W-:Y:S01]  /*01c0*/  DSETP.MAX.AND P1, P2, R8, R2, PT ;  /* 0x000000020800722a */ /* 0x004fe20003a2f000 */
        /* <DEDUP_REMOVED lines=9> */
[----:B------:R-:W-:-:S06]  /*0260*/  @!P0 DSETP.MAX.AND P2, P3, R2, R10, PT ;  /* 0x0000000a0200822a */ /* 0x000fcc0003b4f000 */
[----:B------:R-:W-:Y:S01]  /*0270*/  @!P0 FSEL R10, R8, R11, P2 ;  /* 0x0000000b080a8208 */ /* 0x000fe20001000000 */
[----:B------:R-:W-:Y:S01]  /*0280*/  @!P0 IMAD.MOV.U32 R8, RZ, RZ, R2 ;  /* 0x000000ffff088224 */ /* 0x000fe200078e0002 */
[----:B------:R-:W-:-:S04]  /*0290*/  @!P0 LOP3.LUT R11, R11, 0x80000, RZ, 0xfc, !PT ;  /* 0x000800000b0b8812 */ /* 0x000fc800078efcff */
[----:B------:R-:W-:Y:S02]  /*02a0*/  @!P0 SEL R2, R8, R9, P2 ;  /* 0x0000000908028207 */ /* 0x000fe40001000000 */
[----:B------:R-:W-:Y:S01]  /*02b0*/  @!P0 SEL R3, R11, R10, P3 ;  /* 0x0000000a0b038207 */ /* 0x000fe20001800000 */
[----:B------:R-:W-:Y:S06]  /*02c0*/  @!P1 BRA `(.L_x_481) ;  /* 0xfffffffc00989947 */ /* 0x000fec000383ffff */
.L_x_480:
[----:B------:R-:W-:Y:S05]  /*02d0*/  BSYNC.RECONVERGENT B0 ;  /* 0x0000000000007941 */ /* 0x000fea0003800200 */
.L_x_479:
        /* <DEDUP_REMOVED lines=11> */
[----:B-1----:R-:W-:Y:S01]  /*0390*/  @!P0 DSETP.MAX.AND P1, P2, R2, R8, PT ;  /* 0x000000080200822a */ /* 0x002fe20003a2f000 */
        /* <DEDUP_REMOVED lines=9> */
.L_x_482:
[----:B------:R-:W-:-:S13]  /*0430*/  ISETP.GE.U32.AND P0, PT, R4, 0x200, PT ;  /* 0x000002000400780c */ /* 0x000fda0003f06070 */
[----:B------:R-:W-:Y:S05]  /*0440*/  @!P0 BRA `(.L_x_484) ;  /* 0x0000000000348947 */ /* 0x000fea0003800000 */
.L_x_483:
[----:B------:R-:W-:-:S13]  /*0450*/  ISETP.GT.U32.AND P0, PT, R0, 0xff, PT ;  /* 0x000000ff0000780c */ /* 0x000fda0003f04070 */
[----:B------:R-:W2:Y:S01]  /*0460*/  @!P0 LDS.64 R8, [R7+0x800] ;  /* 0x0008000007088984 */ /* 0x000ea20000000a00 */
[----:B------:R-:W-:Y:S01]  /*0470*/  @!P0 IMAD.MOV.U32 R6, RZ, RZ, R3 ;  /* 0x000000ffff068224 */ /* 0x000fe200078e0003 */
[----:B--2---:R-:W-:Y:S01]  /*0480*/  @!P0 DSETP.MAX.AND P1, P2, R2, R8, PT ;  /* 0x000000080200822a */ /* 0x004fe20003a2f000 */
        /* <DEDUP_REMOVED lines=9> */
.L_x_484:
[----:B------:R-:W-:-:S13]  /*0520*/  ISETP.GE.U32.AND P0, PT, R4, 0x100, PT ;  /* 0x000001000400780c */ /* 0x000fda0003f06070 */
[----:B------:R-:W-:Y:S05]  /*0530*/  @!P0 BRA `(.L_x_486) ;  /* 0x0000000000348947 */ /* 0x000fea0003800000 */
.L_x_485:
        /* <DEDUP_REMOVED lines=13> */
.L_x_486:
[----:B------:R-:W-:-:S13]  /*0610*/  ISETP.GE.U32.AND P0, PT, R4, 0x80, PT ;  /* 0x000000800400780c */ /* 0x000fda0003f06070 */
[----:B------:R-:W-:Y:S05]  /*0620*/  @!P0 BRA `(.L_x_488) ;  /* 0x0000000000308947 */ /* 0x000fea0003800000 */
.L_x_487:
        /* <DEDUP_REMOVED lines=12> */
.L_x_488:
[----:B------:R-:W-:-:S13]  /*06f0*/  ISETP.GT.U32.AND P0, PT, R0, 0x1f, PT ;  /* 0x0000001f0000780c */ /* 0x000fda0003f04070 */
[----:B------:R-:W-:Y:S05]  /*0700*/  @P0 EXIT ;  /* 0x000000000000094d */ /* 0x000fea0003800000 */
[----:B------:R-:W-:-:S13]  /*0710*/  ISETP.GE.U32.AND P0, PT, R4, 0x40, PT ;  /* 0x000000400400780c */ /* 0x000fda0003f06070 */
[----:B------:R-:W2:Y:S01]  /*0720*/  @P0 LDS.64 R8, [R7+0x100] ;  /* 0x0001000007080984 */ /* 0x000ea20000000a00 */
[----:B------:R-:W-:Y:S01]  /*0730*/  @P0 IMAD.MOV.U32 R6, RZ, RZ, R3 ;  /* 0x000000ffff060224 */ /* 0x000fe200078e0003 */
[----:B--2---:R-:W-:Y:S01]  /*0740*/  @P0 DSETP.MAX.AND P1, P2, R2, R8, PT ;  /* 0x000000080200022a */ /* 0x004fe20003a2f000 */
        /* <DEDUP_REMOVED lines=10> */
.L_x_489:
        /* <DEDUP_REMOVED lines=10> */
.L_x_490:
[----:B------:R-:W-:-:S13]  /*0890*/  ISETP.GE.U32.AND P0, PT, R4, 0x10, PT ;  /* 0x000000100400780c */ /* 0x000fda0003f06070 */
[----:B------:R-:W-:Y:S05]  /*08a0*/  @!P0 BRA `(.L_x_492) ;  /* 0x0000000000288947 */ /* 0x000fea0003800000 */
.L_x_491:
[----:B------:R-:W2:Y:S01]  /*08b0*/  LDS.64 R8, [R7+0x40] ;  /* 0x0000400007087984 */ /* 0x000ea20000000a00 */
[----:B------:R-:W-:Y:S01]  /*08c0*/  IMAD.MOV.U32 R11, RZ, RZ, R3 ;  /* 0x000000ffff0b7224 */ /* 0x000fe200078e0003 */
[----:B--2---:R-:W-:Y:S01]  /*08d0*/  DSETP.MAX.AND P0, P1, R8, R2, PT ;  /* 0x000000020800722a */ /* 0x004fe2000390f000 */
[----:B------:R-:W-:-:S05]  /*08e0*/  IMAD.MOV.U32 R4, RZ, RZ, R9 ;  /* 0x000000ffff047224 */ /* 0x000fca00078e0009 */
[----:B------:R-:W-:Y:S02]  /*08f0*/  FSEL R13, R4, R11, P0 ;  /* 0x0000000b040d7208 */ /* 0x000fe40000000000 */
[----:B01----:R-:W-:-:S06]  /*0900*/  SEL R2, R8, R2, P0 ;  /* 0x0000000208027207 */ /* 0x003fcc0000000000 */
[----:B------:R-:W-:-:S05]  /*0910*/  @P1 LOP3.LUT R13, R11, 0x80000, RZ, 0xfc, !PT ;  /* 0x000800000b0d1812 */ /* 0x000fca00078efcff */
[----:B------:R-:W-:-:S05]  /*0920*/  IMAD.MOV.U32 R3, RZ, RZ, R13 ;  /* 0x000000ffff037224 */ /* 0x000fca00078e000d */
[----:B------:R1:W-:Y:S01]  /*0930*/  STS.64 [R7], R2 ;  /* 0x0000000207007388 */ /* 0x0003e20000000a00 */
[----:B------:R-:W-:Y:S05]  /*0940*/  BRA `(.L_x_493) ;  /* 0x0000000000087947 */ /* 0x000fea0003800000 */
.L_x_492:
[----:B------:R-:W-:-:S13]  /*0950*/  ISETP.GE.U32.AND P0, PT, R4, 0x8, PT ;  /* 0x000000080400780c */ /* 0x000fda0003f06070 */
[----:B------:R-:W-:Y:S05]  /*0960*/  @!P0 BRA `(.L_x_494) ;  /* 0x0000000000288947 */ /* 0x000fea0003800000 */
.L_x_493:
        /* <DEDUP_REMOVED lines=10> */
.L_x_494:
[----:B------:R-:W-:-:S13]  /*0a10*/  ISETP.GE.U32.AND P0, PT, R4, 0x4, PT ;  /* 0x000000040400780c */ /* 0x000fda0003f06070 */
[----:B------:R-:W-:Y:S05]  /*0a20*/  @!P0 BRA `(.L_x_496) ;  /* 0x0000000000288947 */ /* 0x000fea0003800000 */
.L_x_495:
        /* <DEDUP_REMOVED lines=10> */
.L_x_496:
[----:B------:R-:W-:-:S13]  /*0ad0*/  ISETP.GE.U32.AND P0, PT, R4, 0x2, PT ;  /* 0x000000020400780c */ /* 0x000fda0003f06070 */
[----:B------:R-:W-:Y:S05]  /*0ae0*/  @!P0 BRA `(.L_x_498) ;  /* 0x0000000000248947 */ /* 0x000fea0003800000 */
.L_x_497:
        /* <DEDUP_REMOVED lines=8> */
[----:B------:R1:W-:Y:S02]  /*0b70*/  STS.64 [R7], R2 ;  /* 0x0000000207007388 */ /* 0x0003e40000000a00 */
.L_x_498:
[----:B------:R-:W-:-:S13]  /*0b80*/  ISETP.NE.AND P0, PT, R0, RZ, PT ;  /* 0x000000ff0000720c */ /* 0x000fda0003f05270 */
[----:B------:R-:W-:Y:S05]  /*0b90*/  @P0 EXIT ;  /* 0x000000000000094d */ /* 0x000fea0003800000 */
[----:B01----:R-:W0:Y:S01]  /*0ba0*/  LDS.64 R2, [UR4] ;  /* 0x00000004ff027984 */ /* 0x003e220008000a00 */
[----:B------:R-:W1:Y:S02]  /*0bb0*/  LDC.64 R6, c[0x0][0x388] ;  /* 0x0000e200ff067b82 */ /* 0x000e640000000a00 */
[----:B-1----:R-:W-:-:S05]  /*0bc0*/  IMAD.WIDE.U32 R4, R5, 0x8, R6 ;  /* 0x0000000805047825 */ /* 0x002fca00078e0006 */
[----:B0-----:R-:W-:Y:S01]  /*0bd0*/  STG.E.64 desc[UR6][R4.64], R2 ;  /* 0x0000000204007986 */ /* 0x001fe2000c101b06 */
[----:B------:R-:W-:Y:S05]  /*0be0*/  EXIT ;  /* 0x000000000000794d */ /* 0x000fea0003800000 */
.L_x_499:
        /* <DEDUP_REMOVED lines=9> */
.L_x_1129:


//--------------------- .text.reduce_col_sum_f    --------------------------
	.section	.text.reduce_col_sum_f,"ax",@progbits
	.align	128
        .global         reduce_col_sum_f
        .type           reduce_col_sum_f,@function
        .size           reduce_col_sum_f,(.L_x_1130 - reduce_col_sum_f)
        .other          reduce_col_sum_f,@"STO_CUDA_ENTRY STV_DEFAULT"
reduce_col_sum_f:
.text.reduce_col_sum_f:
        /* <DEDUP_REMOVED lines=11> */
[----:B------:R-:W-:Y:S01]  /*00b0*/  HFMA2 R9, -RZ, RZ, 0, 0 ;  /* 0x00000000ff097431 */ /* 0x000fe200000001ff */
[----:B------:R-:W2:Y:S01]  /*00c0*/  LDCU.64 UR6, c[0x0][0x358] ;  /* 0x00006b00ff0677ac */ /* 0x000ea20008000a00 */
[----:B0-----:R-:W-:-:S06]  /*00d0*/  UIMAD UR4, UR5, UR4, URZ ;  /* 0x00000004050472a4 */ /* 0x001fcc000f8e02ff */
[C---:B------:R-:W-:Y:S01]  /*00e0*/  ISETP.GE.U32.AND P0, PT, R3.reuse, UR4, PT ;  /* 0x0000000403007c0c */ /* 0x040fe2000bf06070 */
[----:B-1----:R-:W-:-:S12]  /*00f0*/  IMAD.WIDE.U32 R4, R3, 0x4, R4 ;  /* 0x0000000403047825 */ /* 0x002fd800078e0004 */
[----:B--2---:R-:W-:Y:S05]  /*0100*/  @P0 BRA `(.L_x_501) ;  /* 0x0000000000240947 */ /* 0x004fea0003800000 */
[----:B------:R-:W0:Y:S01]  /*0110*/  LDC.64 R6, c[0x0][0x380] ;  /* 0x0000e000ff067b82 */ /* 0x000e220000000a00 */
[----:B------:R-:W-:Y:S02]  /*0120*/  MOV R11, R3 ;  /* 0x00000003000b7202 */ /* 0x000fe40000000f00 */
[----:B------:R-:W-:-:S07]  /*0130*/  MOV R9, RZ ;  /* 0x000000ff00097202 */ /* 0x000fce0000000f00 */
.L_x_502:
[----:B0-----:R-:W-:-:S06]  /*0140*/  IMAD.WIDE.U32 R2, R11, 0x4, R6 ;  /* 0x000000040b027825 */ /* 0x001fcc00078e0006 */
[----:B------:R-:W2:Y:S01]  /*0150*/  LDG.E R2, desc[UR6][R2.64] ;  /* 0x0000000602027981 */ /* 0x000ea2000c1e1900 */
[----:B------:R-:W-:-:S04]  /*0160*/  IADD3 R11, PT, PT, R11, UR5, RZ ;  /* 0x000000050b0b7c10 */ /* 0x000fc8000fffe0ff */
[----:B------:R-:W-:Y:S01]  /*0170*/  ISETP.GE.U32.AND P0, PT, R11, UR4, PT ;  /* 0x000000040b007c0c */ /* 0x000fe2000bf06070 */
[----:B--2---:R-:W-:-:S12]  /*0180*/  FADD R9, R2, R9 ;  /* 0x0000000902097221 */ /* 0x004fd80000000000 */
[----:B------:R-:W-:Y:S05]  /*0190*/  @!P0 BRA `(.L_x_502) ;  /* 0xfffffffc00e88947 */ /* 0x000fea000383ffff */
.L_x_501:
[----:B------:R-:W-:Y:S05]  /*01a0*/  BSYNC.RECONVERGENT B0 ;  /* 0x0000000000007941 */ /* 0x000fea0003800200 */
.L_x_500:
[----:B------:R-:W-:Y:S01]  /*01b0*/  STG.E desc[UR6][R4.64], R9 ;  /* 0x0000000904007986 */ /* 0x000fe2000c101906 */
[----:B------:R-:W-:Y:S05]  /*01c0*/  EXIT ;  /* 0x000000000000794d */ /* 0x000fea0003800000 */
.L_x_503:
        /* <DEDUP_REMOVED lines=11> */
.L_x_1130:


//--------------------- .text.reduce_col_sum_d    --------------------------
	.section	.text.reduce_col_sum_d,"ax",@progbits
	.align	128
        .global         reduce_col_sum_d
        .type           reduce_col_sum_d,@function
        .size           reduce_col_sum_d,(.L_x_1131 - reduce_col_sum_d)
        .other          reduce_col_sum_d,@"STO_CUDA_ENTRY STV_DEFAULT"
reduce_col_sum_d:
.text.reduce_col_sum_d:
        /* <DEDUP_REMOVED lines=11> */
[----:B------:R-:W-:Y:S01]  /*00b0*/  CS2R R2, SRZ ;  /* 0x0000000000027805 */ /* 0x000fe2000001ff00 */
[----:B------:R-:W2:Y:S01]  /*00c0*/  LDCU.64 UR6, c[0x0][0x358] ;  /* 0x00006b00ff0677ac */ /* 0x000ea20008000a00 */
[----:B0-----:R-:W-:-:S06]  /*00d0*/  UIMAD UR4, UR5, UR4, URZ ;  /* 0x00000004050472a4 */ /* 0x001fcc000f8e02ff */
[C---:B------:R-:W-:Y:S01]  /*00e0*/  ISETP.GE.U32.AND P0, PT, R5.reuse, UR4, PT ;  /* 0x0000000405007c0c */ /* 0x040fe2000bf06070 */
[----:B-1----:R-:W-:-:S12]  /*00f0*/  IMAD.WIDE.U32 R6, R5, 0x8, R6 ;  /* 0x0000000805067825 */ /* 0x002fd800078e0006 */
[----:B--2---:R-:W-:Y:S05]  /*0100*/  @P0 BRA `(.L_x_505) ;  /* 0x0000000000240947 */ /* 0x004fea0003800000 */
[----:B------:R-:W0:Y:S01]  /*0110*/  LDC.64 R8, c[0x0][0x380] ;  /* 0x0000e000ff087b82 */ /* 0x000e220000000a00 */
[----:B------:R-:W-:Y:S01]  /*0120*/  IMAD.MOV.U32 R11, RZ, RZ, R5 ;  /* 0x000000ffff0b7224 */ /* 0x000fe200078e0005 */
[----:B------:R-:W-:-:S07]  /*0130*/  CS2R R2, SRZ ;  /* 0x0000000000027805 */ /* 0x000fce000001ff00 */
.L_x_506:
[----:B0-----:R-:W-:-:S06]  /*0140*/  IMAD.WIDE.U32 R4, R11, 0x8, R8 ;  /* 0x000000080b047825 */ /* 0x001fcc00078e0008 */
[----:B------:R-:W2:Y:S01]  /*0150*/  LDG.E.64 R4, desc[UR6][R4.64] ;  /* 0x0000000604047981 */ /* 0x000ea2000c1e1b00 */
[----:B------:R-:W-:-:S05]  /*0160*/  VIADD R11, R11, UR5 ;  /* 0x000000050b0b7c36 */ /* 0x000fca0008000000 */
[----:B------:R-:W-:Y:S01]  /*0170*/  ISETP.GE.U32.AND P0, PT, R11, UR4, PT ;  /* 0x000000040b007c0c */ /* 0x000fe2000bf06070 */
[----:B--2---:R-:W-:-:S12]  /*0180*/  DADD R2, R4, R2 ;  /* 0x0000000004027229 */ /* 0x004fd80000000002 */
[----:B------:R-:W-:Y:S05]  /*0190*/  @!P0 BRA `(.L_x_506) ;  /* 0xfffffffc00e88947 */ /* 0x000fea000383ffff */
.L_x_505:
[----:B------:R-:W-:Y:S05]  /*01a0*/  BSYNC.RECONVERGENT B0 ;  /* 0x0000000000007941 */ /* 0x000fea0003800200 */
.L_x_504:
[----:B------:R-:W-:Y:S01]  /*01b0*/  STG.E.64 desc[UR6][R6.64], R2 ;  /* 0x0000000206007986 */ /* 0x000fe2000c101b06 */
[----:B------:R-:W-:Y:S05]  /*01c0*/  EXIT ;  /* 0x000000000000794d */ /* 0x000fea0003800000 */
.L_x_507:
        /* <DEDUP_REMOVED lines=11> */
.L_x_1131:


//--------------------- .text.reduce_row_sum_f    --------------------------
	.section	.text.reduce_row_sum_f,"ax",@progbits
	.align	128
        .global         reduce_row_sum_f
        .type           reduce_row_sum_f,@function
        .size           reduce_row_sum_f,(.L_x_1132 - reduce_row_sum_f)
        .other          reduce_row_sum_f,@"STO_CUDA_ENTRY STV_DEFAULT"
reduce_row_sum_f:
.text.reduce_row_sum_f:
        /* <DEDUP_REMOVED lines=16> */
.L_x_510:
[----:B------:R-:W-:-:S04]  /*0100*/  IMAD R3, R7, UR4, R6 ;  /* 0x0000000407037c24 */ /* 0x000fc8000f8e0206 */
[----:B-1----:R-:W-:-:S06]  /*0110*/  IMAD.WIDE.U32 R2, R3, 0x4, R4 ;  /* 0x0000000403027825 */ /* 0x002fcc00078e0004 */
[----:B------:R-:W2:Y:S01]  /*0120*/  LDG.E R3, desc[UR6][R2.64] ;  /* 0x0000000602037981 */ /* 0x000ea2000c1e1900 */
[----:B0-----:R-:W-:-:S05]  /*0130*/  IMAD.IADD R6, R9, 0x1, R6 ;  /* 0x0000000109067824 */ /* 0x001fca00078e0206 */
[----:B------:R-:W-:Y:S01]  /*0140*/  ISETP.GE.U32.AND P0, PT, R6, UR4, PT ;  /* 0x0000000406007c0c */ /* 0x000fe2000bf06070 */
[----:B--2---:R-:W-:-:S12]  /*0150*/  FADD R0, R3, R0 ;  /* 0x0000000003007221 */ /* 0x004fd80000000000 */
[----:B------:R-:W-:Y:S05]  /*0160*/  @!P0 BRA `(.L_x_510) ;  /* 0xfffffffc00e48947 */ /* 0x000fea000383ffff */
.L_x_509:
[----:B------:R-:W-:Y:S05]  /*0170*/  BSYNC.RECONVERGENT B0 ;  /* 0x0000000000007941 */ /* 0x000fea0003800200 */
.L_x_508:
        /* <DEDUP_REMOVED lines=15> */
.L_x_511:
[----:B------:R-:W-:-:S13]  /*0270*/  ISETP.GE.U32.AND P0, PT, R2, 0x200, PT ;  /* 0x000002000200780c */ /* 0x000fda0003f06070 */
[----:B------:R-:W-:Y:S05]  /*0280*/  @!P0 BRA `(.L_x_513) ;  /* 0x0000000000188947 */ /* 0x000fea0003800000 */
.L_x_512:
[----:B------:R-:W-:-:S13]  /*0290*/  ISETP.GT.U32.AND P0, PT, R8, 0xff, PT ;  /* 0x000000ff0800780c */ /* 0x000fda0003f04070 */
[----:B------:R-:W0:Y:S02]  /*02a0*/  @!P0 LDS R5, [R3+0x400] ;  /* 0x0004000003058984 */ /* 0x000e240000000800 */
[----:B0-----:R-:W-:-:S05]  /*02b0*/  @!P0 FADD R0, R0, R5 ;  /* 0x0000000500008221 */ /* 0x001fca0000000000 */
[----:B------:R0:W-:Y:S01]  /*02c0*/  @!P0 STS [R3], R0 ;  /* 0x0000000003008388 */ /* 0x0001e20000000800 */
[----:B------:R-:W-:Y:S06]  /*02d0*/  BAR.SYNC.DEFER_BLOCKING 0x0 ;  /* 0x0000000000007b1d */ /* 0x000fec0000010000 */
[----:B------:R-:W-:Y:S05]  /*02e0*/  BRA `(.L_x_514) ;  /* 0x0000000000087947 */ /* 0x000fea0003800000 */
.L_x_513:
[----:B------:R-:W-:-:S13]  /*02f0*/  ISETP.GE.U32.AND P0, PT, R2, 0x100, PT ;  /* 0x000001000200780c */ /* 0x000fda0003f06070 */
[----:B------:R-:W-:Y:S05]  /*0300*/  @!P0 BRA `(.L_x_515) ;  /* 0x0000000000188947 */ /* 0x000fea0003800000 */
.L_x_514:
[----:B------:R-:W-:-:S13]  /*0310*/  ISETP.GT.U32.AND P0, PT, R8, 0x7f, PT ;  /* 0x0000007f0800780c */ /* 0x000fda0003f04070 */
[----:B------:R-:W0:Y:S02]  /*0320*/  @!P0 LDS R5, [R3+0x200] ;  /* 0x0002000003058984 */ /* 0x000e240000000800 */
[----:B0-----:R-:W-:-:S05]  /*0330*/  @!P0 FADD R0, R0, R5 ;  /* 0x0000000500008221 */ /* 0x001fca0000000000 */
[----:B------:R0:W-:Y:S01]  /*0340*/  @!P0 STS [R3], R0 ;  /* 0x0000000003008388 */ /* 0x0001e20000000800 */
[----:B------:R-:W-:Y:S06]  /*0350*/  BAR.SYNC.DEFER_BLOCKING 0x0 ;  /* 0x0000000000007b1d */ /* 0x000fec0000010000 */
[----:B------:R-:W-:Y:S05]  /*0360*/  BRA `(.L_x_516) ;  /* 0x0000000000087947 */ /* 0x000fea0003800000 */
.L_x_515:
[----:B------:R-:W-:-:S13]  /*0370*/  ISETP.GE.U32.AND P0, PT, R2, 0x80, PT ;  /* 0x000000800200780c */ /* 0x000fda0003f06070 */
[----:B------:R-:W-:Y:S05]  /*0380*/  @!P0 BRA `(.L_x_517) ;  /* 0x0000000000148947 */ /* 0x000fea0003800000 */
.L_x_516:
[----:B------:R-:W-:-:S13]  /*0390*/  ISETP.GT.U32.AND P0, PT, R8, 0x3f, PT ;  /* 0x0000003f0800780c */ /* 0x000fda0003f04070 */
[----:B------:R-:W0:Y:S02]  /*03a0*/  @!P0 LDS R5, [R3+0x100] ;  /* 0x0001000003058984 */ /* 0x000e240000000800 */
[----:B0-----:R-:W-:-:S05]  /*03b0*/  @!P0 FADD R0, R0, R5 ;  /* 0x0000000500008221 */ /* 0x001fca0000000000 */
[----:B------:R0:W-:Y:S01]  /*03c0*/  @!P0 STS [R3], R0 ;  /* 0x0000000003008388 */ /* 0x0001e20000000800 */
[----:B------:R-:W-:Y:S06]  /*03d0*/  BAR.SYNC.DEFER_BLOCKING 0x0 ;  /* 0x0000000000007b1d */ /* 0x000fec0000010000 */
.L_x_517:
        /* <DEDUP_REMOVED lines=9> */
.L_x_518:
[----:B------:R-:W0:Y:S02]  /*0470*/  LDS R5, [R3+0x40] ;  /* 0x0000400003057984 */ /* 0x000e240000000800 */
[----:B0-----:R-:W-:-:S05]  /*0480*/  FADD R0, R5, R0 ;  /* 0x0000000005007221 */ /* 0x001fca0000000000 */
[----:B------:R0:W-:Y:S01]  /*0490*/  STS [R3], R0 ;  /* 0x0000000003007388 */ /* 0x0001e20000000800 */
[----:B------:R-:W-:Y:S05]  /*04a0*/  BRA `(.L_x_520) ;  /* 0x0000000000087947 */ /* 0x000fea0003800000 */
.L_x_519:
[----:B------:R-:W-:-:S13]  /*04b0*/  ISETP.GE.U32.AND P0, PT, R2, 0x10, PT ;  /* 0x000000100200780c */ /* 0x000fda0003f06070 */
[----:B------:R-:W-:Y:S05]  /*04c0*/  @!P0 BRA `(.L_x_521) ;  /* 0x0000000000108947 */ /* 0x000fea0003800000 */
.L_x_520:
[----:B------:R-:W0:Y:S02]  /*04d0*/  LDS R5, [R3+0x20] ;  /* 0x0000200003057984 */ /* 0x000e240000000800 */
[----:B0-----:R-:W-:-:S05]  /*04e0*/  FADD R0, R5, R0 ;  /* 0x0000000005007221 */ /* 0x001fca0000000000 */
[----:B------:R0:W-:Y:S01]  /*04f0*/  STS [R3], R0 ;  /* 0x0000000003007388 */ /* 0x0001e20000000800 */
[----:B------:R-:W-:Y:S05]  /*0500*/  BRA `(.L_x_522) ;  /* 0x0000000000087947 */ /* 0x000fea0003800000 */
.L_x_521:
[----:B------:R-:W-:-:S13]  /*0510*/  ISETP.GE.U32.AND P0, PT, R2, 0x8, PT ;  /* 0x000000080200780c */ /* 0x000fda0003f06070 */
[----:B------:R-:W-:Y:S05]  /*0520*/  @!P0 BRA `(.L_x_523) ;  /* 0x0000000000108947 */ /* 0x000fea0003800000 */
.L_x_522:
[----:B------:R-:W0:Y:S02]  /*0530*/  LDS R5, [R3+0x10] ;  /* 0x0000100003057984 */ /* 0x000e240000000800 */
[----:B0-----:R-:W-:-:S05]  /*0540*/  FADD R0, R5, R0 ;  /* 0x0000000005007221 */ /* 0x001fca0000000000 */
[----:B------:R0:W-:Y:S01]  /*0550*/  STS [R3], R0 ;  /* 0x0000000003007388 */ /* 0x0001e20000000800 */
[----:B------:R-:W-:Y:S05]  /*0560*/  BRA `(.L_x_524) ;  /* 0x0000000000087947 */ /* 0x000fea0003800000 */
.L_x_523:
[----:B------:R-:W-:-:S13]  /*0570*/  ISETP.GE.U32.AND P0, PT, R2, 0x4, PT ;  /* 0x000000040200780c */ /* 0x000fda0003f06070 */
[----:B------:R-:W-:Y:S05]  /*0580*/  @!P0 BRA `(.L_x_525) ;  /* 0x0000000000108947 */ /* 0x000fea0003800000 */
.L_x_524:
[----:B------:R-:W0:Y:S02]  /*0590*/  LDS R5, [R3+0x8] ;  /* 0x0000080003057984 */ /* 0x000e240000000800 */
[----:B0-----:R-:W-:-:S05]  /*05a0*/  FADD R0, R5, R0 ;  /* 0x0000000005007221 */ /* 0x001fca0000000000 */
[----:B------:R0:W-:Y:S01]  /*05b0*/  STS [R3], R0 ;  /* 0x0000000003007388 */ /* 0x0001e20000000800 */
[----:B------:R-:W-:Y:S05]  /*05c0*/  BRA `(.L_x_526) ;  /* 0x0000000000087947 */ /* 0x000fea0003800000 */
.L_x_525:
[----:B------:R-:W-:-:S13]  /*05d0*/  ISETP.GE.U32.AND P0, PT, R2, 0x2, PT ;  /* 0x000000020200780c */ /* 0x000fda0003f06070 */
[----:B------:R-:W-:Y:S05]  /*05e0*/  @!P0 BRA `(.L_x_527) ;  /* 0x00000000000c8947 */ /* 0x000fea0003800000 */
.L_x_526:
[----:B------:R-:W0:Y:S02]  /*05f0*/  LDS R5, [R3+0x4] ;  /* 0x0000040003057984 */ /* 0x000e240000000800 */
[----:B0-----:R-:W-:-:S05]  /*0600*/  FADD R0, R5, R0 ;  /* 0x0000000005007221 */ /* 0x001fca0000000000 */
[----:B------:R1:W-:Y:S02]  /*0610*/  STS [R3], R0 ;  /* 0x0000000003007388 */ /* 0x0003e40000000800 */
.L_x_527:
[----:B------:R-:W-:-:S13]  /*0620*/  ISETP.NE.AND P0, PT, R8, RZ, PT ;  /* 0x000000ff0800720c */ /* 0x000fda0003f05270 */
[----:B------:R-:W-:Y:S05]  /*0630*/  @P0 EXIT ;  /* 0x000000000000094d */ /* 0x000fea0003800000 */
[----:B------:R-:W2:Y:S01]  /*0640*/  LDS R5, [UR4] ;  /* 0x00000004ff057984 */ /* 0x000ea20008000800 */
[----:B01----:R-:W0:Y:S02]  /*0650*/  LDC.64 R2, c[0x0][0x388] ;  /* 0x0000e200ff027b82 */ /* 0x003e240000000a00 */
[----:B0-----:R-:W-:-:S05]  /*0660*/  IMAD.WIDE.U32 R2, R7, 0x4, R2 ;  /* 0x0000000407027825 */ /* 0x001fca00078e0002 */
[----:B--2---:R-:W-:Y:S01]  /*0670*/  STG.E desc[UR6][R2.64], R5 ;  /* 0x0000000502007986 */ /* 0x004fe2000c101906 */
[----:B------:R-:W-:Y:S05]  /*0680*/  EXIT ;  /* 0x000000000000794d */ /* 0x000fea0003800000 */
.L_x_528:
        /* <DEDUP_REMOVED lines=15> */
.L_x_1132:


//--------------------- .text.reduce_row_sum_d    --------------------------
	.section	.text.reduce_row_sum_d,"ax",@progbits
	.align	128
        .global         reduce_row_sum_d
        .type           reduce_row_sum_d,@function
        .size           reduce_row_sum_d,(.L_x_1133 - reduce_row_sum_d)
        .other          reduce_row_sum_d,@"STO_CUDA_ENTRY STV_DEFAULT"
reduce_row_sum_d:
.text.reduce_row_sum_d:
        /* <DEDUP_REMOVED lines=16> */
.L_x_531:
[----:B------:R-:W-:-:S04]  /*0100*/  IMAD R7, R0, UR4, R5 ;  /* 0x0000000400077c24 */ /* 0x000fc8000f8e0205 */
[----:B-1----:R-:W-:-:S06]  /*0110*/  IMAD.WIDE.U32 R6, R7, 0x8, R8 ;  /* 0x0000000807067825 */ /* 0x002fcc00078e0008 */
[----:B------:R-:W2:Y:S01]  /*0120*/  LDG.E.64 R6, desc[UR6][R6.64] ;  /* 0x0000000606067981 */ /* 0x000ea2000c1e1b00 */
[----:B0-----:R-:W-:-:S05]  /*0130*/  IMAD.IADD R5, R10, 0x1, R5 ;  /* 0x000000010a057824 */ /* 0x001fca00078e0205 */
[----:B------:R-:W-:Y:S01]  /*0140*/  ISETP.GE.U32.AND P0, PT, R5, UR4, PT ;  /* 0x0000000405007c0c */ /* 0x000fe2000bf06070 */
[----:B--2---:R-:W-:-:S12]  /*0150*/  DADD R2, R6, R2 ;  /* 0x0000000006027229 */ /* 0x004fd80000000002 */
[----:B------:R-:W-:Y:S05]  /*0160*/  @!P0 BRA `(.L_x_531) ;  /* 0xfffffffc00e48947 */ /* 0x000fea000383ffff */
.L_x_530:
[----:B------:R-:W-:Y:S05]  /*0170*/  BSYNC.RECONVERGENT B0 ;  /* 0x0000000000007941 */ /* 0x000fea0003800200 */
.L_x_529:
        /* <DEDUP_REMOVED lines=15> */
.L_x_532:
[----:B------:R-:W-:-:S13]  /*0270*/  ISETP.GE.U32.AND P0, PT, R8, 0x200, PT ;  /* 0x000002000800780c */ /* 0x000fda0003f06070 */
[----:B------:R-:W-:Y:S05]  /*0280*/  @!P0 BRA `(.L_x_534) ;  /* 0x0000000000188947 */ /* 0x000fea0003800000 */
.L_x_533:
[----:B------:R-:W-:-:S13]  /*0290*/  ISETP.GT.U32.AND P0, PT, R4, 0xff, PT ;  /* 0x000000ff0400780c */ /* 0x000fda0003f04070 */
[----:B------:R-:W0:Y:S02]  /*02a0*/  @!P0 LDS.64 R6, [R5+0x800] ;  /* 0x0008000005068984 */ /* 0x000e240000000a00 */
[----:B0-----:R-:W-:-:S07]  /*02b0*/  @!P0 DADD R2, R2, R6 ;  /* 0x0000000002028229 */ /* 0x001fce0000000006 */
[----:B------:R0:W-:Y:S01]  /*02c0*/  @!P0 STS.64 [R5], R2 ;  /* 0x0000000205008388 */ /* 0x0001e20000000a00 */
[----:B------:R-:W-:Y:S06]  /*02d0*/  BAR.SYNC.DEFER_BLOCKING 0x0 ;  /* 0x0000000000007b1d */ /* 0x000fec0000010000 */
[----:B------:R-:W-:Y:S05]  /*02e0*/  BRA `(.L_x_535) ;  /* 0x0000000000087947 */ /* 0x000fea0003800000 */
.L_x_534:
[----:B------:R-:W-:-:S13]  /*02f0*/  ISETP.GE.U32.AND P0, PT, R8, 0x100, PT ;  /* 0x000001000800780c */ /* 0x000fda0003f06070 */
[----:B------:R-:W-:Y:S05]  /*0300*/  @!P0 BRA `(.L_x_536) ;  /* 0x0000000000188947 */ /* 0x000fea0003800000 */
.L_x_535:
[----:B------:R-:W-:-:S13]  /*0310*/  ISETP.GT.U32.AND P0, PT, R4, 0x7f, PT ;  /* 0x0000007f0400780c */ /* 0x000fda0003f04070 */
[----:B------:R-:W0:Y:S02]  /*0320*/  @!P0 LDS.64 R6, [R5+0x400] ;  /* 0x0004000005068984 */ /* 0x000e240000000a00 */
[----:B0-----:R-:W-:-:S07]  /*0330*/  @!P0 DADD R2, R2, R6 ;  /* 0x0000000002028229 */ /* 0x001fce0000000006 */
[----:B------:R0:W-:Y:S01]  /*0340*/  @!P0 STS.64 [R5], R2 ;  /* 0x0000000205008388 */ /* 0x0001e20000000a00 */
[----:B------:R-:W-:Y:S06]  /*0350*/  BAR.SYNC.DEFER_BLOCKING 0x0 ;  /* 0x0000000000007b1d */ /* 0x000fec0000010000 */
[----:B------:R-:W-:Y:S05]  /*0360*/  BRA `(.L_x_537) ;  /* 0x0000000000087947 */ /* 0x000fea0003800000 */
.L_x_536:
[----:B------:R-:W-:-:S13]  /*0370*/  ISETP.GE.U32.AND P0, PT, R8, 0x80, PT ;  /* 0x000000800800780c */ /* 0x000fda0003f06070 */
[----:B------:R-:W-:Y:S05]  /*0380*/  @!P0 BRA `(.L_x_538) ;  /* 0x0000000000148947 */ /* 0x000fea0003800000 */
.L_x_537:
[----:B------:R-:W-:-:S13]  /*0390*/  ISETP.GT.U32.AND P0, PT, R4, 0x3f, PT ;  /* 0x0000003f0400780c */ /* 0x000fda0003f04070 */
[----:B------:R-:W0:Y:S02]  /*03a0*/  @!P0 LDS.64 R6, [R5+0x200] ;  /* 0x0002000005068984 */ /* 0x000e240000000a00 */
[----:B0-----:R-:W-:-:S07]  /*03b0*/  @!P0 DADD R2, R2, R6 ;  /* 0x0000000002028229 */ /* 0x001fce0000000006 */
[----:B------:R0:W-:Y:S01]  /*03c0*/  @!P0 STS.64 [R5], R2 ;  /* 0x0000000205008388 */ /* 0x0001e20000000a00 */
[----:B------:R-:W-:Y:S06]  /*03d0*/  BAR.SYNC.DEFER_BLOCKING 0x0 ;  /* 0x0000000000007b1d */ /* 0x000fec0000010000 */
.L_x_538:
        /* <DEDUP_REMOVED lines=9> */
.L_x_539:
[----:B------:R-:W0:Y:S02]  /*0470*/  LDS.64 R6, [R5+0x80] ;  /* 0x0000800005067984 */ /* 0x000e240000000a00 */
[----:B0-----:R-:W-:-:S07]  /*0480*/  DADD R2, R6, R2 ;  /* 0x0000000006027229 */ /* 0x001fce0000000002 */
[----:B------:R0:W-:Y:S01]  /*0490*/  STS.64 [R5], R2 ;  /* 0x0000000205007388 */ /* 0x0001e20000000a00 */
[----:B------:R-:W-:Y:S05]  /*04a0*/  BRA `(.L_x_541) ;  /* 0x0000000000087947 */ /* 0x000fea0003800000 */
.L_x_540:
[----:B------:R-:W-:-:S13]  /*04b0*/  ISETP.GE.U32.AND P0, PT, R8, 0x10, PT ;  /* 0x000000100800780c */ /* 0x000fda0003f06070 */
[----:B------:R-:W-:Y:S05]  /*04c0*/  @!P0 BRA `(.L_x_542) ;  /* 0x0000000000108947 */ /* 0x000fea0003800000 */
.L_x_541:
[----:B------:R-:W0:Y:S02]  /*04d0*/  LDS.64 R6, [R5+0x40] ;  /* 0x0000400005067984 */ /* 0x000e240000000a00 */
[----:B0-----:R-:W-:-:S07]  /*04e0*/  DADD R2, R6, R2 ;  /* 0x0000000006027229 */ /* 0x001fce0000000002 */
[----:B------:R0:W-:Y:S01]  /*04f0*/  STS.64 [R5], R2 ;  /* 0x0000000205007388 */ /* 0x0001e20000000a00 */
[----:B------:R-:W-:Y:S05]  /*0500*/  BRA `(.L_x_543) ;  /* 0x0000000000087947 */ /* 0x000fea0003800000 */
.L_x_542:
[----:B------:R-:W-:-:S13]  /*0510*/  ISETP.GE.U32.AND P0, PT, R8, 0x8, PT ;  /* 0x000000080800780c */ /* 0x000fda0003f06070 */
[----:B------:R-:W-:Y:S05]  /*0520*/  @!P0 BRA `(.L_x_544) ;  /* 0x0000000000108947 */ /* 0x000fea0003800000 */
.L_x_543:
[----:B------:R-:W0:Y:S02]  /*0530*/  LDS.64 R6, [R5+0x20] ;  /* 0x0000200005067984 */ /* 0x000e240000000a00 */
[----:B0-----:R-:W-:-:S07]  /*0540*/  DADD R2, R6, R2 ;  /* 0x0000000006027229 */ /* 0x001fce0000000002 */
[----:B------:R0:W-:Y:S01]  /*0550*/  STS.64 [R5], R2 ;  /* 0x0000000205007388 */ /* 0x0001e20000000a00 */
[----:B------:R-:W-:Y:S05]  /*0560*/  BRA `(.L_x_545) ;  /* 0x0000000000087947 */ /* 0x000fea0003800000 */
.L_x_544:
[----:B------:R-:W-:-:S13]  /*0570*/  ISETP.GE.U32.AND P0, PT, R8, 0x4, PT ;  /* 0x000000040800780c */ /* 0x000fda0003f06070 */
[----:B------:R-:W-:Y:S05]  /*0580*/  @!P0 BRA `(.L_x_546) ;  /* 0x0000000000108947 */ /* 0x000fea0003800000 */
.L_x_545:
[----:B------:R-:W0:Y:S02]  /*0590*/  LDS.64 R6, [R5+0x10] ;  /* 0x0000100005067984 */ /* 0x000e240000000a00 */
[----:B0-----:R-:W-:-:S07]  /*05a0*/  DADD R2, R6, R2 ;  /* 0x0000000006027229 */ /* 0x001fce0000000002 */
[----:B------:R0:W-:Y:S01]  /*05b0*/  STS.64 [R5], R2 ;  /* 0x0000000205007388 */ /* 0x0001e20000000a00 */
[----:B------:R-:W-:Y:S05]  /*05c0*/  BRA `(.L_x_547) ;  /* 0x0000000000087947 */ /* 0x000fea0003800000 */
.L_x_546:
[----:B------:R-:W-:-:S13]  /*05d0*/  ISETP.GE.U32.AND P0, PT, R8, 0x2, PT ;  /* 0x000000020800780c */ /* 0x000fda0003f06070 */
[----:B------:R-:W-:Y:S05]  /*05e0*/  @!P0 BRA `(.L_x_548) ;  /* 0x00000000000c8947 */ /* 0x000fea0003800000 */
.L_x_547:
[----:B------:R-:W1:Y:S02]  /*05f0*/  LDS.64 R6, [R5+0x8] ;  /* 0x0000080005067984 */ /* 0x000e640000000a00 */
[----:B-1----:R-:W-:-:S07]  /*0600*/  DADD R6, R6, R2 ;  /* 0x0000000006067229 */ /* 0x002fce0000000002 */
[----:B------:R1:W-:Y:S04]  /*0610*/  STS.64 [R5], R6 ;  /* 0x0000000605007388 */ /* 0x0003e80000000a00 */
.L_x_548:
[----:B------:R-:W-:-:S13]  /*0620*/  ISETP.NE.AND P0, PT, R4, RZ, PT ;  /* 0x000000ff0400720c */ /* 0x000fda0003f05270 */
[----:B------:R-:W-:Y:S05]  /*0630*/  @P0 EXIT ;  /* 0x000000000000094d */ /* 0x000fea0003800000 */
[----:B0-----:R-:W0:Y:S01]  /*0640*/  LDS.64 R2, [UR4] ;  /* 0x00000004ff027984 */ /* 0x001e220008000a00 */
[----:B-1----:R-:W1:Y:S02]  /*0650*/  LDC.64 R4, c[0x0][0x388] ;  /* 0x0000e200ff047b82 */ /* 0x002e640000000a00 */
[----:B-1----:R-:W-:-:S05]  /*0660*/  IMAD.WIDE.U32 R4, R0, 0x8, R4 ;  /* 0x0000000800047825 */ /* 0x002fca00078e0004 */
[----:B0-----:R-:W-:Y:S01]  /*0670*/  STG.E.64 desc[UR6][R4.64], R2 ;  /* 0x0000000204007986 */ /* 0x001fe2000c101b06 */
[----:B------:R-:W-:Y:S05]  /*0680*/  EXIT ;  /* 0x000000000000794d */ /* 0x000fea0003800000 */
.L_x_549:
        /* <DEDUP_REMOVED lines=15> */
.L_x_1133:


//--------------------- .text.reduce_sum_f        --------------------------
	.section	.text.reduce_sum_f,"ax",@progbits
	.align	128
        .global         reduce_sum_f
        .type           reduce_sum_f,@function
        .size           reduce_sum_f,(.L_x_1134 - reduce_sum_f)
        .other          reduce_sum_f,@"STO_CUDA_ENTRY STV_DEFAULT"
reduce_sum_f:
.text.reduce_sum_f:
        /* <DEDUP_REMOVED lines=16> */
[----:B------:R-:W-:Y:S02]  /*0100*/  IMAD.MOV.U32 R8, RZ, RZ, RZ ;  /* 0x000000ffff087224 */ /* 0x000fe400078e00ff */
[----:B-1----:R-:W-:-:S07]  /*0110*/  IMAD R10, R3, UR4, RZ ;  /* 0x00000004030a7c24 */ /* 0x002fce000f8e02ff */
.L_x_552:
        /* <DEDUP_REMOVED lines=8> */
[----:B--2---:R-:W-:-:S04]  /*01a0*/  FADD R8, R3, R8 ;  /* 0x0000000803087221 */ /* 0x004fc80000000000 */
[----:B---3--:R-:W-:-:S08]  /*01b0*/  @!P0 FADD R8, R8, R5 ;  /* 0x0000000508088221 */ /* 0x008fd00000000000 */
[----:B------:R-:W-:Y:S05]  /*01c0*/  @!P1 BRA `(.L_x_552) ;  /* 0xfffffffc00d49947 */ /* 0x000fea000383ffff */
.L_x_551:
[----:B------:R-:W-:Y:S05]  /*01d0*/  BSYNC.RECONVERGENT B0 ;  /* 0x0000000000007941 */ /* 0x000fea0003800200 */
.L_x_550:
        /* <DEDUP_REMOVED lines=14> */
.L_x_553:
[----:B------:R-:W-:-:S13]  /*02c0*/  ISETP.GE.U32.AND P0, PT, R12, 0x200, PT ;  /* 0x000002000c00780c */ /* 0x000fda0003f06070 */
[----:B------:R-:W-:Y:S05]  /*02d0*/  @!P0 BRA `(.L_x_555) ;  /* 0x0000000000188947 */ /* 0x000fea0003800000 */
.L_x_554:
[----:B------:R-:W-:-:S13]  /*02e0*/  ISETP.GT.U32.AND P0, PT, R11, 0xff, PT ;  /* 0x000000ff0b00780c */ /* 0x000fda0003f04070 */
[----:B------:R-:W0:Y:S02]  /*02f0*/  @!P0 LDS R5, [R3+0x400] ;  /* 0x0004000003058984 */ /* 0x000e240000000800 */
[----:B01----:R-:W-:-:S05]  /*0300*/  @!P0 FADD R8, R8, R5 ;  /* 0x0000000508088221 */ /* 0x003fca0000000000 */
[----:B------:R1:W-:Y:S01]  /*0310*/  @!P0 STS [R3], R8 ;  /* 0x0000000803008388 */ /* 0x0003e20000000800 */
[----:B------:R-:W-:Y:S06]  /*0320*/  BAR.SYNC.DEFER_BLOCKING 0x0 ;  /* 0x0000000000007b1d */ /* 0x000fec0000010000 */
[----:B------:R-:W-:Y:S05]  /*0330*/  BRA `(.L_x_556) ;  /* 0x0000000000087947 */ /* 0x000fea0003800000 */
.L_x_555:
[----:B------:R-:W-:-:S13]  /*0340*/  ISETP.GE.U32.AND P0, PT, R12, 0x100, PT ;  /* 0x000001000c00780c */ /* 0x000fda0003f06070 */
[----:B------:R-:W-:Y:S05]  /*0350*/  @!P0 BRA `(.L_x_557) ;  /* 0x0000000000188947 */ /* 0x000fea0003800000 */
.L_x_556:
[----:B------:R-:W-:-:S13]  /*0360*/  ISETP.GT.U32.AND P0, PT, R11, 0x7f, PT ;  /* 0x0000007f0b00780c */ /* 0x000fda0003f04070 */
[----:B------:R-:W0:Y:S02]  /*0370*/  @!P0 LDS R5, [R3+0x200] ;  /* 0x0002000003058984 */ /* 0x000e240000000800 */
[----:B01----:R-:W-:-:S05]  /*0380*/  @!P0 FADD R8, R8, R5 ;  /* 0x0000000508088221 */ /* 0x003fca0000000000 */
[----:B------:R1:W-:Y:S01]  /*0390*/  @!P0 STS [R3], R8 ;  /* 0x0000000803008388 */ /* 0x0003e20000000800 */
[----:B------:R-:W-:Y:S06]  /*03a0*/  BAR.SYNC.DEFER_BLOCKING 0x0 ;  /* 0x0000000000007b1d */ /* 0x000fec0000010000 */
[----:B------:R-:W-:Y:S05]  /*03b0*/  BRA `(.L_x_558) ;  /* 0x0000000000087947 */ /* 0x000fea0003800000 */
.L_x_557:
[----:B------:R-:W-:-:S13]  /*03c0*/  ISETP.GE.U32.AND P0, PT, R12, 0x80, PT ;  /* 0x000000800c00780c */ /* 0x000fda0003f06070 */
[----:B------:R-:W-:Y:S05]  /*03d0*/  @!P0 BRA `(.L_x_559) ;  /* 0x0000000000148947 */ /* 0x000fea0003800000 */
.L_x_558:
[----:B------:R-:W-:-:S13]  /*03e0*/  ISETP.GT.U32.AND P0, PT, R11, 0x3f, PT ;  /* 0x0000003f0b00780c */ /* 0x000fda0003f04070 */
[----:B------:R-:W0:Y:S02]  /*03f0*/  @!P0 LDS R5, [R3+0x100] ;  /* 0x0001000003058984 */ /* 0x000e240000000800 */
[----:B01----:R-:W-:-:S05]  /*0400*/  @!P0 FADD R8, R8, R5 ;  /* 0x0000000508088221 */ /* 0x003fca0000000000 */
[----:B------:R1:W-:Y:S01]  /*0410*/  @!P0 STS [R3], R8 ;  /* 0x0000000803008388 */ /* 0x0003e20000000800 */
[----:B------:R-:W-:Y:S06]  /*0420*/  BAR.SYNC.DEFER_BLOCKING 0x0 ;  /* 0x0000000000007b1d */ /* 0x000fec0000010000 */
.L_x_559:
        /* <DEDUP_REMOVED lines=9> */
.L_x_560:
[----:B------:R-:W0:Y:S02]  /*04c0*/  LDS R5, [R3+0x40] ;  /* 0x0000400003057984 */ /* 0x000e240000000800 */
[----:B0-----:R-:W-:-:S05]  /*04d0*/  FADD R8, R5, R8 ;  /* 0x0000000805087221 */ /* 0x001fca0000000000 */
[----:B------:R1:W-:Y:S01]  /*04e0*/  STS [R3], R8 ;  /* 0x0000000803007388 */ /* 0x0003e20000000800 */
[----:B------:R-:W-:Y:S05]  /*04f0*/  BRA `(.L_x_562) ;  /* 0x0000000000087947 */ /* 0x000fea0003800000 */
.L_x_561:
[----:B------:R-:W-:-:S13]  /*0500*/  ISETP.GE.U32.AND P0, PT, R12, 0x10, PT ;  /* 0x000000100c00780c */ /* 0x000fda0003f06070 */
[----:B------:R-:W-:Y:S05]  /*0510*/  @!P0 BRA `(.L_x_563) ;  /* 0x0000000000108947 */ /* 0x000fea0003800000 */
.L_x_562:
[----:B------:R-:W0:Y:S02]  /*0520*/  LDS R5, [R3+0x20] ;  /* 0x0000200003057984 */ /* 0x000e240000000800 */
[----:B01----:R-:W-:-:S05]  /*0530*/  FADD R8, R5, R8 ;  /* 0x0000000805087221 */ /* 0x003fca0000000000 */
[----:B------:R1:W-:Y:S01]  /*0540*/  STS [R3], R8 ;  /* 0x0000000803007388 */ /* 0x0003e20000000800 */
[----:B------:R-:W-:Y:S05]  /*0550*/  BRA `(.L_x_564) ;  /* 0x0000000000087947 */ /* 0x000fea0003800000 */
.L_x_563:
[----:B------:R-:W-:-:S13]  /*0560*/  ISETP.GE.U32.AND P0, PT, R12, 0x8, PT ;  /* 0x000000080c00780c */ /* 0x000fda0003f06070 */
[----:B------:R-:W-:Y:S05]  /*0570*/  @!P0 BRA `(.L_x_565) ;  /* 0x0000000000108947 */ /* 0x000fea0003800000 */
.L_x_564:
[----:B------:R-:W0:Y:S02]  /*0580*/  LDS R5, [R3+0x10] ;  /* 0x0000100003057984 */ /* 0x000e240000000800 */
[----:B01----:R-:W-:-:S05]  /*0590*/  FADD R8, R5, R8 ;  /* 0x0000000805087221 */ /* 0x003fca0000000000 */
[----:B------:R1:W-:Y:S01]  /*05a0*/  STS [R3], R8 ;  /* 0x0000000803007388 */ /* 0x0003e20000000800 */
[----:B------:R-:W-:Y:S05]  /*05b0*/  BRA `(.L_x_566) ;  /* 0x0000000000087947 */ /* 0x000fea0003800000 */
.L_x_565:
[----:B------:R-:W-:-:S13]  /*05c0*/  ISETP.GE.U32.AND P0, PT, R12, 0x4, PT ;  /* 0x000000040c00780c */ /* 0x000fda0003f06070 */
[----:B------:R-:W-:Y:S05]  /*05d0*/  @!P0 BRA `(.L_x_567) ;  /* 0x0000000000108947 */ /* 0x000fea0003800000 */
.L_x_566:
[----:B------:R-:W0:Y:S02]  /*05e0*/  LDS R5, [R3+0x8] ;  /* 0x0000080003057984 */ /* 0x000e240000000800 */
[----:B01----:R-:W-:-:S05]  /*05f0*/  FADD R8, R5, R8 ;  /* 0x0000000805087221 */ /* 0x003fca0000000000 */
[----:B------:R1:W-:Y:S01]  /*0600*/  STS [R3], R8 ;  /* 0x0000000803007388 */ /* 0x0003e20000000800 */
[----:B------:R-:W-:Y:S05]  /*0610*/  BRA `(.L_x_568) ;  /* 0x0000000000087947 */ /* 0x000fea0003800000 */
.L_x_567:
[----:B------:R-:W-:-:S13]  /*0620*/  ISETP.GE.U32.AND P0, PT, R12, 0x2, PT ;  /* 0x000000020c00780c */ /* 0x000fda0003f06070 */
[----:B------:R-:W-:Y:S05]  /*0630*/  @!P0 BRA `(.L_x_569) ;  /* 0x00000000000c8947 */ /* 0x000fea0003800000 */
.L_x_568:
[----:B------:R-:W0:Y:S02]  /*0640*/  LDS R5, [R3+0x4] ;  /* 0x0000040003057984 */ /* 0x000e240000000800 */
[----:B01----:R-:W-:-:S05]  /*0650*/  FADD R8, R5, R8 ;  /* 0x0000000805087221 */ /* 0x003fca0000000000 */
[----:B------:R1:W-:Y:S02]  /*0660*/  STS [R3], R8 ;  /* 0x0000000803007388 */ /* 0x0003e40000000800 */
.L_x_569:
[----:B------:R-:W-:-:S13]  /*0670*/  ISETP.NE.AND P0, PT, R11, RZ, PT ;  /* 0x000000ff0b00720c */ /* 0x000fda0003f05270 */
[----:B------:R-:W-:Y:S05]  /*0680*/  @P0 EXIT ;  /* 0x000000000000094d */ /* 0x000fea0003800000 */
[----:B------:R-:W2:Y:S01]  /*0690*/  LDS R5, [UR4] ;  /* 0x00000004ff057984 */ /* 0x000ea20008000800 */
[----:B01----:R-:W0:Y:S02]  /*06a0*/  LDC.64 R2, c[0x0][0x388] ;  /* 0x0000e200ff027b82 */ /* 0x003e240000000a00 */
[----:B0-----:R-:W-:-:S05]  /*06b0*/  IMAD.WIDE.U32 R2, R0, 0x4, R2 ;  /* 0x0000000400027825 */ /* 0x001fca00078e0002 */
[----:B--2---:R-:W-:Y:S01]  /*06c0*/  STG.E desc[UR6][R2.64], R5 ;  /* 0x0000000502007986 */ /* 0x004fe2000c101906 */
[----:B------:R-:W-:Y:S05]  /*06d0*/  EXIT ;  /* 0x000000000000794d */ /* 0x000fea0003800000 */
.L_x_570:
        /* <DEDUP_REMOVED lines=10> */
.L_x_1134:


//--------------------- .text.reduce_sum_d        --------------------------
	.section	.text.reduce_sum_d,"ax",@progbits
	.align	128
        .global         reduce_sum_d
        .type           reduce_sum_d,@function
        .size           reduce_sum_d,(.L_x_1135 - reduce_sum_d)
        .other          reduce_sum_d,@"STO_CUDA_ENTRY STV_DEFAULT"
reduce_sum_d:
.text.reduce_sum_d:
        /* <DEDUP_REMOVED lines=18> */
.L_x_573:
        /* <DEDUP_REMOVED lines=8> */
[----:B--2---:R-:W-:-:S08]  /*01a0*/  DADD R2, R6, R2 ;  /* 0x0000000006027229 */ /* 0x004fd00000000002 */
[----:B---3--:R-:W-:-:S04]  /*01b0*/  @!P0 DADD R2, R2, R8 ;  /* 0x0000000002028229 */ /* 0x008fc80000000008 */
[----:B------:R-:W-:Y:S07]  /*01c0*/  @!P1 BRA `(.L_x_573) ;  /* 0xfffffffc00d49947 */ /* 0x000fee000383ffff */
.L_x_572:
[----:B------:R-:W-:Y:S05]  /*01d0*/  BSYNC.RECONVERGENT B0 ;  /* 0x0000000000007941 */ /* 0x000fea0003800200 */
.L_x_571:
        /* <DEDUP_REMOVED lines=14> */
.L_x_574:
[----:B------:R-:W-:-:S13]  /*02c0*/  ISETP.GE.U32.AND P0, PT, R4, 0x200, PT ;  /* 0x000002000400780c */ /* 0x000fda0003f06070 */
[----:B------:R-:W-:Y:S05]  /*02d0*/  @!P0 BRA `(.L_x_576) ;  /* 0x0000000000188947 */ /* 0x000fea0003800000 */
.L_x_575:
[----:B------:R-:W-:-:S13]  /*02e0*/  ISETP.GT.U32.AND P0, PT, R0, 0xff, PT ;  /* 0x000000ff0000780c */ /* 0x000fda0003f04070 */
[----:B------:R-:W0:Y:S02]  /*02f0*/  @!P0 LDS.64 R6, [R9+0x800] ;  /* 0x0008000009068984 */ /* 0x000e240000000a00 */
[----:B01----:R-:W-:-:S07]  /*0300*/  @!P0 DADD R2, R2, R6 ;  /* 0x0000000002028229 */ /* 0x003fce0000000006 */
[----:B------:R1:W-:Y:S01]  /*0310*/  @!P0 STS.64 [R9], R2 ;  /* 0x0000000209008388 */ /* 0x0003e20000000a00 */
[----:B------:R-:W-:Y:S06]  /*0320*/  BAR.SYNC.DEFER_BLOCKING 0x0 ;  /* 0x0000000000007b1d */ /* 0x000fec0000010000 */
[----:B------:R-:W-:Y:S05]  /*0330*/  BRA `(.L_x_577) ;  /* 0x0000000000087947 */ /* 0x000fea0003800000 */
.L_x_576:
[----:B------:R-:W-:-:S13]  /*0340*/  ISETP.GE.U32.AND P0, PT, R4, 0x100, PT ;  /* 0x000001000400780c */ /* 0x000fda0003f06070 */
[----:B------:R-:W-:Y:S05]  /*0350*/  @!P0 BRA `(.L_x_578) ;  /* 0x0000000000188947 */ /* 0x000fea0003800000 */
.L_x_577:
[----:B------:R-:W-:-:S13]  /*0360*/  ISETP.GT.U32.AND P0, PT, R0, 0x7f, PT ;  /* 0x0000007f0000780c */ /* 0x000fda0003f04070 */
[----:B------:R-:W0:Y:S02]  /*0370*/  @!P0 LDS.64 R6, [R9+0x400] ;  /* 0x0004000009068984 */ /* 0x000e240000000a00 */
[----:B01----:R-:W-:-:S07]  /*0380*/  @!P0 DADD R2, R2, R6 ;  /* 0x0000000002028229 */ /* 0x003fce0000000006 */
[----:B------:R1:W-:Y:S01]  /*0390*/  @!P0 STS.64 [R9], R2 ;  /* 0x0000000209008388 */ /* 0x0003e20000000a00 */
[----:B------:R-:W-:Y:S06]  /*03a0*/  BAR.SYNC.DEFER_BLOCKING 0x0 ;  /* 0x0000000000007b1d */ /* 0x000fec0000010000 */
[----:B------:R-:W-:Y:S05]  /*03b0*/  BRA `(.L_x_579) ;  /* 0x0000000000087947 */ /* 0x000fea0003800000 */
.L_x_578:
[----:B------:R-:W-:-:S13]  /*03c0*/  ISETP.GE.U32.AND P0, PT, R4, 0x80, PT ;  /* 0x000000800400780c */ /* 0x000fda0003f06070 */
[----:B------:R-:W-:Y:S05]  /*03d0*/  @!P0 BRA `(.L_x_580) ;  /* 0x0000000000148947 */ /* 0x000fea0003800000 */
.L_x_579:
[----:B------:R-:W-:-:S13]  /*03e0*/  ISETP.GT.U32.AND P0, PT, R0, 0x3f, PT ;  /* 0x0000003f0000780c */ /* 0x000fda0003f04070 */
[----:B------:R-:W0:Y:S02]  /*03f0*/  @!P0 LDS.64 R6, [R9+0x200] ;  /* 0x0002000009068984 */ /* 0x000e240000000a00 */
[----:B01----:R-:W-:-:S07]  /*0400*/  @!P0 DADD R2, R2, R6 ;  /* 0x0000000002028229 */ /* 0x003fce0000000006 */
[----:B------:R1:W-:Y:S01]  /*0410*/  @!P0 STS.64 [R9], R2 ;  /* 0x0000000209008388 */ /* 0x0003e20000000a00 */
[----:B------:R-:W-:Y:S06]  /*0420*/  BAR.SYNC.DEFER_BLOCKING 0x0 ;  /* 0x0000000000007b1d */ /* 0x000fec0000010000 */
.L_x_580:
        /* <DEDUP_REMOVED lines=9> */
.L_x_581:
[----:B------:R-:W0:Y:S02]  /*04c0*/  LDS.64 R6, [R9+0x80] ;  /* 0x0000800009067984 */ /* 0x000e240000000a00 */
[----:B0-----:R-:W-:-:S07]  /*04d0*/  DADD R2, R6, R2 ;  /* 0x0000000006027229 */ /* 0x001fce0000000002 */
[----:B------:R1:W-:Y:S01]  /*04e0*/  STS.64 [R9], R2 ;  /* 0x0000000209007388 */ /* 0x0003e20000000a00 */
[----:B------:R-:W-:Y:S05]  /*04f0*/  BRA `(.L_x_583) ;  /* 0x0000000000087947 */ /* 0x000fea0003800000 */
.L_x_582:
[----:B------:R-:W-:-:S13]  /*0500*/  ISETP.GE.U32.AND P0, PT, R4, 0x10, PT ;  /* 0x000000100400780c */ /* 0x000fda0003f06070 */
[----:B------:R-:W-:Y:S05]  /*0510*/  @!P0 BRA `(.L_x_584) ;  /* 0x0000000000108947 */ /* 0x000fea0003800000 */
.L_x_583:
[----:B------:R-:W0:Y:S02]  /*0520*/  LDS.64 R6, [R9+0x40] ;  /* 0x0000400009067984 */ /* 0x000e240000000a00 */
[----:B01----:R-:W-:-:S07]  /*0530*/  DADD R2, R6, R2 ;  /* 0x0000000006027229 */ /* 0x003fce0000000002 */
[----:B------:R1:W-:Y:S01]  /*0540*/  STS.64 [R9], R2 ;  /* 0x0000000209007388 */ /* 0x0003e20000000a00 */
[----:B------:R-:W-:Y:S05]  /*0550*/  BRA `(.L_x_585) ;  /* 0x0000000000087947 */ /* 0x000fea0003800000 */
.L_x_584:
[----:B------:R-:W-:-:S13]  /*0560*/  ISETP.GE.U32.AND P0, PT, R4, 0x8, PT ;  /* 0x000000080400780c */ /* 0x000fda0003f06070 */
[----:B------:R-:W-:Y:S05]  /*0570*/  @!P0 BRA `(.L_x_586) ;  /* 0x0000000000108947 */ /* 0x000fea0003800000 */
.L_x_585:
[----:B------:R-:W0:Y:S02]  /*0580*/  LDS.64 R6, [R9+0x20] ;  /* 0x0000200009067984 */ /* 0x000e240000000a00 */
[----:B01----:R-:W-:-:S07]  /*0590*/  DADD R2, R6, R2 ;  /* 0x0000000006027229 */ /* 0x003fce0000000002 */
[----:B------:R1:W-:Y:S01]  /*05a0*/  STS.64 [R9], R2 ;  /* 0x0000000209007388 */ /* 0x0003e20000000a00 */
[----:B------:R-:W-:Y:S05]  /*05b0*/  BRA `(.L_x_587) ;  /* 0x0000000000087947 */ /* 0x000fea0003800000 */
.L_x_586:
[----:B------:R-:W-:-:S13]  /*05c0*/  ISETP.GE.U32.AND P0, PT, R4, 0x4, PT ;  /* 0x000000040400780c */ /* 0x000fda0003f06070 */
[----:B------:R-:W-:Y:S05]  /*05d0*/  @!P0 BRA `(.L_x_588) ;  /* 0x0000000000108947 */ /* 0x000fea0003800000 */
.L_x_587:
[----:B------:R-:W0:Y:S02]  /*05e0*/  LDS.64 R6, [R9+0x10] ;  /* 0x0000100009067984 */ /* 0x000e240000000a00 */
[----:B01----:R-:W-:-:S07]  /*05f0*/  DADD R2, R6, R2 ;  /* 0x0000000006027229 */ /* 0x003fce0000000002 */
[----:B------:R1:W-:Y:S01]  /*0600*/  STS.64 [R9], R2 ;  /* 0x0000000209007388 */ /* 0x0003e20000000a00 */
[----:B------:R-:W-:Y:S05]  /*0610*/  BRA `(.L_x_589) ;  /* 0x0000000000087947 */ /* 0x000fea0003800000 */
.L_x_588:
[----:B------:R-:W-:-:S13]  /*0620*/  ISETP.GE.U32.AND P0, PT, R4, 0x2, PT ;  /* 0x000000020400780c */ /* 0x000fda0003f06070 */
[----:B------:R-:W-:Y:S05]  /*0630*/  @!P0 BRA `(.L_x_590) ;  /* 0x00000000000c8947 */ /* 0x000fea0003800000 */
.L_x_589:
[----:B------:R-:W2:Y:S02]  /*0640*/  LDS.64 R6, [R9+0x8] ;  /* 0x0000080009067984 */ /* 0x000ea40000000a00 */
[----:B--2---:R-:W-:-:S07]  /*0650*/  DADD R6, R6, R2 ;  /* 0x0000000006067229 */ /* 0x004fce0000000002 */
[----:B------:R2:W-:Y:S04]  /*0660*/  STS.64 [R9], R6 ;  /* 0x0000000609007388 */ /* 0x0005e80000000a00 */
.L_x_590:
[----:B------:R-:W-:-:S13]  /*0670*/  ISETP.NE.AND P0, PT, R0, RZ, PT ;  /* 0x000000ff0000720c */ /* 0x000fda0003f05270 */
[----:B------:R-:W-:Y:S05]  /*0680*/  @P0 EXIT ;  /* 0x000000000000094d */ /* 0x000fea0003800000 */
[----:B01----:R-:W0:Y:S01]  /*0690*/  LDS.64 R2, [UR4] ;  /* 0x00000004ff027984 */ /* 0x003e220008000a00 */
[----:B--2---:R-:W1:Y:S02]  /*06a0*/  LDC.64 R6, c[0x0][0x388] ;  /* 0x0000e200ff067b82 */ /* 0x004e640000000a00 */
[----:B-1----:R-:W-:-:S05]  /*06b0*/  IMAD.WIDE.U32 R4, R5, 0x8, R6 ;  /* 0x0000000805047825 */ /* 0x002fca00078e0006 */
[----:B0-----:R-:W-:Y:S01]  /*06c0*/  STG.E.64 desc[UR6][R4.64], R2 ;  /* 0x0000000204007986 */ /* 0x001fe2000c101b06 */
[----:B------:R-:W-:Y:S05]  /*06d0*/  EXIT ;  /* 0x000000000000794d */ /* 0x000fea0003800000 */
.L_x_591:
        /* <DEDUP_REMOVED lines=10> */
.L_x_1135:


//--------------------- .text.rbind_f             --------------------------
	.section	.text.rbind_f,"ax",@progbits
	.align	128
        .global         rbind_f
        .type           rbind_f,@function
        .size           rbind_f,(.L_x_1136 - rbind_f)
        .other          rbind_f,@"STO_CUDA_ENTRY STV_DEFAULT"
rbind_f:
.text.rbind_f:
[----:B------:R-:W-:Y:S08]  /*0000*/  LDC R1, c[0x0][0x37c] ;  /* 0x0000df00ff017b82 */ /* 0x000ff00000000800 */
[----:B------:R-:W0:Y:S01]  /*0010*/  LDC R0, c[0x0][0x3a4] ;  /* 0x0000e900ff007b82 */ /* 0x000e220000000800 */
[----:B------:R-:W0:Y:S01]  /*0020*/  LDCU UR6, c[0x0][0x39c] ;  /* 0x00007380ff0677ac */ /* 0x000e220008000800 */
[----:B------:R-:W1:Y:S01]  /*0030*/  S2R R8, SR_TID.X ;  /* 0x0000000000087919 */ /* 0x000e620000002100 */
[----:B------:R-:W-:Y:S01]  /*0040*/  BSSY.RECONVERGENT B0, `(.L_x_592) ;  /* 0x000002d000007945 */ /* 0x000fe20003800200 */
[----:B------:R-:W2:Y:S04]  /*0050*/  LDCU UR7, c[0x0][0x398] ;  /* 0x00007300ff0777ac */ /* 0x000ea80008000800 */
[----:B------:R-:W1:Y:S08]  /*0060*/  S2UR UR4, SR_CTAID.X ;  /* 0x00000000000479c3 */ /* 0x000e700000002500 */
[----:B------:R-:W1:Y:S01]  /*0070*/  LDC R5, c[0x0][0x360] ;  /* 0x0000d800ff057b82 */ /* 0x000e620000000800 */
[----:B0-----:R-:W-:-:S04]  /*0080*/  VIMNMX R4, PT, PT, R0, UR6, !PT ;  /* 0x0000000600047c48 */ /* 0x001fc8000ffe0100 */
[----:B------:R-:W-:-:S04]  /*0090*/  IABS R7, R4 ;  /* 0x0000000400077213 */ /* 0x000fc80000000000 */
[----:B------:R-:W0:Y:S01]  /*00a0*/  I2F.RP R6, R7 ;  /* 0x0000000700067306 */ /* 0x000e220000209400 */
[----:B-1----:R-:W-:Y:S01]  /*00b0*/  IMAD R5, R5, UR4, R8 ;  /* 0x0000000405057c24 */ /* 0x002fe2000f8e0208 */
[----:B------:R-:W1:Y:S06]  /*00c0*/  LDCU.64 UR4, c[0x0][0x358] ;  /* 0x00006b00ff0477ac */ /* 0x000e6c0008000a00 */
[----:B0-----:R-:W0:Y:S02]  /*00d0*/  MUFU.RCP R6, R6 ;  /* 0x0000000600067308 */ /* 0x001e240000001000 */
[----:B0-----:R-:W-:Y:S01]  /*00e0*/  VIADD R2, R6, 0xffffffe ;  /* 0x0ffffffe06027836 */ /* 0x001fe20000000000 */
[----:B------:R-:W-:-:S05]  /*00f0*/  IABS R6, R5 ;  /* 0x0000000500067213 */ /* 0x000fca0000000000 */
[----:B------:R0:W3:Y:S02]  /*0100*/  F2I.FTZ.U32.TRUNC.NTZ R3, R2 ;  /* 0x0000000200037305 */ /* 0x0000e4000021f000 */
[----:B0-----:R-:W-:Y:S02]  /*0110*/  IMAD.MOV.U32 R2, RZ, RZ, RZ ;  /* 0x000000ffff027224 */ /* 0x001fe400078e00ff */
[----:B---3--:R-:W-:-:S05]  /*0120*/  IMAD.MOV R9, RZ, RZ, -R3 ;  /* 0x000000ffff097224 */ /* 0x008fca00078e0a03 */
[----:B------:R-:W-:-:S05]  /*0130*/  MOV R8, R9 ;  /* 0x0000000900087202 */ /* 0x000fca0000000f00 */
[----:B------:R-:W-:Y:S01]  /*0140*/  IMAD R9, R8, R7, RZ ;  /* 0x0000000708097224 */ /* 0x000fe200078e02ff */
[----:B------:R-:W-:-:S03]  /*0150*/  IABS R8, R4 ;  /* 0x0000000400087213 */ /* 0x000fc60000000000 */
[----:B------:R-:W-:Y:S01]  /*0160*/  IMAD.HI.U32 R3, R3, R9, R2 ;  /* 0x0000000903037227 */ /* 0x000fe200078e0002 */
[----:B------:R-:W-:-:S05]  /*0170*/  IADD3 R2, PT, PT, RZ, -R8, RZ ;  /* 0x80000008ff027210 */ /* 0x000fca0007ffe0ff */
[----:B------:R-:W-:-:S04]  /*0180*/  IMAD.HI.U32 R3, R3, R6, RZ ;  /* 0x0000000603037227 */ /* 0x000fc800078e00ff */
[----:B------:R-:W-:-:S05]  /*0190*/  IMAD R2, R3, R2, R6 ;  /* 0x0000000203027224 */ /* 0x000fca00078e0206 */
[----:B------:R-:W-:-:S13]  /*01a0*/  ISETP.GT.U32.AND P2, PT, R7, R2, PT ;  /* 0x000000020700720c */ /* 0x000fda0003f44070 */
[----:B------:R-:W-:Y:S01]  /*01b0*/  @!P2 IMAD.IADD R2, R2, 0x1, -R7 ;  /* 0x000000010202a824 */ /* 0x000fe200078e0a07 */
[----:B------:R-:W-:Y:S02]  /*01c0*/  @!P2 IADD3 R3, PT, PT, R3, 0x1, RZ ;  /* 0x000000010303a810 */ /* 0x000fe40007ffe0ff */
[----:B------:R-:W-:Y:S02]  /*01d0*/  ISETP.NE.AND P2, PT, R4, RZ, PT ;  /* 0x000000ff0400720c */ /* 0x000fe40003f45270 */
[----:B------:R-:W-:Y:S02]  /*01e0*/  ISETP.GE.U32.AND P0, PT, R2, R7, PT ;  /* 0x000000070200720c */ /* 0x000fe40003f06070 */
[----:B------:R-:W-:-:S04]  /*01f0*/  LOP3.LUT R2, R5, R4, RZ, 0x3c, !PT ;  /* 0x0000000405027212 */ /* 0x000fc800078e3cff */
[----:B------:R-:W-:-:S07]  /*0200*/  ISETP.GE.AND P1, PT, R2, RZ, PT ;  /* 0x000000ff0200720c */ /* 0x000fce0003f26270 */
[----:B------:R-:W-:-:S05]  /*0210*/  @P0 VIADD R3, R3, 0x1 ;  /* 0x0000000103030836 */ /* 0x000fca0000000000 */
[----:B------:R-:W-:-:S05]  /*0220*/  MOV R9, R3 ;  /* 0x0000000300097202 */ /* 0x000fca0000000f00 */
[----:B------:R-:W-:Y:S01]  /*0230*/  @!P1 IMAD.MOV R9, RZ, RZ, -R9 ;  /* 0x000000ffff099224 */ /* 0x000fe200078e0a09 */
[----:B------:R-:W-:-:S04]  /*0240*/  @!P2 LOP3.LUT R9, RZ, R4, RZ, 0x33, !PT ;  /* 0x00000004ff09a212 */ /* 0x000fc800078e33ff */
[----:B------:R-:W-:-:S05]  /*0250*/  IADD3 R2, PT, PT, -R9, RZ, RZ ;  /* 0x000000ff09027210 */ /* 0x000fca0007ffe1ff */
[----:B------:R-:W-:-:S05]  /*0260*/  IMAD R11, R4, R2, R5 ;  /* 0x00000002040b7224 */ /* 0x000fca00078e0205 */
[----:B------:R-:W-:-:S04]  /*0270*/  ISETP.GE.AND P0, PT, R11, UR6, PT ;  /* 0x000000060b007c0c */ /* 0x000fc8000bf06270 */
[----:B--2---:R-:W-:-:S13]  /*0280*/  ISETP.GE.OR P0, PT, R9, UR7, P0 ;  /* 0x0000000709007c0c */ /* 0x004fda0008706670 */
[----:B-1----:R-:W-:Y:S05]  /*0290*/  @P0 BRA `(.L_x_593) ;  /* 0x00000000001c0947 */ /* 0x002fea0003800000 */
[----:B------:R-:W0:Y:S01]  /*02a0*/  LDC.64 R2, c[0x0][0x380] ;  /* 0x0000e000ff027b82 */ /* 0x000e220000000a00 */
[----:B------:R-:W-:-:S07]  /*02b0*/  IMAD R7, R9, UR6, R11 ;  /* 0x0000000609077c24 */ /* 0x000fce000f8e020b */
[----:B------:R-:W1:Y:S01]  /*02c0*/  LDC.64 R4, c[0x0][0x390] ;  /* 0x0000e400ff047b82 */ /* 0x000e620000000a00 */
[----:B0-----:R-:W-:-:S06]  /*02d0*/  IMAD.WIDE R2, R7, 0x4, R2 ;  /* 0x0000000407027825 */ /* 0x001fcc00078e0202 */
[----:B------:R-:W2:Y:S01]  /*02e0*/  LDG.E R3, desc[UR4][R2.64] ;  /* 0x0000000402037981 */ /* 0x000ea2000c1e1900 */
[----:B-1----:R-:W-:-:S05]  /*02f0*/  IMAD.WIDE R4, R7, 0x4, R4 ;  /* 0x0000000407047825 */ /* 0x002fca00078e0204 */
[----:B--2---:R0:W-:Y:S02]  /*0300*/  STG.E desc[UR4][R4.64], R3 ;  /* 0x0000000304007986 */ /* 0x0041e4000c101904 */
.L_x_593:
[----:B------:R-:W-:Y:S05]  /*0310*/  BSYNC.RECONVERGENT B0 ;  /* 0x0000000000007941 */ /* 0x000fea0003800200 */
.L_x_592:
[----:B------:R-:W1:Y:S01]  /*0320*/  LDCU UR8, c[0x0][0x3a0] ;  /* 0x00007400ff0877ac */ /* 0x000e620008000800 */
[----:B------:R-:W-:-:S04]  /*0330*/  ISETP.GE.AND P0, PT, R11, R0, PT ;  /* 0x000000000b00720c */ /* 0x000fc80003f06270 */
[----:B-1----:R-:W-:-:S13]  /*0340*/  ISETP.GE.OR P0, PT, R9, UR8, P0 ;  /* 0x0000000809007c0c */ /* 0x002fda0008706670 */
[----:B------:R-:W-:Y:S05]  /*0350*/  @P0 EXIT ;  /* 0x000000000000094d */ /* 0x000fea0003800000 */
[----:B0-----:R-:W0:Y:S01]  /*0360*/  LDC.64 R2, c[0x0][0x388] ;  /* 0x0000e200ff027b82 */ /* 0x001e220000000a00 */
[----:B------:R-:W-:-:S04]  /*0370*/  IMAD R5, R9, R0, R11 ;  /* 0x0000000009057224 */ /* 0x000fc800078e020b */
[----:B0-----:R-:W-:-:S03]  /*0380*/  IMAD.WIDE R2, R5, 0x4, R2 ;  /* 0x0000000405027825 */ /* 0x001fc600078e0202 */
[----:B------:R-:W0:Y:S03]  /*0390*/  LDC.64 R4, c[0x0][0x390] ;  /* 0x0000e400ff047b82 */ /* 0x000e260000000a00 */
[----:B------:R-:W2:Y:S01]  /*03a0*/  LDG.E R3, desc[UR4][R2.64] ;  /* 0x0000000402037981 */ /* 0x000ea2000c1e1900 */
[----:B------:R-:W-:-:S05]  /*03b0*/  IADD3 R0, PT, PT, R9, UR7, RZ ;  /* 0x0000000709007c10 */ /* 0x000fca000fffe0ff */
[----:B------:R-:W-:-:S04]  /*03c0*/  IMAD R7, R0, UR6, R11 ;  /* 0x0000000600077c24 */ /* 0x000fc8000f8e020b */
[----:B0-----:R-:W-:-:S05]  /*03d0*/  IMAD.WIDE R4, R7, 0x4, R4 ;  /* 0x0000000407047825 */ /* 0x001fca00078e0204 */
[----:B--2---:R-:W-:Y:S01]  /*03e0*/  STG.E desc[UR4][R4.64], R3 ;  /* 0x0000000304007986 */ /* 0x004fe2000c101904 */
[----:B------:R-:W-:Y:S05]  /*03f0*/  EXIT ;  /* 0x000000000000794d */ /* 0x000fea0003800000 */
.L_x_594:
        /* <DEDUP_REMOVED lines=16> */
.L_x_1136:


//--------------------- .text.rbind_d             --------------------------
	.section	.text.rbind_d,"ax",@progbits
	.align	128
        .global         rbind_d
        .type           rbind_d,@function
        .size           rbind_d,(.L_x_1137 - rbind_d)
        .other          rbind_d,@"STO_CUDA_ENTRY STV_DEFAULT"
rbind_d:
.text.rbind_d:
        /* <DEDUP_REMOVED lines=46> */
[----:B------:R-:W2:Y:S01]  /*02e0*/  LDG.E.64 R2, desc[UR4][R2.64] ;  /* 0x0000000402027981 */ /* 0x000ea2000c1e1b00 */
[----:B-1----:R-:W-:-:S05]  /*02f0*/  IMAD.WIDE R4, R7, 0x8, R4 ;  /* 0x0000000807047825 */ /* 0x002fca00078e0204 */
[----:B--2---:R0:W-:Y:S02]  /*0300*/  STG.E.64 desc[UR4][R4.64], R2 ;  /* 0x0000000204007986 */ /* 0x0041e4000c101b04 */
.L_x_596:
[----:B------:R-:W-:Y:S05]  /*0310*/  BSYNC.RECONVERGENT B0 ;  /* 0x0000000000007941 */ /* 0x000fea0003800200 */
.L_x_595:
        /* <DEDUP_REMOVED lines=8> */
[----:B------:R-:W2:Y:S01]  /*03a0*/  LDG.E.64 R2, desc[UR4][R2.64] ;  /* 0x0000000402027981 */ /* 0x000ea2000c1e1b00 */
[----:B------:R-:W-:-:S05]  /*03b0*/  IADD3 R0, PT, PT, R9, UR7, RZ ;  /* 0x0000000709007c10 */ /* 0x000fca000fffe0ff */
[----:B------:R-:W-:-:S04]  /*03c0*/  IMAD R7, R0, UR6, R11 ;  /* 0x0000000600077c24 */ /* 0x000fc8000f8e020b */
[----:B0-----:R-:W-:-:S05]  /*03d0*/  IMAD.WIDE R4, R7, 0x8, R4 ;  /* 0x0000000807047825 */ /* 0x001fca00078e0204 */
[----:B--2---:R-:W-:Y:S01]  /*03e0*/  STG.E.64 desc[UR4][R4.64], R2 ;  /* 0x0000000204007986 */ /* 0x004fe2000c101b04 */
[----:B------:R-:W-:Y:S05]  /*03f0*/  EXIT ;  /* 0x000000000000794d */ /* 0x000fea0003800000 */
.L_x_597:
        /* <DEDUP_REMOVED lines=16> */
.L_x_1137:


//--------------------- .text.cbind_f             --------------------------
	.section	.text.cbind_f,"ax",@progbits
	.align	128
        .global         cbind_f
        .type           cbind_f,@function
        .size           cbind_f,(.L_x_1138 - cbind_f)
        .other          cbind_f,@"STO_CUDA_ENTRY STV_DEFAULT"
cbind_f:
.text.cbind_f:
[----:B------:R-:W-:Y:S08]  /*0000*/  LDC R1, c[0x0][0x37c] ;  /* 0x0000df00ff017b82 */ /* 0x000ff00000000800 */
[----:B------:R-:W0:Y:S01]  /*0010*/  LDC R0, c[0x0][0x3a4] ;  /* 0x0000e900ff007b82 */ /* 0x000e220000000800 */
[----:B------:R-:W0:Y:S01]  /*0020*/  LDCU UR6, c[0x0][0x39c] ;  /* 0x00007380ff0677ac */ /* 0x000e220008000800 */
[----:B------:R-:W1:Y:S01]  /*0030*/  S2R R8, SR_TID.X ;  /* 0x0000000000087919 */ /* 0x000e620000002100 */
[----:B------:R-:W2:Y:S05]  /*0040*/  LDCU UR7, c[0x0][0x3a0] ;  /* 0x00007400ff0777ac */ /* 0x000eaa0008000800 */
[----:B------:R-:W1:Y:S08]  /*0050*/  S2UR UR4, SR_CTAID.X ;  /* 0x00000000000479c3 */ /* 0x000e700000002500 */
[----:B------:R-:W1:Y:S01]  /*0060*/  LDC R5, c[0x0][0x360] ;  /* 0x0000d800ff057b82 */ /* 0x000e620000000800 */
[----:B0-----:R-:W-:-:S04]  /*0070*/  VIMNMX R4, PT, PT, R0, UR6, !PT ;  /* 0x0000000600047c48 */ /* 0x001fc8000ffe0100 */
[----:B------:R-:W-:-:S04]  /*0080*/  IABS R7, R4 ;  /* 0x0000000400077213 */ /* 0x000fc80000000000 */
[----:B------:R-:W0:Y:S01]  /*0090*/  I2F.RP R6, R7 ;  /* 0x0000000700067306 */ /* 0x000e220000209400 */
[----:B-1----:R-:W-:Y:S01]  /*00a0*/  IMAD R5, R5, UR4, R8 ;  /* 0x0000000405057c24 */ /* 0x002fe2000f8e0208 */
[----:B------:R-:W1:Y:S06]  /*00b0*/  LDCU UR4, c[0x0][0x398] ;  /* 0x00007300ff0477ac */ /* 0x000e6c0008000800 */
[----:B0-----:R-:W0:Y:S02]  /*00c0*/  MUFU.RCP R6, R6 ;  /* 0x0000000600067308 */ /* 0x001e240000001000 */
[----:B0-----:R-:W-:-:S02]  /*00d0*/  IADD3 R2, PT, PT, R6, 0xffffffe, RZ ;  /* 0x0ffffffe06027810 */ /* 0x001fc40007ffe0ff */
[----:B------:R-:W-:-:S04]  /*00e0*/  IABS R6, R5 ;  /* 0x0000000500067213 */ /* 0x000fc80000000000 */
[----:B------:R0:W3:Y:S02]  /*00f0*/  F2I.FTZ.U32.TRUNC.NTZ R3, R2 ;  /* 0x0000000200037305 */ /* 0x0000e4000021f000 */
[----:B0-----:R-:W-:Y:S01]  /*0100*/  HFMA2 R2, -RZ, RZ, 0, 0 ;  /* 0x00000000ff027431 */ /* 0x001fe200000001ff */
[----:B---3--:R-:W-:-:S05]  /*0110*/  IADD3 R9, PT, PT, RZ, -R3, RZ ;  /* 0x80000003ff097210 */ /* 0x008fca0007ffe0ff */
[----:B------:R-:W-:-:S04]  /*0120*/  IMAD.MOV.U32 R8, RZ, RZ, R9 ;  /* 0x000000ffff087224 */ /* 0x000fc800078e0009 */
[----:B------:R-:W-:Y:S01]  /*0130*/  IMAD R9, R8, R7, RZ ;  /* 0x0000000708097224 */ /* 0x000fe200078e02ff */
[----:B------:R-:W-:-:S03]  /*0140*/  IABS R8, R4 ;  /* 0x0000000400087213 */ /* 0x000fc60000000000 */
        /* <DEDUP_REMOVED lines=12> */
[----:B------:R-:W-:-:S05]  /*0210*/  IMAD.MOV.U32 R9, RZ, RZ, R3 ;  /* 0x000000ffff097224 */ /* 0x000fca00078e0003 */
[----:B------:R-:W-:Y:S02]  /*0220*/  @!P1 IADD3 R9, PT, PT, -R9, RZ, RZ ;  /* 0x000000ff09099210 */ /* 0x000fe40007ffe1ff */
[----:B------:R-:W-:-:S05]  /*0230*/  @!P2 LOP3.LUT R9, RZ, R4, RZ, 0x33, !PT ;  /* 0x00000004ff09a212 */ /* 0x000fca00078e33ff */
[----:B------:R-:W-:-:S04]  /*0240*/  IMAD.MOV R2, RZ, RZ, -R9 ;  /* 0x000000ffff027224 */ /* 0x000fc800078e0a09 */
[----:B------:R-:W-:-:S05]  /*0250*/  IMAD R8, R4, R2, R5 ;  /* 0x0000000204087224 */ /* 0x000fca00078e0205 */
[----:B------:R-:W-:-:S04]  /*0260*/  ISETP.GE.AND P0, PT, R8, UR6, PT ;  /* 0x0000000608007c0c */ /* 0x000fc8000bf06270 */
[----:B-1----:R-:W-:Y:S01]  /*0270*/  ISETP.GE.OR P0, PT, R9, UR4, P0 ;  /* 0x0000000409007c0c */ /* 0x002fe20008706670 */
[----:B------:R-:W0:-:S12]  /*0280*/  LDCU.64 UR4, c[0x0][0x358] ;  /* 0x00006b00ff0477ac */ /* 0x000e180008000a00 */
[----:B------:R-:W1:Y:S01]  /*0290*/  @!P0 LDC.64 R2, c[0x0][0x380] ;  /* 0x0000e000ff028b82 */ /* 0x000e620000000a00 */
[----:B------:R-:W-:-:S04]  /*02a0*/  @!P0 IMAD R5, R9, UR6, R8 ;  /* 0x0000000609058c24 */ /* 0x000fc8000f8e0208 */
[----:B-1----:R-:W-:-:S03]  /*02b0*/  @!P0 IMAD.WIDE R2, R5, 0x4, R2 ;  /* 0x0000000405028825 */ /* 0x002fc600078e0202 */
[----:B------:R-:W1:Y:S03]  /*02c0*/  @!P0 LDC.64 R4, c[0x0][0x390] ;  /* 0x0000e400ff048b82 */ /* 0x000e660000000a00 */
[----:B0-----:R-:W3:Y:S01]  /*02d0*/  @!P0 LDG.E R3, desc[UR4][R2.64] ;  /* 0x0000000402038981 */ /* 0x001ee2000c1e1900 */
[----:B------:R-:W-:Y:S02]  /*02e0*/  ISETP.GE.AND P1, PT, R8, R0, PT ;  /* 0x000000000800720c */ /* 0x000fe40003f26270 */
[----:B------:R-:W-:Y:S02]  /*02f0*/  IADD3 R6, PT, PT, R0, UR6, RZ ;  /* 0x0000000600067c10 */ /* 0x000fe4000fffe0ff */
[----:B--2---:R-:W-:-:S03]  /*0300*/  ISETP.GE.OR P1, PT, R9, UR7, P1 ;  /* 0x0000000709007c0c */ /* 0x004fc60008f26670 */
[----:B------:R-:W-:-:S04]  /*0310*/  @!P0 IMAD R7, R9, R6, R8 ;  /* 0x0000000609078224 */ /* 0x000fc800078e0208 */
[----:B-1----:R-:W-:-:S05]  /*0320*/  @!P0 IMAD.WIDE R4, R7, 0x4, R4 ;  /* 0x0000000407048825 */ /* 0x002fca00078e0204 */
[----:B---3--:R0:W-:Y:S01]  /*0330*/  @!P0 STG.E desc[UR4][R4.64], R3 ;  /* 0x0000000304008986 */ /* 0x0081e2000c101904 */
[----:B------:R-:W-:Y:S05]  /*0340*/  @P1 EXIT ;  /* 0x000000000000194d */ /* 0x000fea0003800000 */
[----:B0-----:R-:W0:Y:S01]  /*0350*/  LDC.64 R2, c[0x0][0x388] ;  /* 0x0000e200ff027b82 */ /* 0x001e220000000a00 */
[----:B------:R-:W-:-:S04]  /*0360*/  IMAD R5, R9, R0, R8 ;  /* 0x0000000009057224 */ /* 0x000fc800078e0208 */
[----:B0-----:R-:W-:-:S03]  /*0370*/  IMAD.WIDE R2, R5, 0x4, R2 ;  /* 0x0000000405027825 */ /* 0x001fc600078e0202 */
[----:B------:R-:W0:Y:S03]  /*0380*/  LDC.64 R4, c[0x0][0x390] ;  /* 0x0000e400ff047b82 */ /* 0x000e260000000a00 */
[----:B------:R-:W2:Y:S01]  /*0390*/  LDG.E R3, desc[UR4][R2.64] ;  /* 0x0000000402037981 */ /* 0x000ea2000c1e1900 */
[----:B------:R-:W-:-:S04]  /*03a0*/  VIADD R7, R8, UR6 ;  /* 0x0000000608077c36 */ /* 0x000fc80008000000 */
[----:B------:R-:W-:-:S04]  /*03b0*/  IMAD R7, R9, R6, R7 ;  /* 0x0000000609077224 */ /* 0x000fc800078e0207 */
[----:B0-----:R-:W-:-:S05]  /*03c0*/  IMAD.WIDE R4, R7, 0x4, R4 ;  /* 0x0000000407047825 */ /* 0x001fca00078e0204 */
[----:B--2---:R-:W-:Y:S01]  /*03d0*/  STG.E desc[UR4][R4.64], R3 ;  /* 0x0000000304007986 */ /* 0x004fe2000c101904 */
[----:B------:R-:W-:Y:S05]  /*03e0*/  EXIT ;  /* 0x000000000000794d */ /* 0x000fea0003800000 */
.L_x_598:
        /* <DEDUP_REMOVED lines=9> */
.L_x_1138:


//--------------------- .text.cbind_d             --------------------------
	.section	.text.cbind_d,"ax",@progbits
	.align	128
        .global         cbind_d
        .type           cbind_d,@function
        .size           cbind_d,(.L_x_1139 - cbind_d)
        .other          cbind_d,@"STO_CUDA_ENTRY STV_DEFAULT"
cbind_d:
.text.cbind_d:
        /* <DEDUP_REMOVED lines=45> */
[----:B0-----:R-:W3:Y:S01]  /*02d0*/  @!P0 LDG.E.64 R2, desc[UR4][R2.64] ;  /* 0x0000000402028981 */ /* 0x001ee2000c1e1b00 */
[----:B------:R-:W-:Y:S02]  /*02e0*/  ISETP.GE.AND P1, PT, R8, R0, PT ;  /* 0x000000000800720c */ /* 0x000fe40003f26270 */
[----:B------:R-:W-:Y:S02]  /*02f0*/  IADD3 R6, PT, PT, R0, UR6, RZ ;  /* 0x0000000600067c10 */ /* 0x000fe4000fffe0ff */
[----:B--2---:R-:W-:-:S03]  /*0300*/  ISETP.GE.OR P1, PT, R9, UR7, P1 ;  /* 0x0000000709007c0c */ /* 0x004fc60008f26670 */
[----:B------:R-:W-:-:S04]  /*0310*/  @!P0 IMAD R7, R9, R6, R8 ;  /* 0x0000000609078224 */ /* 0x000fc800078e0208 */
[----:B-1----:R-:W-:-:S05]  /*0320*/  @!P0 IMAD.WIDE R4, R7, 0x8, R4 ;  /* 0x0000000807048825 */ /* 0x002fca00078e0204 */
[----:B---3--:R0:W-:Y:S01]  /*0330*/  @!P0 STG.E.64 desc[UR4][R4.64], R2 ;  /* 0x0000000204008986 */ /* 0x0081e2000c101b04 */
[----:B------:R-:W-:Y:S05]  /*0340*/  @P1 EXIT ;  /* 0x000000000000194d */ /* 0x000fea0003800000 */
[----:B0-----:R-:W0:Y:S01]  /*0350*/  LDC.64 R2, c[0x0][0x388] ;  /* 0x0000e200ff027b82 */ /* 0x001e220000000a00 */
[----:B------:R-:W-:-:S04]  /*0360*/  IMAD R5, R9, R0, R8 ;  /* 0x0000000009057224 */ /* 0x000fc800078e0208 */
[----:B0-----:R-:W-:-:S03]  /*0370*/  IMAD.WIDE R2, R5, 0x8, R2 ;  /* 0x0000000805027825 */ /* 0x001fc600078e0202 */
[----:B------:R-:W0:Y:S03]  /*0380*/  LDC.64 R4, c[0x0][0x390] ;  /* 0x0000e400ff047b82 */ /* 0x000e260000000a00 */
[----:B------:R-:W2:Y:S01]  /*0390*/  LDG.E.64 R2, desc[UR4][R2.64] ;  /* 0x0000000402027981 */ /* 0x000ea2000c1e1b00 */
[----:B------:R-:W-:-:S04]  /*03a0*/  VIADD R7, R8, UR6 ;  /* 0x0000000608077c36 */ /* 0x000fc80008000000 */
[----:B------:R-:W-:-:S04]  /*03b0*/  IMAD R7, R9, R6, R7 ;  /* 0x0000000609077224 */ /* 0x000fc800078e0207 */
[----:B0-----:R-:W-:-:S05]  /*03c0*/  IMAD.WIDE R4, R7, 0x8, R4 ;  /* 0x0000000807047825 */ /* 0x001fca00078e0204 */
[----:B--2---:R-:W-:Y:S01]  /*03d0*/  STG.E.64 desc[UR4][R4.64], R2 ;  /* 0x0000000204007986 */ /* 0x004fe2000c101b04 */
[----:B------:R-:W-:Y:S05]  /*03e0*/  EXIT ;  /* 0x000000000000794d */ /* 0x000fea0003800000 */
.L_x_599:
        /* <DEDUP_REMOVED lines=9> */
.L_x_1139:


//--------------------- .text.fill_f              --------------------------
	.section	.text.fill_f,"ax",@progbits
	.align	128
        .global         fill_f
        .type           fill_f,@function
        .size           fill_f,(.L_x_1140 - fill_f)
        .other          fill_f,@"STO_CUDA_ENTRY STV_DEFAULT"
fill_f:
.text.fill_f:
        /* <DEDUP_REMOVED lines=9> */
[----:B------:R-:W1:Y:S07]  /*0090*/  LDCU.64 UR4, c[0x0][0x358] ;  /* 0x00006b00ff0477ac */ /* 0x000e6e0008000a00 */
[----:B------:R-:W2:Y:S01]  /*00a0*/  LDC.64 R2, c[0x0][0x380] ;  /* 0x0000e000ff027b82 */ /* 0x000ea20000000a00 */
[----:B0-----:R-:W1:Y:S01]  /*00b0*/  F2F.F32.F64 R5, R4 ;  /* 0x0000000400057310 */ /* 0x001e620000301000 */
[----:B--2---:R-:W-:-:S05]  /*00c0*/  IMAD.WIDE R2, R7, 0x4, R2 ;  /* 0x0000000407027825 */ /* 0x004fca00078e0202 */
[----:B-1----:R-:W-:Y:S01]  /*00d0*/  STG.E desc[UR4][R2.64], R5 ;  /* 0x0000000502007986 */ /* 0x002fe2000c101904 */
[----:B------:R-:W-:Y:S05]  /*00e0*/  EXIT ;  /* 0x000000000000794d */ /* 0x000fea0003800000 */
.L_x_600:
        /* <DEDUP_REMOVED lines=9> */
.L_x_1140:


//--------------------- .text.fill_d              --------------------------
	.section	.text.fill_d,"ax",@progbits
	.align	128
        .global         fill_d
        .type           fill_d,@function
        .size           fill_d,(.L_x_1141 - fill_d)
        .other          fill_d,@"STO_CUDA_ENTRY STV_DEFAULT"
fill_d:
.text.fill_d:
        /* <DEDUP_REMOVED lines=10> */
[----:B------:R-:W1:Y:S01]  /*00a0*/  LDC.64 R4, c[0x0][0x388] ;  /* 0x0000e200ff047b82 */ /* 0x000e620000000a00 */
[----:B0-----:R-:W-:-:S05]  /*00b0*/  IMAD.WIDE R2, R7, 0x8, R2 ;  /* 0x0000000807027825 */ /* 0x001fca00078e0202 */
[----:B-1----:R-:W-:Y:S01]  /*00c0*/  STG.E.64 desc[UR4][R2.64], R4 ;  /* 0x0000000402007986 */ /* 0x002fe2000c101b04 */
[----:B------:R-:W-:Y:S05]  /*00d0*/  EXIT ;  /* 0x000000000000794d */ /* 0x000fea0003800000 */
.L_x_601:
        /* <DEDUP_REMOVED lines=10> */
.L_x_1141:


//--------------------- .text.matrix_scalar_op_f  --------------------------
	.section	.text.matrix_scalar_op_f,"ax",@progbits
	.align	128
        .global         matrix_scalar_op_f
        .type           matrix_scalar_op_f,@function
        .size           matrix_scalar_op_f,(.L_x_1062 - matrix_scalar_op_f)
        .other          matrix_scalar_op_f,@"STO_CUDA_ENTRY STV_DEFAULT"
matrix_scalar_op_f:
.text.matrix_scalar_op_f:
[----:B------:R-:W-:Y:S01]  /*0000*/  LDC R1, c[0x0][0x37c] ;  /* 0x0000df00ff017b82 */ /* 0x000fe20000000800 */
[----:B------:R-:W0:Y:S07]  /*0010*/  S2R R3, SR_TID.X ;  /* 0x0000000000037919 */ /* 0x000e2e0000002100 */
[----:B------:R-:W0:Y:S01]  /*0020*/  S2UR UR4, SR_CTAID.X ;  /* 0x00000000000479c3 */ /* 0x000e220000002500 */
[----:B------:R-:W1:Y:S01]  /*0030*/  LDCU UR5, c[0x0][0x398] ;  /* 0x00007300ff0577ac */ /* 0x000e620008000800 */
[----:B------:R-:W-:Y:S06]  /*0040*/  BSSY.RECONVERGENT B0, `(.L_x_602) ;  /* 0x000020d000007945 */ /* 0x000fec0003800200 */
[----:B------:R-:W0:Y:S02]  /*0050*/  LDC R4, c[0x0][0x360] ;  /* 0x0000d800ff047b82 */ /* 0x000e240000000800 */
[----:B0-----:R-:W-:-:S05]  /*0060*/  IMAD R4, R4, UR4, R3 ;  /* 0x0000000404047c24 */ /* 0x001fca000f8e0203 */
[----:B-1----:R-:W-:-:S13]  /*0070*/  ISETP.GE.AND P0, PT, R4, UR5, PT ;  /* 0x0000000504007c0c */ /* 0x002fda000bf06270 */
[----:B------:R-:W-:Y:S05]  /*0080*/  @P0 BRA `(.L_x_603) ;  /* 0x0000002000200947 */ /* 0x000fea0003800000 */
[----:B------:R-:W0:Y:S01]  /*0090*/  LDCU.64 UR6, c[0x0][0x388] ;  /* 0x00007100ff0677ac */ /* 0x000e220008000a00 */
[----:B------:R-:W1:Y:S01]  /*00a0*/  LDC.64 R10, c[0x0][0x358] ;  /* 0x0000d600ff0a7b82 */ /* 0x000e620000000a00 */
[----:B------:R-:W2:Y:S01]  /*00b0*/  LDCU UR4, c[0x0][0x3a0] ;  /* 0x00007400ff0477ac */ /* 0x000ea20008000800 */
[----:B0-----:R-:W0:Y:S01]  /*00c0*/  F2F.F32.F64 R5, UR6 ;  /* 0x0000000600057d10 */ /* 0x001e220008301000 */
[----:B--2---:R-:W-:-:S09]  /*00d0*/  UISETP.NE.AND UP0, UPT, UR4, URZ, UPT ;  /* 0x000000ff0400728c */ /* 0x004fd2000bf05270 */
[----:B------:R-:W-:Y:S05]  /*00e0*/  BRA.U !UP0, `(.L_x_604) ;  /* 0x0000001108147547 */ /* 0x000fea000b800000 */
[----:B------:R-:W2:Y:S01]  /*00f0*/  LDC R2, c[0x0][0x39c] ;  /* 0x0000e700ff027b82 */ /* 0x000ea20000000800 */
[----:B-1----:R-:W-:Y:S02]  /*0100*/  R2UR UR4, R10 ;  /* 0x000000000a0472ca */ /* 0x002fe400000e0000 */
[----:B------:R-:W-:-:S05]  /*0110*/  R2UR UR5, R11 ;  /* 0x000000000b0572ca */ /* 0x000fca00000e0000 */
[----:B------:R-:W1:Y:S01]  /*0120*/  LDC.64 R6, c[0x0][0x380] ;  /* 0x0000e000ff067b82 */ /* 0x000e620000000a00 */
[----:B------:R-:W-:Y:S01]  /*0130*/  BSSY.RECONVERGENT B1, `(.L_x_605) ;  /* 0x00000fa000017945 */ /* 0x000fe20003800200 */
[----:B--2---:R-:W-:Y:S01]  /*0140*/  ISETP.GT.AND P0, PT, R2, 0x8, PT ;  /* 0x000000080200780c */ /* 0x004fe20003f04270 */
[----:B-1----:R-:W-:-:S06]  /*0150*/  IMAD.WIDE R6, R4, 0x4, R6 ;  /* 0x0000000404067825 */ /* 0x002fcc00078e0206 */
[----:B------:R1:W5:Y:S01]  /*0160*/  LDG.E R6, desc[UR4][R6.64] ;  /* 0x0000000406067981 */ /* 0x000362000c1e1900 */
[----:B------:R-:W-:-:S05]  /*0170*/  IMAD.MOV.U32 R0, RZ, RZ, 0x7f7fffff ;  /* 0x7f7fffffff007424 */ /* 0x000fca00078e00ff */
[----:B------:R-:W-:Y:S05]  /*0180*/  @P0 BRA `(.L_x_606) ;  /* 0x0000000800540947 */ /* 0x000fea0003800000 */
[----:B------:R-:W-:-:S13]  /*0190*/  ISETP.GT.AND P0, PT, R2, 0x3, PT ;  /* 0x000000030200780c */ /* 0x000fda0003f04270 */
[----:B------:R-:W-:Y:S05]  /*01a0*/  @P0 BRA `(.L_x_607) ;  /* 0x00000000008c0947 */ /* 0x000fea0003800000 */
[----:B------:R-:W-:-:S13]  /*01b0*/  ISETP.GT.AND P0, PT, R2, 0x1, PT ;  /* 0x000000010200780c */ /* 0x000fda0003f04270 */
[----:B------:R-:W-:Y:S05]  /*01c0*/  @P0 BRA `(.L_x_608) ;  /* 0x0000000000240947 */ /* 0x000fea0003800000 */
[----:B------:R-:W-:-:S05]  /*01d0*/  VIMNMX.U32 R2, PT, PT, R2, 0x2, PT ;  /* 0x0000000202027848 */ /* 0x000fca0003fe0000 */
[----:B-1----:R-:W-:-:S04]  /*01e0*/  IMAD.SHL.U32 R7, R2, 0x4, RZ ;  /* 0x0000000402077824 */ /* 0x002fc800078e00ff */
[----:B------:R-:W1:Y:S02]  /*01f0*/  LDC R2, c[0x2][R7] ;  /* 0x0080000007027b82 */ /* 0x000e640000000800 */
[----:B-1----:R-:W-:-:S04]  /*0200*/  SHF.R.S32.HI R3, RZ, 0x1f, R2 ;  /* 0x0000001fff037819 */ /* 0x002fc80000011402 */
.L_x_854:
[----:B------:R-:W-:Y:S05]  /*0210*/  BRX R2 -0x220                                                            (*"BRANCH_TARGETS .L_x_855,.L_x_856,.L_x_609"*) ;  /* 0xfffffffc02787949 */ /* 0x000fea000383ffff */
.L_x_856:
[----:B0----5:R-:W-:Y:S01]  /*0220*/  FADD R0, -R6, R5 ;  /* 0x0000000506007221 */ /* 0x021fe20000000100 */
[----:B------:R-:W-:Y:S06]  /*0230*/  BRA `(.L_x_609) ;  /* 0x0000000c00a47947 */ /* 0x000fec0003800000 */
.L_x_855:
[----:B0----5:R-:W-:Y:S01]  /*0240*/  FADD R0, R6, R5 ;  /* 0x0000000506007221 */ /* 0x021fe20000000000 */
[----:B------:R-:W-:Y:S06]  /*0250*/  BRA `(.L_x_609) ;  /* 0x0000000c009c7947 */ /* 0x000fec0003800000 */
.L_x_608:
[----:B------:R-:W-:-:S05]  /*0260*/  IMAD.MOV.U32 R3, RZ, RZ, -0x2 ;  /* 0xfffffffeff037424 */ /* 0x000fca00078e00ff */
[----:B------:R-:W-:-:S05]  /*0270*/  VIADDMNMX.U32 R2, R2, R3, 0x2, PT ;  /* 0x0000000202027446 */ /* 0x000fca0003800003 */
[----:B-1----:R-:W-:-:S04]  /*0280*/  IMAD.SHL.U32 R7, R2, 0x4, RZ ;  /* 0x0000000402077824 */ /* 0x002fc800078e00ff */
[----:B------:R-:W1:Y:S02]  /*0290*/  LDC R2, c[0x2][R7+0xc] ;  /* 0x0080030007027b82 */ /* 0x000e640000000800 */
[----:B-1----:R-:W-:-:S04]  /*02a0*/  SHF.R.S32.HI R3, RZ, 0x1f, R2 ;  /* 0x0000001fff037819 */ /* 0x002fc80000011402 */
.L_x_858:
[----:B------:R-:W-:Y:S05]  /*02b0*/  BRX R2 -0x2c0                                                            (*"BRANCH_TARGETS .L_x_859,.L_x_860,.L_x_609"*) ;  /* 0xfffffffc02507949 */ /* 0x000fea000383ffff */
.L_x_860:
[----:B-----5:R-:W1:Y:S01]  /*02c0*/  MUFU.RCP R3, R6 ;  /* 0x0000000600037308 */ /* 0x020e620000001000 */
[----:B------:R-:W-:Y:S07]  /*02d0*/  BSSY.RECONVERGENT B2, `(.L_x_610) ;  /* 0x000000d000027945 */ /* 0x000fee0003800200 */
[----:B0-----:R-:W0:Y:S01]  /*02e0*/  FCHK P0, R5, R6 ;  /* 0x0000000605007302 */ /* 0x001e220000000000 */
[----:B-1----:R-:W-:-:S04]  /*02f0*/  FFMA R0, -R6, R3, 1 ;  /* 0x3f80000006007423 */ /* 0x002fc80000000103 */
[----:B------:R-:W-:-:S04]  /*0300*/  FFMA R0, R3, R0, R3 ;  /* 0x0000000003007223 */ /* 0x000fc80000000003 */
[----:B------:R-:W-:-:S04]  /*0310*/  FFMA R3, R0, R5, RZ ;  /* 0x0000000500037223 */ /* 0x000fc800000000ff */
[----:B------:R-:W-:-:S04]  /*0320*/  FFMA R2, -R6, R3, R5 ;  /* 0x0000000306027223 */ /* 0x000fc80000000105 */
[----:B------:R-:W-:Y:S01]  /*0330*/  FFMA R0, R0, R2, R3 ;  /* 0x0000000200007223 */ /* 0x000fe20000000003 */
[----:B0-----:R-:W-:Y:S06]  /*0340*/  @!P0 BRA `(.L_x_611) ;  /* 0x0000000000148947 */ /* 0x001fec0003800000 */
[----:B------:R-:W-:Y:S01]  /*0350*/  IMAD.MOV.U32 R0, RZ, RZ, R5 ;  /* 0x000000ffff007224 */ /* 0x000fe200078e0005 */
[----:B------:R-:W-:Y:S02]  /*0360*/  MOV R3, R6 ;  /* 0x0000000600037202 */ /* 0x000fe40000000f00 */
[----:B------:R-:W-:-:S07]  /*0370*/  MOV R8, 0x390 ;  /* 0x0000039000087802 */ /* 0x000fce0000000f00 */
[----:B------:R-:W-:Y:S05]  /*0380*/  CALL.REL.NOINC `($__internal_7_$__cuda_sm3x_div_rn_noftz_f32_slowpath) ;  /* 0x0000001c006c7944 */ /* 0x000fea0003c00000 */
[----:B------:R-:W-:-:S07]  /*0390*/  IMAD.MOV.U32 R0, RZ, RZ, R2 ;  /* 0x000000ffff007224 */ /* 0x000fce00078e0002 */
.L_x_611:
[----:B------:R-:W-:Y:S05]  /*03a0*/  BSYNC.RECONVERGENT B2 ;  /* 0x0000000000027941 */ /* 0x000fea0003800200 */
.L_x_610:
[----:B------:R-:W-:Y:S05]  /*03b0*/  BRA `(.L_x_609) ;  /* 0x0000000c00447947 */ /* 0x000fea0003800000 */
.L_x_859:
[----:B0----5:R-:W-:Y:S01]  /*03c0*/  FMUL R0, R6, R5 ;  /* 0x0000000506007220 */ /* 0x021fe20000400000 */
[----:B------:R-:W-:Y:S06]  /*03d0*/  BRA `(.L_x_609) ;  /* 0x0000000c003c7947 */ /* 0x000fec0003800000 */
.L_x_607:
[----:B------:R-:W-:-:S13]  /*03e0*/  ISETP.GT.AND P0, PT, R2, 0x5, PT ;  /* 0x000000050200780c */ /* 0x000fda0003f04270 */
[----:B------:R-:W-:Y:S05]  /*03f0*/  @P0 BRA `(.L_x_612) ;  /* 0x0000000400880947 */ /* 0x000fea0003800000 */
[----:B------:R-:W-:-:S13]  /*0400*/  ISETP.NE.AND P0, PT, R2, 0x4, PT ;  /* 0x000000040200780c */ /* 0x000fda0003f05270 */
[----:B------:R-:W-:Y:S05]  /*0410*/  @!P0 BRA `(.L_x_613) ;  /* 0x0000000000108947 */ /* 0x000fea0003800000 */
[----:B------:R-:W-:-:S13]  /*0420*/  ISETP.NE.AND P0, PT, R2, 0x5, PT ;  /* 0x000000050200780c */ /* 0x000fda0003f05270 */
[----:B------:R-:W-:Y:S05]  /*0430*/  @P0 BRA `(.L_x_609) ;  /* 0x0000000c00240947 */ /* 0x000fea0003800000 */
[----:B0----5:R-:W-:Y:S01]  /*0440*/  FSET.BF.GT.AND R0, R6, R5, PT ;  /* 0x000000050600720a */ /* 0x021fe20003804000 */
[----:B------:R-:W-:Y:S06]  /*0450*/  BRA `(.L_x_609) ;  /* 0x0000000c001c7947 */ /* 0x000fec0003800000 */
.L_x_613:
[C---:B0-----:R-:W-:Y:S01]  /*0460*/  FMUL R0, |R5|.reuse, 16777216 ;  /* 0x4b80000005007820 */ /* 0x041fe20000400200 */
[----:B------:R-:W-:Y:S01]  /*0470*/  FSETP.GEU.AND P0, PT, |R5|, 1.175494350822287508e-38, PT ;  /* 0x008000000500780b */ /* 0x000fe20003f0e200 */
[----:B------:R-:W-:-:S03]  /*0480*/  IMAD.MOV.U32 R14, RZ, RZ, 0x3a2c32e4 ;  /* 0x3a2c32e4ff0e7424 */ /* 0x000fc600078e00ff */
[----:B------:R-:W-:-:S05]  /*0490*/  FSEL R0, R0, |R5|, !P0 ;  /* 0x4000000500007208 */ /* 0x000fca0004000000 */
[----:B------:R-:W-:-:S05]  /*04a0*/  VIADD R2, R0, 0xc0cafb0d ;  /* 0xc0cafb0d00027836 */ /* 0x000fca0000000000 */
[----:B------:R-:W-:-:S05]  /*04b0*/  LOP3.LUT R3, R2, 0xff800000, RZ, 0xc0, !PT ;  /* 0xff80000002037812 */ /* 0x000fca00078ec0ff */
[----:B------:R-:W-:Y:S01]  /*04c0*/  IMAD.IADD R0, R0, 0x1, -R3 ;  /* 0x0000000100007824 */ /* 0x000fe200078e0a03 */
[----:B------:R-:W-:-:S03]  /*04d0*/  I2FP.F32.S32 R3, R3 ;  /* 0x0000000300037245 */ /* 0x000fc60000201400 */
[C---:B-1----:R-:W-:Y:S01]  /*04e0*/  FADD R7, R0.reuse, 1 ;  /* 0x3f80000000077421 */ /* 0x042fe20000000000 */
[----:B------:R-:W-:Y:S01]  /*04f0*/  FADD R2, R0, -1 ;  /* 0xbf80000000027421 */ /* 0x000fe20000000000 */
[----:B------:R-:W-:-:S03]  /*0500*/  FSEL R0, RZ, -24, P0 ;  /* 0xc1c00000ff007808 */ /* 0x000fc60000000000 */
[----:B------:R-:W-:Y:S01]  /*0510*/  FADD R8, R2, R2 ;  /* 0x0000000202087221 */ /* 0x000fe20000000000 */
[----:B------:R-:W0:Y:S01]  /*0520*/  MUFU.RCP R7, R7 ;  /* 0x0000000700077308 */ /* 0x000e220000001000 */
[----:B------:R-:W-:Y:S02]  /*0530*/  FFMA R3, R3, 1.1920928955078125e-07, R0 ;  /* 0x3400000003037823 */ /* 0x000fe40000000000 */
[----:B0-----:R-:W-:-:S04]  /*0540*/  FMUL R8, R7, R8 ;  /* 0x0000000807087220 */ /* 0x001fc80000400000 */
[----:B------:R-:W-:Y:S01]  /*0550*/  FADD R12, R2, -R8 ;  /* 0x80000008020c7221 */ /* 0x000fe20000000000 */
[C---:B------:R-:W-:Y:S01]  /*0560*/  FMUL R9, R8.reuse, R8 ;  /* 0x0000000808097220 */ /* 0x040fe20000400000 */
[----:B------:R-:W-:Y:S02]  /*0570*/  FFMA R0, R8, 1.4426950216293334961, R3 ;  /* 0x3fb8aa3b08007823 */ /* 0x000fe40000000003 */
[----:B------:R-:W-:Y:S01]  /*0580*/  FADD R13, R12, R12 ;  /* 0x0000000c0c0d7221 */ /* 0x000fe20000000000 */
[----:B------:R-:W-:Y:S01]  /*0590*/  FFMA R12, R9, R14, 0.0032181653659790754318 ;  /* 0x3b52e7db090c7423 */ /* 0x000fe2000000000e */
[----:B------:R-:W-:Y:S02]  /*05a0*/  FADD R3, R3, -R0 ;  /* 0x8000000003037221 */ /* 0x000fe40000000000 */
[----:B------:R-:W-:Y:S01]  /*05b0*/  FFMA R2, R2, -R8, R13 ;  /* 0x8000000802027223 */ /* 0x000fe2000000000d */
[----:B------:R-:W-:Y:S01]  /*05c0*/  FFMA R12, R9, R12, 0.018033718690276145935 ;  /* 0x3c93bb73090c7423 */ /* 0x000fe2000000000c */
[----:B------:R-:W-:-:S02]  /*05d0*/  FFMA R3, R8, 1.4426950216293334961, R3 ;  /* 0x3fb8aa3b08037823 */ /* 0x000fc40000000003 */
[----:B------:R-:W-:Y:S01]  /*05e0*/  FMUL R2, R7, R2 ;  /* 0x0000000207027220 */ /* 0x000fe20000400000 */
[----:B------:R-:W-:-:S03]  /*05f0*/  FFMA R12, R9, R12, 0.12022458761930465698 ;  /* 0x3df6384f090c7423 */ /* 0x000fc6000000000c */
[----:B------:R-:W-:Y:S01]  /*0600*/  FFMA R3, R2, 1.4426950216293334961, R3 ;  /* 0x3fb8aa3b02037823 */ /* 0x000fe20000000003 */
[----:B------:R-:W-:-:S03]  /*0610*/  FMUL R9, R9, R12 ;  /* 0x0000000c09097220 */ /* 0x000fc60000400000 */
[----:B------:R-:W-:Y:S01]  /*0620*/  FFMA R3, R8, 1.9251366722983220825e-08, R3 ;  /* 0x32a55e3408037823 */ /* 0x000fe20000000003 */
[----:B------:R-:W-:-:S04]  /*0630*/  FMUL R7, R9, 3 ;  /* 0x4040000009077820 */ /* 0x000fc80000400000 */
[----:B------:R-:W-:-:S04]  /*0640*/  FFMA R2, R2, R7, R3 ;  /* 0x0000000702027223 */ /* 0x000fc80000000003 */
[----:B------:R-:W-:-:S04]  /*0650*/  FFMA R9, R8, R9, R2 ;  /* 0x0000000908097223 */ /* 0x000fc80000000002 */
[----:B------:R-:W-:-:S04]  /*0660*/  FADD R3, R0, R9 ;  /* 0x0000000900037221 */ /* 0x000fc80000000000 */
[----:B-----5:R-:W-:Y:S01]  /*0670*/  FMUL R7, R6, R3 ;  /* 0x0000000306077220 */ /* 0x020fe20000400000 */
[----:B------:R-:W-:-:S03]  /*0680*/  FADD R0, -R0, R3 ;  /* 0x0000000300007221 */ /* 0x000fc60000000100 */
[----:B------:R-:W0:Y:S01]  /*0690*/  FRND R2, R7 ;  /* 0x0000000700027307 */ /* 0x000e220000201000 */
[----:B------:R-:W-:Y:S01]  /*06a0*/  FADD R9, R9, -R0 ;  /* 0x8000000009097221 */ /* 0x000fe20000000000 */
[C---:B------:R-:W-:Y:S01]  /*06b0*/  FFMA R0, R6.reuse, R3, -R7 ;  /* 0x0000000306007223 */ /* 0x040fe20000000807 */
[C---:B------:R-:W-:Y:S02]  /*06c0*/  FSETP.GT.AND P1, PT, |R7|.reuse, 152, PT ;  /* 0x431800000700780b */ /* 0x040fe40003f24200 */
[C---:B------:R-:W-:Y:S01]  /*06d0*/  FSETP.GEU.AND P2, PT, R7.reuse, RZ, PT ;  /* 0x000000ff0700720b */ /* 0x040fe20003f4e000 */
[----:B------:R-:W-:Y:S01]  /*06e0*/  FFMA R0, R6, R9, R0 ;  /* 0x0000000906007223 */ /* 0x000fe20000000000 */
[----:B------:R-:W-:Y:S01]  /*06f0*/  HFMA2 R9, -RZ, RZ, 0.64013671875, -15.109375 ;  /* 0x391fcb8eff097431 */ /* 0x000fe200000001ff */
[----:B------:R-:W1:Y:S01]  /*0700*/  F2I.NTZ R8, R7 ;  /* 0x0000000700087305 */ /* 0x000e620000203100 */
[----:B0-----:R-:W-:Y:S01]  /*0710*/  FADD R3, R7, -R2 ;  /* 0x8000000207037221 */ /* 0x001fe20000000000 */
[----:B------:R-:W-:-:S03]  /*0720*/  FSETP.GT.AND P0, PT, R2, RZ, PT ;  /* 0x000000ff0200720b */ /* 0x000fc60003f04000 */
[----:B------:R-:W-:-:S04]  /*0730*/  FADD R0, R0, R3 ;  /* 0x0000000300007221 */ /* 0x000fc80000000000 */
[----:B------:R-:W-:Y:S01]  /*0740*/  FFMA R3, R0, R9, 0.0013391353422775864601 ;  /* 0x3aaf85ed00037423 */ /* 0x000fe20000000009 */
[----:B------:R-:W-:Y:S02]  /*0750*/  SEL R9, RZ, 0x83000000, P0 ;  /* 0x83000000ff097807 */ /* 0x000fe40000000000 */
[----:B------:R-:W-:Y:S01]  /*0760*/  FSETP.NEU.AND P0, PT, R6, RZ, PT ;  /* 0x000000ff0600720b */ /* 0x000fe20003f0d000 */
[C---:B------:R-:W-:Y:S02]  /*0770*/  FFMA R3, R0.reuse, R3, 0.0096188392490148544312 ;  /* 0x3c1d985600037423 */ /* 0x040fe40000000003 */
[----:B------:R-:W-:Y:S01]  /*0780*/  VIADD R2, R9, 0x7f000000 ;  /* 0x7f00000009027836 */ /* 0x000fe20000000000 */
[----:B------:R-:W-:Y:S01]  /*0790*/  FSETP.EQ.OR P0, PT, R5, 1, !P0 ;  /* 0x3f8000000500780b */ /* 0x000fe20004702400 */
[----:B------:R-:W-:Y:S01]  /*07a0*/  FFMA R3, R0, R3, 0.055503588169813156128 ;  /* 0x3d6357bb00037423 */ /* 0x000fe20000000003 */
[----:B-1----:R-:W-:-:S03]  /*07b0*/  IMAD R9, R8, 0x800000, -R9 ;  /* 0x0080000008097824 */ /* 0x002fc600078e0a09 */
[----:B------:R-:W-:-:S04]  /*07c0*/  FFMA R3, R0, R3, 0.24022644758224487305 ;  /* 0x3e75fdec00037423 */ /* 0x000fc80000000003 */
[----:B------:R-:W-:-:S04]  /*07d0*/  FFMA R3, R0, R3, 0.69314718246459960938 ;  /* 0x3f31721800037423 */ /* 0x000fc80000000003 */
[----:B------:R-:W-:Y:S01]  /*07e0*/  FFMA R3, R0, R3, 1 ;  /* 0x3f80000000037423 */ /* 0x000fe20000000003 */
[----:B------:R-:W-:-:S03]  /*07f0*/  IMAD.MOV.U32 R0, RZ, RZ, 0x3f800000 ;  /* 0x3f800000ff007424 */ /* 0x000fc600078e00ff */
[----:B------:R-:W-:-:S04]  /*0800*/  FMUL R2, R3, R2 ;  /* 0x0000000203027220 */ /* 0x000fc80000400000 */
[----:B------:R-:W-:Y:S01]  /*0810*/  FMUL R2, R2, R9 ;  /* 0x0000000902027220 */ /* 0x000fe20000400000 */
[----:B------:R-:W-:Y:S01]  /*0820*/  @P1 FSEL R2, RZ, +INF , !P2 ;  /* 0x7f800000ff021808 */ /* 0x000fe20005000000 */
[----:B------:R-:W-:Y:S06]  /*0830*/  @P0 BRA `(.L_x_609) ;  /* 0x0000000800240947 */ /* 0x000fec0003800000 */
[----:B------:R-:W-:-:S04]  /*0840*/  FSETP.NAN.AND P0, PT, |R6|, |R6|, PT ;  /* 0x400000060600720b */ /* 0x000fc80003f08200 */
[----:B------:R-:W-:-:S13]  /*0850*/  FSETP.NUM.AND P0, PT, |R5|, |R5|, !P0 ;  /* 0x400000050500720b */ /* 0x000fda0004707200 */
[----:B------:R-:W-:Y:S01]  /*0860*/  @!P0 FADD R0, R6, R5 ;  /* 0x0000000506008221 */ /* 0x000fe20000000000 */
[----:B------:R-:W-:Y:S06]  /*0870*/  @!P0 BRA `(.L_x_609) ;  /* 0x0000000800148947 */ /* 0x000fec0003800000 */
[----:B------:R-:W-:Y:S01]  /*0880*/  FMUL R0, R6, 0.5 ;  /* 0x3f00000006007820 */ /* 0x000fe20000400000 */
[C---:B------:R-:W-:Y:S02]  /*0890*/  FSETP.NEU.AND P0, PT, |R5|.reuse, +INF , PT ;  /* 0x7f8000000500780b */ /* 0x040fe40003f0d200 */
[----:B------:R-:W-:-:S03]  /*08a0*/  FSETP.NEU.AND P1, PT, R5, RZ, PT ;  /* 0x000000ff0500720b */ /* 0x000fc60003f2d000 */
[----:B------:R-:W0:Y:S02]  /*08b0*/  FRND.TRUNC R0, R0 ;  /* 0x0000000000007307 */ /* 0x000e24000020d000 */
[----:B0-----:R-:W-:-:S04]  /*08c0*/  FADD R3, R0, R0 ;  /* 0x0000000000037221 */ /* 0x001fc80000000000 */
[----:B------:R-:W-:-:S04]  /*08d0*/  FADD R7, R6, -R3 ;  /* 0x8000000306077221 */ /* 0x000fc80000000000 */
[----:B------:R-:W-:Y:S05]  /*08e0*/  @P0 BRA P1, `(.L_x_614) ;  /* 0x0000000000180947 */ /* 0x000fea0000800000 */
[----:B------:R-:W-:Y:S01]  /*08f0*/  FSETP.GEU.AND P1, PT, R6, RZ, PT ;  /* 0x000000ff0600720b */ /* 0x000fe20003f2e000 */
[----:B------:R-:W-:Y:S01]  /*0900*/  FADD R0, R5, R5 ;  /* 0x0000000505007221 */ /* 0x000fe20000000000 */
[----:B------:R-:W-:-:S11]  /*0910*/  FSETP.NEU.AND P0, PT, |R7|, 1, PT ;  /* 0x3f8000000700780b */ /* 0x000fd60003f0d200 */
[----:B------:R-:W-:-:S04]  /*0920*/  @!P1 LOP3.LUT R0, R0, 0x7f800000, RZ, 0x3c, !PT ;  /* 0x7f80000000009812 */ /* 0x000fc800078e3cff */
[----:B------:R-:W-:Y:S01]  /*0930*/  @P0 LOP3.LUT R0, R0, 0x7fffffff, RZ, 0xc0, !PT ;  /* 0x7fffffff00000812 */ /* 0x000fe200078ec0ff */
[----:B------:R-:W-:Y:S06]  /*0940*/  BRA `(.L_x_609) ;  /* 0x0000000400e07947 */ /* 0x000fec0003800000 */
.L_x_614:
[----:B------:R-:W-:Y:S01]  /*0950*/  FSETP.NEU.AND P0, PT, |R6|, +INF , PT ;  /* 0x7f8000000600780b */ /* 0x000fe20003f0d200 */
[----:B------:R-:W-:Y:S01]  /*0960*/  IMAD.MOV.U32 R0, RZ, RZ, 0x3f800000 ;  /* 0x3f800000ff007424 */ /* 0x000fe200078e00ff */
[----:B------:R-:W-:-:S13]  /*0970*/  FSETP.EQ.AND P1, PT, R5, -1, PT ;  /* 0xbf8000000500780b */ /* 0x000fda0003f22000 */
[----:B------:R-:W-:Y:S05]  /*0980*/  @!P0 BRA P1, `(.L_x_609) ;  /* 0x0000000400d08947 */ /* 0x000fea0000800000 */
[----:B------:R-:W-:Y:S02]  /*0990*/  FSETP.GEU.AND P0, PT, R5, RZ, PT ;  /* 0x000000ff0500720b */ /* 0x000fe40003f0e000 */
[----:B------:R-:W-:-:S11]  /*09a0*/  MOV R0, R2 ;  /* 0x0000000200007202 */ /* 0x000fd60000000f00 */
[----:B------:R-:W-:Y:S05]  /*09b0*/  @P0 BRA `(.L_x_609) ;  /* 0x0000000400c40947 */ /* 0x000fea0003800000 */
[----:B------:R-:W0:Y:S01]  /*09c0*/  FRND.FLOOR R3, R6 ;  /* 0x0000000600037307 */ /* 0x000e220000205000 */
[----:B------:R-:W-:-:S04]  /*09d0*/  FSETP.NEU.AND P1, PT, |R7|, 1, PT ;  /* 0x3f8000000700780b */ /* 0x000fc80003f2d200 */
[----:B------:R-:W-:Y:S02]  /*09e0*/  FSEL R0, R2, -R2, P1 ;  /* 0x8000000202007208 */ /* 0x000fe40000800000 */
[----:B0-----:R-:W-:-:S04]  /*09f0*/  FSETP.NEU.AND P0, PT, R6, R3, PT ;  /* 0x000000030600720b */ /* 0x001fc80003f0d000 */
[----:B------:R-:W-:Y:S01]  /*0a00*/  FSEL R0, R0, +QNAN , !P0 ;  /* 0x7fffffff00007808 */ /* 0x000fe20004000000 */
[----:B------:R-:W-:Y:S08]  /*0a10*/  BRA `(.L_x_609) ;  /* 0x0000000400ac7947 */ /* 0x000ff00003800000 */
.L_x_612:
[----:B------:R-:W-:-:S05]  /*0a20*/  IMAD.MOV.U32 R3, RZ, RZ, -0x6 ;  /* 0xfffffffaff037424 */ /* 0x000fca00078e00ff */
[----:B------:R-:W-:-:S05]  /*0a30*/  VIADDMNMX.U32 R2, R2, R3, 0x3, PT ;  /* 0x0000000302027446 */ /* 0x000fca0003800003 */
[----:B-1----:R-:W-:-:S04]  /*0a40*/  IMAD.SHL.U32 R7, R2, 0x4, RZ ;  /* 0x0000000402077824 */ /* 0x002fc800078e00ff */
[----:B------:R-:W1:Y:S02]  /*0a50*/  LDC R2, c[0x2][R7+0x18] ;  /* 0x0080060007027b82 */ /* 0x000e640000000800 */
[----:B-1----:R-:W-:-:S04]  /*0a60*/  SHF.R.S32.HI R3, RZ, 0x1f, R2 ;  /* 0x0000001fff037819 */ /* 0x002fc80000011402 */
.L_x_862:
[----:B------:R-:W-:Y:S05]  /*0a70*/  BRX R2 -0xa80                                                            (*"BRANCH_TARGETS .L_x_863,.L_x_864,.L_x_865,.L_x_609"*) ;  /* 0xfffffff402607949 */ /* 0x000fea000383ffff */
.L_x_865:
[----:B0----5:R-:W-:Y:S01]  /*0a80*/  FSET.BF.LE.AND R0, R6, R5, PT ;  /* 0x000000050600720a */ /* 0x021fe20003803000 */
[----:B------:R-:W-:Y:S06]  /*0a90*/  BRA `(.L_x_609) ;  /* 0x00000004008c7947 */ /* 0x000fec0003800000 */
.L_x_863:
[----:B0----5:R-:W-:Y:S01]  /*0aa0*/  FSET.BF.GE.AND R0, R6, R5, PT ;  /* 0x000000050600720a */ /* 0x021fe20003806000 */
[----:B------:R-:W-:Y:S06]  /*0ab0*/  BRA `(.L_x_609) ;  /* 0x0000000400847947 */ /* 0x000fec0003800000 */
.L_x_864:
[----:B0----5:R-:W-:Y:S01]  /*0ac0*/  FSET.BF.LT.AND R0, R6, R5, PT ;  /* 0x000000050600720a */ /* 0x021fe20003801000 */
[----:B------:R-:W-:Y:S06]  /*0ad0*/  BRA `(.L_x_609) ;  /* 0x00000004007c7947 */ /* 0x000fec0003800000 */
.L_x_606:
[----:B------:R-:W-:-:S13]  /*0ae0*/  ISETP.GT.AND P0, PT, R2, 0xd, PT ;  /* 0x0000000d0200780c */ /* 0x000fda0003f04270 */
[----:B------:R-:W-:Y:S05]  /*0af0*/  @P0 BRA `(.L_x_615) ;  /* 0x00000000006c0947 */ /* 0x000fea0003800000 */
[----:B------:R-:W-:-:S13]  /*0b00*/  ISETP.GT.AND P0, PT, R2, 0xa, PT ;  /* 0x0000000a0200780c */ /* 0x000fda0003f04270 */
[----:B------:R-:W-:Y:S05]  /*0b10*/  @P0 BRA `(.L_x_616) ;  /* 0x0000000000280947 */ /* 0x000fea0003800000 */
[----:B------:R-:W-:-:S05]  /*0b20*/  VIADD R2, R2, 0xfffffff7 ;  /* 0xfffffff702027836 */ /* 0x000fca0000000000 */
[----:B------:R-:W-:-:S05]  /*0b30*/  VIMNMX.U32 R2, PT, PT, R2, 0x2, PT ;  /* 0x0000000202027848 */ /* 0x000fca0003fe0000 */
[----:B-1----:R-:W-:-:S04]  /*0b40*/  IMAD.SHL.U32 R7, R2, 0x4, RZ ;  /* 0x0000000402077824 */ /* 0x002fc800078e00ff */
[----:B------:R-:W1:Y:S02]  /*0b50*/  LDC R2, c[0x2][R7+0x28] ;  /* 0x00800a0007027b82 */ /* 0x000e640000000800 */
[----:B-1----:R-:W-:-:S04]  /*0b60*/  SHF.R.S32.HI R3, RZ, 0x1f, R2 ;  /* 0x0000001fff037819 */ /* 0x002fc80000011402 */
.L_x_867:
[----:B------:R-:W-:Y:S05]  /*0b70*/  BRX R2 -0xb80                                                            (*"BRANCH_TARGETS .L_x_868,.L_x_869,.L_x_609"*) ;  /* 0xfffffff402207949 */ /* 0x000fea000383ffff */
.L_x_869:
[----:B0----5:R-:W-:Y:S01]  /*0b80*/  FSET.BF.NEU.AND R0, R6, R5, PT ;  /* 0x000000050600720a */ /* 0x021fe2000380d000 */
[----:B------:R-:W-:Y:S06]  /*0b90*/  BRA `(.L_x_609) ;  /* 0x00000004004c7947 */ /* 0x000fec0003800000 */
.L_x_868:
[----:B0----5:R-:W-:Y:S01]  /*0ba0*/  FSET.BF.EQ.AND R0, R6, R5, PT ;  /* 0x000000050600720a */ /* 0x021fe20003802000 */
[----:B------:R-:W-:Y:S06]  /*0bb0*/  BRA `(.L_x_609) ;  /* 0x0000000400447947 */ /* 0x000fec0003800000 */
.L_x_616:
[----:B------:R-:W-:-:S04]  /*0bc0*/  MOV R3, 0xfffffff5 ;  /* 0xfffffff500037802 */ /* 0x000fc80000000f00 */
[----:B------:R-:W-:-:S05]  /*0bd0*/  VIADDMNMX.U32 R2, R2, R3, 0x3, PT ;  /* 0x0000000302027446 */ /* 0x000fca0003800003 */
[----:B-1----:R-:W-:-:S04]  /*0be0*/  IMAD.SHL.U32 R7, R2, 0x4, RZ ;  /* 0x0000000402077824 */ /* 0x002fc800078e00ff */
[----:B------:R-:W1:Y:S02]  /*0bf0*/  LDC R2, c[0x2][R7+0x34] ;  /* 0x00800d0007027b82 */ /* 0x000e640000000800 */
[----:B-1----:R-:W-:-:S04]  /*0c00*/  SHF.R.S32.HI R3, RZ, 0x1f, R2 ;  /* 0x0000001fff037819 */ /* 0x002fc80000011402 */
.L_x_871:
[----:B------:R-:W-:Y:S05]  /*0c10*/  BRX R2 -0xc20                                                            (*"BRANCH_TARGETS .L_x_872,.L_x_873,.L_x_874,.L_x_609"*) ;  /* 0xfffffff002f87949 */ /* 0x000fea000383ffff */
.L_x_874:
[----:B0-----:R-:W-:Y:S08]  /*0c20*/  F2I.S64 R2, R5 ;  /* 0x0000000500027311 */ /* 0x001ff00000201900 */
[----:B-----5:R-:W0:Y:S02]  /*0c30*/  F2I.S64 R6, R6 ;  /* 0x0000000600067311 */ /* 0x020e240000201900 */
[----:B0-----:R-:W-:-:S04]  /*0c40*/  LOP3.LUT P0, RZ, R2, R6, RZ, 0xc0, !PT ;  /* 0x0000000602ff7212 */ /* 0x001fc8000780c0ff */
[----:B------:R-:W-:Y:S01]  /*0c50*/  FSEL R0, RZ, 1, !P0 ;  /* 0x3f800000ff007808 */ /* 0x000fe20004000000 */
[----:B------:R-:W-:Y:S08]  /*0c60*/  BRA `(.L_x_609) ;  /* 0x0000000400187947 */ /* 0x000ff00003800000 */
.L_x_872:
[----:B0----5:R-:W-:Y:S01]  /*0c70*/  FMNMX R0, R6, R5, PT ;  /* 0x0000000506007209 */ /* 0x021fe20003800000 */
[----:B------:R-:W-:Y:S06]  /*0c80*/  BRA `(.L_x_609) ;  /* 0x0000000400107947 */ /* 0x000fec0003800000 */
.L_x_873:
[----:B0----5:R-:W-:Y:S01]  /*0c90*/  FMNMX R0, R6, R5, !PT ;  /* 0x0000000506007209 */ /* 0x021fe20007800000 */
[----:B------:R-:W-:Y:S06]  /*0ca0*/  BRA `(.L_x_609) ;  /* 0x0000000400087947 */ /* 0x000fec0003800000 */
.L_x_615:
[----:B------:R-:W-:-:S13]  /*0cb0*/  ISETP.GT.AND P0, PT, R2, 0xf, PT ;  /* 0x0000000f0200780c */ /* 0x000fda0003f04270 */
[----:B------:R-:W-:Y:S05]  /*0cc0*/  @P0 BRA `(.L_x_617) ;  /* 0x0000000000340947 */ /* 0x000fea0003800000 */
[----:B------:R-:W-:-:S05]  /*0cd0*/  VIADD R2, R2, 0xfffffff2 ;  /* 0xfffffff202027836 */ /* 0x000fca0000000000 */
[----:B------:R-:W-:-:S05]  /*0ce0*/  VIMNMX.U32 R2, PT, PT, R2, 0x2, PT ;  /* 0x0000000202027848 */ /* 0x000fca0003fe0000 */
[----:B-1----:R-:W-:-:S04]  /*0cf0*/  IMAD.SHL.U32 R7, R2, 0x4, RZ ;  /* 0x0000000402077824 */ /* 0x002fc800078e00ff */
[----:B------:R-:W1:Y:S02]  /*0d00*/  LDC R2, c[0x2][R7+0x44] ;  /* 0x0080110007027b82 */ /* 0x000e640000000800 */
[----:B-1----:R-:W-:-:S04]  /*0d10*/  SHF.R.S32.HI R3, RZ, 0x1f, R2 ;  /* 0x0000001fff037819 */ /* 0x002fc80000011402 */
.L_x_876:
[----:B------:R-:W-:Y:S05]  /*0d20*/  BRX R2 -0xd30                                                            (*"BRANCH_TARGETS .L_x_877,.L_x_878,.L_x_609"*) ;  /* 0xfffffff002b47949 */ /* 0x000fea000383ffff */
.L_x_878:
[----:B0----5:R-:W-:Y:S01]  /*0d30*/  FFMA R0, -R6, R5, 1 ;  /* 0x3f80000006007423 */ /* 0x021fe20000000105 */
[----:B------:R-:W-:Y:S06]  /*0d40*/  BRA `(.L_x_609) ;  /* 0x0000000000e07947 */ /* 0x000fec0003800000 */
.L_x_877:
[----:B0-----:R-:W-:Y:S08]  /*0d50*/  F2I.S64 R2, R5 ;  /* 0x0000000500027311 */ /* 0x001ff00000201900 */
[----:B-----5:R-:W0:Y:S02]  /*0d60*/  F2I.S64 R6, R6 ;  /* 0x0000000600067311 */ /* 0x020e240000201900 */
[----:B0-----:R-:W-:-:S04]  /*0d70*/  LOP3.LUT P0, RZ, R6, R2, RZ, 0xfc, !PT ;  /* 0x0000000206ff7212 */ /* 0x001fc8000780fcff */
[----:B------:R-:W-:Y:S01]  /*0d80*/  FSEL R0, RZ, 1, !P0 ;  /* 0x3f800000ff007808 */ /* 0x000fe20004000000 */
[----:B------:R-:W-:Y:S08]  /*0d90*/  BRA `(.L_x_609) ;  /* 0x0000000000cc7947 */ /* 0x000ff00003800000 */
.L_x_617:
[----:B------:R-:W-:-:S05]  /*0da0*/  IMAD.MOV.U32 R3, RZ, RZ, -0x10 ;  /* 0xfffffff0ff037424 */ /* 0x000fca00078e00ff */
[----:B------:R-:W-:-:S04]  /*0db0*/  VIADDMNMX.U32 R2, R2, R3, 0x3, PT ;  /* 0x0000000302027446 */ /* 0x000fc80003800003 */
[----:B-1----:R-:W-:-:S04]  /*0dc0*/  SHF.L.U32 R7, R2, 0x2, RZ ;  /* 0x0000000202077819 */ /* 0x002fc800000006ff */
[----:B------:R-:W1:Y:S02]  /*0dd0*/  LDC R2, c[0x2][R7+0x50] ;  /* 0x0080140007027b82 */ /* 0x000e640000000800 */
[----:B-1----:R-:W-:-:S04]  /*0de0*/  SHF.R.S32.HI R3, RZ, 0x1f, R2 ;  /* 0x0000001fff037819 */ /* 0x002fc80000011402 */
.L_x_880:
[----:B------:R-:W-:Y:S05]  /*0df0*/  BRX R2 -0xe00                                                            (*"BRANCH_TARGETS .L_x_881,.L_x_882,.L_x_883,.L_x_609"*) ;  /* 0xfffffff002807949 */ /* 0x000fea000383ffff */
.L_x_883:
        /* <DEDUP_REMOVED lines=10> */
[----:B------:R-:W-:Y:S01]  /*0ea0*/  MOV R8, 0xed0 ;  /* 0x00000ed000087802 */ /* 0x000fe20000000f00 */
[----:B------:R-:W-:-:S07]  /*0eb0*/  IMAD.MOV.U32 R3, RZ, RZ, R6 ;  /* 0x000000ffff037224 */ /* 0x000fce00078e0006 */
[----:B------:R-:W-:Y:S05]  /*0ec0*/  CALL.REL.NOINC `($__internal_7_$__cuda_sm3x_div_rn_noftz_f32_slowpath) ;  /* 0x00000010009c7944 */ /* 0x000fea0003c00000 */
[----:B------:R-:W-:-:S07]  /*0ed0*/  IMAD.MOV.U32 R0, RZ, RZ, R2 ;  /* 0x000000ffff007224 */ /* 0x000fce00078e0002 */
.L_x_619:
[----:B------:R-:W-:Y:S05]  /*0ee0*/  BSYNC.RECONVERGENT B2 ;  /* 0x0000000000027941 */ /* 0x000fea0003800200 */
.L_x_618:
[----:B------:R-:W-:-:S13]  /*0ef0*/  FSETP.NAN.AND P0, PT, |R0|, |R0|, PT ;  /* 0x400000000000720b */ /* 0x000fda0003f08200 */
[----:B------:R-:W-:Y:S05]  /*0f00*/  @P0 BRA `(.L_x_609) ;  /* 0x0000000000700947 */ /* 0x000fea0003800000 */
[----:B------:R-:W-:-:S13]  /*0f10*/  FSETP.NEU.AND P0, PT, |R0|, +INF , PT ;  /* 0x7f8000000000780b */ /* 0x000fda0003f0d200 */
[----:B------:R-:W2:Y:S01]  /*0f20*/  @P0 FRND.FLOOR R0, R0 ;  /* 0x0000000000000307 */ /* 0x000ea20000205000 */
[----:B------:R-:W-:Y:S05]  /*0f30*/  BRA `(.L_x_609) ;  /* 0x0000000000647947 */ /* 0x000fea0003800000 */
.L_x_881:
[----:B0----5:R-:W-:Y:S01]  /*0f40*/  FADD R0, -R6, R5 ;  /* 0x0000000506007221 */ /* 0x021fe20000000100 */
[----:B------:R-:W-:-:S04]  /*0f50*/  FSETP.NEU.AND P0, PT, R5, RZ, PT ;  /* 0x000000ff0500720b */ /* 0x000fc80003f0d000 */
[----:B------:R-:W-:Y:S01]  /*0f60*/  FSEL R0, R0, RZ, P0 ;  /* 0x000000ff00007208 */ /* 0x000fe20000000000 */
[----:B------:R-:W-:Y:S08]  /*0f70*/  BRA `(.L_x_609) ;  /* 0x0000000000547947 */ /* 0x000ff00003800000 */
.L_x_882:
[----:B-----5:R-:W-:Y:S01]  /*0f80*/  FSETP.NEU.AND P0, PT, R6, RZ, PT ;  /* 0x000000ff0600720b */ /* 0x020fe20003f0d000 */
[----:B------:R-:W-:-:S12]  /*0f90*/  IMAD.MOV.U32 R0, RZ, RZ, 0x7fc00000 ;  /* 0x7fc00000ff007424 */ /* 0x000fd800078e00ff */
[----:B------:R-:W-:Y:S05]  /*0fa0*/  @!P0 BRA `(.L_x_609) ;  /* 0x0000000000488947 */ /* 0x000fea0003800000 */
[----:B------:R-:W1:Y:S01]  /*0fb0*/  MUFU.RCP R3, R6 ;  /* 0x0000000600037308 */ /* 0x000e620000001000 */
        /* <DEDUP_REMOVED lines=8> */
[----:B------:R-:W-:Y:S01]  /*1040*/  MOV R0, R5 ;  /* 0x0000000500007202 */ /* 0x000fe20000000f00 */
[----:B------:R-:W-:Y:S01]  /*1050*/  IMAD.MOV.U32 R3, RZ, RZ, R6 ;  /* 0x000000ffff037224 */ /* 0x000fe200078e0006 */
[----:B------:R-:W-:-:S07]  /*1060*/  MOV R8, 0x1080 ;  /* 0x0000108000087802 */ /* 0x000fce0000000f00 */
[----:B------:R-:W-:Y:S05]  /*1070*/  CALL.REL.NOINC `($__internal_7_$__cuda_sm3x_div_rn_noftz_f32_slowpath) ;  /* 0x0000001000307944 */ /* 0x000fea0003c00000 */
[----:B------:R-:W-:-:S07]  /*1080*/  IMAD.MOV.U32 R0, RZ, RZ, R2 ;  /* 0x000000ffff007224 */ /* 0x000fce00078e0002 */
.L_x_621:
[----:B------:R-:W-:Y:S05]  /*1090*/  BSYNC.RECONVERGENT B2 ;  /* 0x0000000000027941 */ /* 0x000fea0003800200 */
.L_x_620:
[----:B------:R-:W-:-:S13]  /*10a0*/  FSETP.NE.AND P0, PT, |R0|, +INF , PT ;  /* 0x7f8000000000780b */ /* 0x000fda0003f05200 */
[----:B------:R-:W0:Y:S02]  /*10b0*/  @P0 FRND.FLOOR R2, R0 ;  /* 0x0000000000020307 */ /* 0x000e240000205000 */
[----:B0-----:R-:W-:-:S07]  /*10c0*/  @P0 FFMA R0, -R6, R2, R5 ;  /* 0x0000000206000223 */ /* 0x001fce0000000105 */
.L_x_609:
[----:B------:R-:W-:Y:S05]  /*10d0*/  BSYNC.RECONVERGENT B1 ;  /* 0x0000000000017941 */ /* 0x000fea0003800200 */
.L_x_605:
[----:B------:R-:W0:Y:S01]  /*10e0*/  LDC.64 R2, c[0x0][0x390] ;  /* 0x0000e400ff027b82 */ /* 0x000e220000000a00 */
[----:B------:R-:W-:Y:S02]  /*10f0*/  R2UR UR4, R10 ;  /* 0x000000000a0472ca */ /* 0x000fe400000e0000 */
[----:B------:R-:W-:Y:S01]  /*1100*/  R2UR UR5, R11 ;  /* 0x000000000b0572ca */ /* 0x000fe200000e0000 */
[----:B0-----:R-:W-:-:S12]  /*1110*/  IMAD.WIDE R4, R4, 0x4, R2 ;  /* 0x0000000404047825 */ /* 0x001fd800078e0202 */
[----:B--2---:R0:W-:Y:S01]  /*1120*/  STG.E desc[UR4][R4.64], R0 ;  /* 0x0000000004007986 */ /* 0x0041e2000c101904 */
[----:B------:R-:W-:Y:S05]  /*1130*/  BRA `(.L_x_603) ;  /* 0x0000000c00f47947 */ /* 0x000fea0003800000 */
.L_x_604:
[----:B------:R-:W2:Y:S01]  /*1140*/  LDC.64 R2, c[0x0][0x380] ;  /* 0x0000e000ff027b82 */ /* 0x000ea20000000a00 */
[----:B-1----:R-:W-:Y:S02]  /*1150*/  R2UR UR4, R10 ;  /* 0x000000000a0472ca */ /* 0x002fe400000e0000 */
[----:B------:R-:W-:Y:S01]  /*1160*/  R2UR UR5, R11 ;  /* 0x000000000b0572ca */ /* 0x000fe200000e0000 */
[----:B--2---:R-:W-:-:S04]  /*1170*/  IMAD.WIDE R6, R4, 0x4, R2 ;  /* 0x0000000404067825 */ /* 0x004fc800078e0202 */
[----:B------:R-:W1:Y:S01]  /*1180*/  LDC R3, c[0x0][0x39c] ;  /* 0x0000e700ff037b82 */ /* 0x000e620000000800 */
[----:B------:R-:W-:Y:S07]  /*1190*/  BSSY.RECONVERGENT B1, `(.L_x_622) ;  /* 0x00000f2000017945 */ /* 0x000fee0003800200 */
[----:B------:R2:W5:Y:S01]  /*11a0*/  LDG.E R0, desc[UR4][R6.64] ;  /* 0x0000000406007981 */ /* 0x000562000c1e1900 */
[----:B------:R-:W-:Y:S01]  /*11b0*/  IMAD.MOV.U32 R2, RZ, RZ, 0x7f7fffff ;  /* 0x7f7fffffff027424 */ /* 0x000fe200078e00ff */
[----:B-1----:R-:W-:-:S13]  /*11c0*/  ISETP.GT.AND P0, PT, R3, 0x8, PT ;  /* 0x000000080300780c */ /* 0x002fda0003f04270 */
[----:B--2---:R-:W-:Y:S05]  /*11d0*/  @P0 BRA `(.L_x_623) ;  /* 0x0000000800480947 */ /* 0x004fea0003800000 */
[----:B------:R-:W-:-:S13]  /*11e0*/  ISETP.GT.AND P0, PT, R3, 0x3, PT ;  /* 0x000000030300780c */ /* 0x000fda0003f04270 */
[----:B------:R-:W-:Y:S05]  /*11f0*/  @P0 BRA `(.L_x_624) ;  /* 0x0000000000840947 */ /* 0x000fea0003800000 */
[----:B------:R-:W-:-:S13]  /*1200*/  ISETP.GT.AND P0, PT, R3, 0x1, PT ;  /* 0x000000010300780c */ /* 0x000fda0003f04270 */
[----:B------:R-:W-:Y:S05]  /*1210*/  @P0 BRA `(.L_x_625) ;  /* 0x0000000000240947 */ /* 0x000fea0003800000 */
[----:B------:R-:W-:-:S05]  /*1220*/  VIMNMX.U32 R3, PT, PT, R3, 0x2, PT ;  /* 0x0000000203037848 */ /* 0x000fca0003fe0000 */
[----:B------:R-:W-:-:S04]  /*1230*/  IMAD.SHL.U32 R3, R3, 0x4, RZ ;  /* 0x0000000403037824 */ /* 0x000fc800078e00ff */
[----:B------:R-:W1:Y:S02]  /*1240*/  LDC R6, c[0x2][R3+0x60] ;  /* 0x0080180003067b82 */ /* 0x000e640000000800 */
[----:B-1----:R-:W-:-:S04]  /*1250*/  SHF.R.S32.HI R7, RZ, 0x1f, R6 ;  /* 0x0000001fff077819 */ /* 0x002fc80000011406 */
.L_x_885:
[----:B------:R-:W-:Y:S05]  /*1260*/  BRX R6 -0x1270                                                           (*"BRANCH_TARGETS .L_x_886,.L_x_887,.L_x_626"*) ;  /* 0xffffffec06647949 */ /* 0x000fea000383ffff */
.L_x_887:
[----:B0----5:R-:W-:Y:S01]  /*1270*/  FADD R2, R0, -R5 ;  /* 0x8000000500027221 */ /* 0x021fe20000000000 */
[----:B------:R-:W-:Y:S06]  /*1280*/  BRA `(.L_x_626) ;  /* 0x0000000c00887947 */ /* 0x000fec0003800000 */
.L_x_886:
[----:B0----5:R-:W-:Y:S01]  /*1290*/  FADD R2, R0, R5 ;  /* 0x0000000500027221 */ /* 0x021fe20000000000 */
[----:B------:R-:W-:Y:S06]  /*12a0*/  BRA `(.L_x_626) ;  /* 0x0000000c00807947 */ /* 0x000fec0003800000 */
.L_x_625:
[----:B------:R-:W-:-:S04]  /*12b0*/  MOV R6, 0xfffffffe ;  /* 0xfffffffe00067802 */ /* 0x000fc80000000f00 */
[----:B------:R-:W-:-:S05]  /*12c0*/  VIADDMNMX.U32 R6, R3, R6, 0x2, PT ;  /* 0x0000000203067446 */ /* 0x000fca0003800006 */
[----:B------:R-:W-:-:S04]  /*12d0*/  IMAD.SHL.U32 R3, R6, 0x4, RZ ;  /* 0x0000000406037824 */ /* 0x000fc800078e00ff */
[----:B------:R-:W1:Y:S02]  /*12e0*/  LDC R6, c[0x2][R3+0x6c] ;  /* 0x00801b0003067b82 */ /* 0x000e640000000800 */
[----:B-1----:R-:W-:-:S04]  /*12f0*/  SHF.R.S32.HI R7, RZ, 0x1f, R6 ;  /* 0x0000001fff077819 */ /* 0x002fc80000011406 */
.L_x_889:
[----:B------:R-:W-:Y:S05]  /*1300*/  BRX R6 -0x1310                                                           (*"BRANCH_TARGETS .L_x_890,.L_x_891,.L_x_626"*) ;  /* 0xffffffec063c7949 */ /* 0x000fea000383ffff */
.L_x_891:
[----:B0-----:R-:W0:Y:S01]  /*1310*/  MUFU.RCP R2, R5 ;  /* 0x0000000500027308 */ /* 0x001e220000001000 */
[----:B------:R-:W-:Y:S07]  /*1320*/  BSSY.RECONVERGENT B2, `(.L_x_627) ;  /* 0x000000b000027945 */ /* 0x000fee0003800200 */
[----:B-----5:R-:W1:Y:S01]  /*1330*/  FCHK P0, R0, R5 ;  /* 0x0000000500007302 */ /* 0x020e620000000000 */
[----:B0-----:R-:W-:-:S04]  /*1340*/  FFMA R3, R2, -R5, 1 ;  /* 0x3f80000002037423 */ /* 0x001fc80000000805 */
[----:B------:R-:W-:-:S04]  /*1350*/  FFMA R3, R2, R3, R2 ;  /* 0x0000000302037223 */ /* 0x000fc80000000002 */
[----:B------:R-:W-:-:S04]  /*1360*/  FFMA R2, R0, R3, RZ ;  /* 0x0000000300027223 */ /* 0x000fc800000000ff */
[----:B------:R-:W-:-:S04]  /*1370*/  FFMA R6, R2, -R5, R0 ;  /* 0x8000000502067223 */ /* 0x000fc80000000000 */
[----:B------:R-:W-:Y:S01]  /*1380*/  FFMA R2, R3, R6, R2 ;  /* 0x0000000603027223 */ /* 0x000fe20000000002 */
[----:B-1----:R-:W-:Y:S06]  /*1390*/  @!P0 BRA `(.L_x_628) ;  /* 0x00000000000c8947 */ /* 0x002fec0003800000 */
[----:B------:R-:W-:Y:S01]  /*13a0*/  IMAD.MOV.U32 R3, RZ, RZ, R5 ;  /* 0x000000ffff037224 */ /* 0x000fe200078e0005 */
[----:B------:R-:W-:-:S07]  /*13b0*/  MOV R8, 0x13d0 ;  /* 0x000013d000087802 */ /* 0x000fce0000000f00 */
[----:B------:R-:W-:Y:S05]  /*13c0*/  CALL.REL.NOINC `($__internal_7_$__cuda_sm3x_div_rn_noftz_f32_slowpath) ;  /* 0x0000000c005c7944 */ /* 0x000fea0003c00000 */
.L_x_628:
[----:B------:R-:W-:Y:S05]  /*13d0*/  BSYNC.RECONVERGENT B2 ;  /* 0x0000000000027941 */ /* 0x000fea0003800200 */
.L_x_627:
[----:B------:R-:W-:Y:S05]  /*13e0*/  BRA `(.L_x_626) ;  /* 0x0000000c00307947 */ /* 0x000fea0003800000 */
.L_x_890:
[----:B0----5:R-:W-:Y:S01]  /*13f0*/  FMUL R2, R0, R5 ;  /* 0x0000000500027220 */ /* 0x021fe20000400000 */
[----:B------:R-:W-:Y:S06]  /*1400*/  BRA `(.L_x_626) ;  /* 0x0000000c00287947 */ /* 0x000fec0003800000 */
.L_x_624:
[----:B------:R-:W-:-:S13]  /*1410*/  ISETP.GT.AND P0, PT, R3, 0x5, PT ;  /* 0x000000050300780c */ /* 0x000fda0003f04270 */
[----:B------:R-:W-:Y:S05]  /*1420*/  @P0 BRA `(.L_x_629) ;  /* 0x0000000400840947 */ /* 0x000fea0003800000 */
[----:B------:R-:W-:-:S13]  /*1430*/  ISETP.NE.AND P0, PT, R3, 0x4, PT ;  /* 0x000000040300780c */ /* 0x000fda0003f05270 */
[----:B------:R-:W-:Y:S05]  /*1440*/  @!P0 BRA `(.L_x_630) ;  /* 0x0000000000108947 */ /* 0x000fea0003800000 */
[----:B------:R-:W-:-:S13]  /*1450*/  ISETP.NE.AND P0, PT, R3, 0x5, PT ;  /* 0x000000050300780c */ /* 0x000fda0003f05270 */
[----:B------:R-:W-:Y:S05]  /*1460*/  @P0 BRA `(.L_x_626) ;  /* 0x0000000c00100947 */ /* 0x000fea0003800000 */
[----:B0----5:R-:W-:Y:S01]  /*1470*/  FSET.BF.LT.AND R2, R0, R5, PT ;  /* 0x000000050002720a */ /* 0x021fe20003801000 */
[----:B------:R-:W-:Y:S06]  /*1480*/  BRA `(.L_x_626) ;  /* 0x0000000c00087947 */ /* 0x000fec0003800000 */
.L_x_630:
[C---:B-----5:R-:W-:Y:S01]  /*1490*/  FMUL R3, |R0|.reuse, 16777216 ;  /* 0x4b80000000037820 */ /* 0x060fe20000400200 */
[----:B------:R-:W-:Y:S01]  /*14a0*/  FSETP.GEU.AND P0, PT, |R0|, 1.175494350822287508e-38, PT ;  /* 0x008000000000780b */ /* 0x000fe20003f0e200 */
[----:B------:R-:W-:-:S03]  /*14b0*/  HFMA2 R14, -RZ, RZ, 0.771484375, 0.21533203125 ;  /* 0x3a2c32e4ff0e7431 */ /* 0x000fc600000001ff */
[----:B------:R-:W-:-:S05]  /*14c0*/  FSEL R3, R3, |R0|, !P0 ;  /* 0x4000000003037208 */ /* 0x000fca0004000000 */
[----:B------:R-:W-:-:S05]  /*14d0*/  VIADD R2, R3, 0xc0cafb0d ;  /* 0xc0cafb0d03027836 */ /* 0x000fca0000000000 */
[----:B------:R-:W-:Y:S02]  /*14e0*/  LOP3.LUT R6, R2, 0xff800000, RZ, 0xc0, !PT ;  /* 0xff80000002067812 */ /* 0x000fe400078ec0ff */
[----:B------:R-:W-:-:S03]  /*14f0*/  FSEL R2, RZ, -24, P0 ;  /* 0xc1c00000ff027808 */ /* 0x000fc60000000000 */
[----:B------:R-:W-:-:S04]  /*1500*/  IMAD.IADD R3, R3, 0x1, -R6 ;  /* 0x0000000103037824 */ /* 0x000fc800078e0a06 */
[C---:B------:R-:W-:Y:S01]  /*1510*/  FADD R8, R3.reuse, 1 ;  /* 0x3f80000003087421 */ /* 0x040fe20000000000 */
[----:B------:R-:W-:Y:S01]  /*1520*/  FADD R7, R3, -1 ;  /* 0xbf80000003077421 */ /* 0x000fe20000000000 */
[----:B------:R-:W-:-:S03]  /*1530*/  I2FP.F32.S32 R3, R6 ;  /* 0x0000000600037245 */ /* 0x000fc60000201400 */
[----:B------:R-:W-:Y:S01]  /*1540*/  FADD R9, R7, R7 ;  /* 0x0000000707097221 */ /* 0x000fe20000000000 */
[----:B------:R-:W1:Y:S01]  /*1550*/  MUFU.RCP R8, R8 ;  /* 0x0000000800087308 */ /* 0x000e620000001000 */
[----:B------:R-:W-:Y:S02]  /*1560*/  FFMA R3, R3, 1.1920928955078125e-07, R2 ;  /* 0x3400000003037823 */ /* 0x000fe40000000002 */
[----:B-1----:R-:W-:-:S04]  /*1570*/  FMUL R6, R8, R9 ;  /* 0x0000000908067220 */ /* 0x002fc80000400000 */
        /* <DEDUP_REMOVED lines=18> */
[----:B0-----:R-:W-:Y:S01]  /*16a0*/  FMUL R3, R6, R5 ;  /* 0x0000000506037220 */ /* 0x001fe20000400000 */
[----:B------:R-:W-:-:S03]  /*16b0*/  FADD R2, -R2, R6 ;  /* 0x0000000602027221 */ /* 0x000fc60000000100 */
[----:B------:R-:W0:Y:S01]  /*16c0*/  FRND R8, R3 ;  /* 0x0000000300087307 */ /* 0x000e220000201000 */
[----:B------:R-:W-:Y:S01]  /*16d0*/  FADD R2, R9, -R2 ;  /* 0x8000000209027221 */ /* 0x000fe20000000000 */
[-C--:B------:R-:W-:Y:S01]  /*16e0*/  FFMA R7, R6, R5.reuse, -R3 ;  /* 0x0000000506077223 */ /* 0x080fe20000000803 */
[----:B------:R-:W-:Y:S01]  /*16f0*/  IMAD.MOV.U32 R9, RZ, RZ, 0x391fcb8e ;  /* 0x391fcb8eff097424 */ /* 0x000fe200078e00ff */
[C---:B------:R-:W-:Y:S02]  /*1700*/  FSETP.GT.AND P1, PT, |R3|.reuse, 152, PT ;  /* 0x431800000300780b */ /* 0x040fe40003f24200 */
[----:B------:R-:W-:Y:S01]  /*1710*/  FFMA R2, R2, R5, R7 ;  /* 0x0000000502027223 */ /* 0x000fe20000000007 */
[C---:B------:R-:W-:Y:S01]  /*1720*/  FSETP.GEU.AND P2, PT, R3.reuse, RZ, PT ;  /* 0x000000ff0300720b */ /* 0x040fe20003f4e000 */
[----:B------:R-:W1:Y:S01]  /*1730*/  F2I.NTZ R6, R3 ;  /* 0x0000000300067305 */ /* 0x000e620000203100 */
[----:B0-----:R-:W-:Y:S01]  /*1740*/  FADD R7, R3, -R8 ;  /* 0x8000000803077221 */ /* 0x001fe20000000000 */
[----:B------:R-:W-:-:S03]  /*1750*/  FSETP.GT.AND P0, PT, R8, RZ, PT ;  /* 0x000000ff0800720b */ /* 0x000fc60003f04000 */
[----:B------:R-:W-:-:S04]  /*1760*/  FADD R2, R2, R7 ;  /* 0x0000000702027221 */ /* 0x000fc80000000000 */
[----:B------:R-:W-:Y:S01]  /*1770*/  FFMA R7, R2, R9, 0.0013391353422775864601 ;  /* 0x3aaf85ed02077423 */ /* 0x000fe20000000009 */
[----:B------:R-:W-:Y:S02]  /*1780*/  SEL R9, RZ, 0x83000000, P0 ;  /* 0x83000000ff097807 */ /* 0x000fe40000000000 */
[----:B------:R-:W-:Y:S01]  /*1790*/  FSETP.NEU.AND P0, PT, R0, 1, PT ;  /* 0x3f8000000000780b */ /* 0x000fe20003f0d000 */
[C---:B------:R-:W-:Y:S02]  /*17a0*/  FFMA R7, R2.reuse, R7, 0.0096188392490148544312 ;  /* 0x3c1d985602077423 */ /* 0x040fe40000000007 */
[----:B------:R-:W-:Y:S01]  /*17b0*/  VIADD R8, R9, 0x7f000000 ;  /* 0x7f00000009087836 */ /* 0x000fe20000000000 */
[----:B------:R-:W-:Y:S01]  /*17c0*/  FSETP.EQ.OR P0, PT, R5, RZ, !P0 ;  /* 0x000000ff0500720b */ /* 0x000fe20004702400 */
        /* <DEDUP_REMOVED lines=15> */
[----:B------:R-:W-:-:S04]  /*18c0*/  FSETP.NEU.AND P0, PT, |R0|, +INF , PT ;  /* 0x7f8000000000780b */ /* 0x000fc80003f0d200 */
[----:B------:R-:W-:Y:S01]  /*18d0*/  FSETP.NEU.AND P0, PT, R0, RZ, P0 ;  /* 0x000000ff0000720b */ /* 0x000fe2000070d000 */
[----:B------:R-:W0:Y:S03]  /*18e0*/  FRND.TRUNC R3, R3 ;  /* 0x0000000300037307 */ /* 0x000e26000020d000 */
[----:B------:R-:W-:Y:S01]  /*18f0*/  FSETP.GEU.OR P1, PT, R5, RZ, P0 ;  /* 0x000000ff0500720b */ /* 0x000fe2000072e400 */
[----:B0-----:R-:W-:-:S04]  /*1900*/  FADD R2, R3, R3 ;  /* 0x0000000303027221 */ /* 0x001fc80000000000 */
[----:B------:R-:W-:-:S04]  /*1910*/  FADD R7, R5, -R2 ;  /* 0x8000000205077221 */ /* 0x000fc80000000000 */
[----:B------:R-:W-:Y:S01]  /*1920*/  @!P0 FADD R2, R0, R0 ;  /* 0x0000000000028221 */ /* 0x000fe20000000000 */
[----:B------:R-:W-:-:S04]  /*1930*/  FSETP.NEU.AND P2, PT, |R7|, 1, !P0 ;  /* 0x3f8000000700780b */ /* 0x000fc8000474d200 */
[----:B------:R-:W-:-:S09]  /*1940*/  @!P1 LOP3.LUT R2, R2, 0x7f800000, RZ, 0x3c, !PT ;  /* 0x7f80000002029812 */ /* 0x000fd200078e3cff */
[----:B------:R-:W-:Y:S01]  /*1950*/  @P2 LOP3.LUT R2, R2, 0x7fffffff, RZ, 0xc0, !PT ;  /* 0x7fffffff02022812 */ /* 0x000fe200078ec0ff */
[----:B------:R-:W-:Y:S06]  /*1960*/  @!P0 BRA `(.L_x_626) ;  /* 0x0000000400d08947 */ /* 0x000fec0003800000 */
[----:B------:R-:W-:Y:S02]  /*1970*/  FSETP.NEU.AND P0, PT, |R5|, +INF , PT ;  /* 0x7f8000000500780b */ /* 0x000fe40003f0d200 */
[----:B------:R-:W-:Y:S02]  /*1980*/  FSETP.EQ.AND P1, PT, R0, -1, PT ;  /* 0xbf8000000000780b */ /* 0x000fe40003f22000 */
[----:B------:R-:W-:-:S11]  /*1990*/  MOV R2, 0x3f800000 ;  /* 0x3f80000000027802 */ /* 0x000fd60000000f00 */
[----:B------:R-:W-:Y:S05]  /*19a0*/  @!P0 BRA P1, `(.L_x_626) ;  /* 0x0000000400c08947 */ /* 0x000fea0000800000 */
[----:B------:R-:W-:Y:S01]  /*19b0*/  FSETP.GEU.AND P0, PT, R0, RZ, PT ;  /* 0x000000ff0000720b */ /* 0x000fe20003f0e000 */
[----:B------:R-:W-:-:S12]  /*19c0*/  IMAD.MOV.U32 R2, RZ, RZ, R6 ;  /* 0x000000ffff027224 */ /* 0x000fd800078e0006 */
[----:B------:R-:W-:Y:S05]  /*19d0*/  @P0 BRA `(.L_x_626) ;  /* 0x0000000400b40947 */ /* 0x000fea0003800000 */
[----:B------:R-:W0:Y:S01]  /*19e0*/  FRND.FLOOR R0, R5 ;  /* 0x0000000500007307 */ /* 0x000e220000205000 */
[----:B------:R-:W-:-:S04]  /*19f0*/  FSETP.NEU.AND P1, PT, |R7|, 1, PT ;  /* 0x3f8000000700780b */ /* 0x000fc80003f2d200 */
[----:B------:R-:W-:Y:S02]  /*1a00*/  FSEL R2, R6, -R6, P1 ;  /* 0x8000000606027208 */ /* 0x000fe40000800000 */
[----:B0-----:R-:W-:-:S04]  /*1a10*/  FSETP.NEU.AND P0, PT, R0, R5, PT ;  /* 0x000000050000720b */ /* 0x001fc80003f0d000 */
[----:B------:R-:W-:Y:S01]  /*1a20*/  FSEL R2, R2, +QNAN , !P0 ;  /* 0x7fffffff02027808 */ /* 0x000fe20004000000 */
[----:B------:R-:W-:Y:S08]  /*1a30*/  BRA `(.L_x_626) ;  /* 0x00000004009c7947 */ /* 0x000ff00003800000 */
.L_x_629:
[----:B------:R-:W-:-:S05]  /*1a40*/  IMAD.MOV.U32 R6, RZ, RZ, -0x6 ;  /* 0xfffffffaff067424 */ /* 0x000fca00078e00ff */
[----:B------:R-:W-:-:S05]  /*1a50*/  VIADDMNMX.U32 R6, R3, R6, 0x3, PT ;  /* 0x0000000303067446 */ /* 0x000fca0003800006 */
[----:B------:R-:W-:-:S04]  /*1a60*/  IMAD.SHL.U32 R3, R6, 0x4, RZ ;  /* 0x0000000406037824 */ /* 0x000fc800078e00ff */
[----:B------:R-:W1:Y:S02]  /*1a70*/  LDC R6, c[0x2][R3+0x78] ;  /* 0x00801e0003067b82 */ /* 0x000e640000000800 */
[----:B-1----:R-:W-:-:S04]  /*1a80*/  SHF.R.S32.HI R7, RZ, 0x1f, R6 ;  /* 0x0000001fff077819 */ /* 0x002fc80000011406 */
.L_x_893:
[----:B------:R-:W-:Y:S05]  /*1a90*/  BRX R6 -0x1aa0                                                           (*"BRANCH_TARGETS .L_x_894,.L_x_895,.L_x_896,.L_x_626"*) ;  /* 0xffffffe406587949 */ /* 0x000fea000383ffff */
.L_x_896:
[----:B0----5:R-:W-:Y:S01]  /*1aa0*/  FSET.BF.GE.AND R2, R0, R5, PT ;  /* 0x000000050002720a */ /* 0x021fe20003806000 */
[----:B------:R-:W-:Y:S06]  /*1ab0*/  BRA `(.L_x_626) ;  /* 0x00000004007c7947 */ /* 0x000fec0003800000 */
.L_x_894:
[----:B0----5:R-:W-:Y:S01]  /*1ac0*/  FSET.BF.LE.AND R2, R0, R5, PT ;  /* 0x000000050002720a */ /* 0x021fe20003803000 */
[----:B------:R-:W-:Y:S06]  /*1ad0*/  BRA `(.L_x_626) ;  /* 0x0000000400747947 */ /* 0x000fec0003800000 */
.L_x_895:
[----:B0----5:R-:W-:Y:S01]  /*1ae0*/  FSET.BF.GT.AND R2, R0, R5, PT ;  /* 0x000000050002720a */ /* 0x021fe20003804000 */
[----:B------:R-:W-:Y:S06]  /*1af0*/  BRA `(.L_x_626) ;  /* 0x00000004006c7947 */ /* 0x000fec0003800000 */
.L_x_623:
[----:B------:R-:W-:-:S13]  /*1b00*/  ISETP.GT.AND P0, PT, R3, 0xd, PT ;  /* 0x0000000d0300780c */ /* 0x000fda0003f04270 */
[----:B------:R-:W-:Y:S05]  /*1b10*/  @P0 BRA `(.L_x_631) ;  /* 0x00000000006c0947 */ /* 0x000fea0003800000 */
[----:B------:R-:W-:-:S13]  /*1b20*/  ISETP.GT.AND P0, PT, R3, 0xa, PT ;  /* 0x0000000a0300780c */ /* 0x000fda0003f04270 */
[----:B------:R-:W-:Y:S05]  /*1b30*/  @P0 BRA `(.L_x_632) ;  /* 0x0000000000280947 */ /* 0x000fea0003800000 */
[----:B------:R-:W-:-:S05]  /*1b40*/  VIADD R3, R3, 0xfffffff7 ;  /* 0xfffffff703037836 */ /* 0x000fca0000000000 */
[----:B------:R-:W-:-:S04]  /*1b50*/  VIMNMX.U32 R3, PT, PT, R3, 0x2, PT ;  /* 0x0000000203037848 */ /* 0x000fc80003fe0000 */
[----:B------:R-:W-:-:S04]  /*1b60*/  SHF.L.U32 R3, R3, 0x2, RZ ;  /* 0x0000000203037819 */ /* 0x000fc800000006ff */
[----:B------:R-:W1:Y:S02]  /*1b70*/  LDC R6, c[0x2][R3+0x88] ;  /* 0x0080220003067b82 */ /* 0x000e640000000800 */
[----:B-1----:R-:W-:-:S04]  /*1b80*/  SHF.R.S32.HI R7, RZ, 0x1f, R6 ;  /* 0x0000001fff077819 */ /* 0x002fc80000011406 */
.L_x_898:
[----:B------:R-:W-:Y:S05]  /*1b90*/  BRX R6 -0x1ba0                                                           (*"BRANCH_TARGETS .L_x_899,.L_x_900,.L_x_626"*) ;  /* 0xffffffe406187949 */ /* 0x000fea000383ffff */
.L_x_900:
[----:B0----5:R-:W-:Y:S01]  /*1ba0*/  FSET.BF.NEU.AND R2, R0, R5, PT ;  /* 0x000000050002720a */ /* 0x021fe2000380d000 */
[----:B------:R-:W-:Y:S06]  /*1bb0*/  BRA `(.L_x_626) ;  /* 0x00000004003c7947 */ /* 0x000fec0003800000 */
.L_x_899:
[----:B0----5:R-:W-:Y:S01]  /*1bc0*/  FSET.BF.EQ.AND R2, R0, R5, PT ;  /* 0x000000050002720a */ /* 0x021fe20003802000 */
[----:B------:R-:W-:Y:S06]  /*1bd0*/  BRA `(.L_x_626) ;  /* 0x0000000400347947 */ /* 0x000fec0003800000 */
.L_x_632:
[----:B------:R-:W-:-:S05]  /*1be0*/  IMAD.MOV.U32 R6, RZ, RZ, -0xb ;  /* 0xfffffff5ff067424 */ /* 0x000fca00078e00ff */
[----:B------:R-:W-:-:S05]  /*1bf0*/  VIADDMNMX.U32 R6, R3, R6, 0x3, PT ;  /* 0x0000000303067446 */ /* 0x000fca0003800006 */
[----:B------:R-:W-:-:S04]  /*1c00*/  IMAD.SHL.U32 R3, R6, 0x4, RZ ;  /* 0x0000000406037824 */ /* 0x000fc800078e00ff */
[----:B------:R-:W1:Y:S02]  /*1c10*/  LDC R6, c[0x2][R3+0x94] ;  /* 0x0080250003067b82 */ /* 0x000e640000000800 */
[----:B-1----:R-:W-:-:S04]  /*1c20*/  SHF.R.S32.HI R7, RZ, 0x1f, R6 ;  /* 0x0000001fff077819 */ /* 0x002fc80000011406 */
.L_x_902:
[----:B------:R-:W-:Y:S05]  /*1c30*/  BRX R6 -0x1c40                                                           (*"BRANCH_TARGETS .L_x_903,.L_x_904,.L_x_905,.L_x_626"*) ;  /* 0xffffffe006f07949 */ /* 0x000fea000383ffff */
.L_x_905:
[----:B-----5:R-:W-:Y:S08]  /*1c40*/  F2I.S64 R2, R0 ;  /* 0x0000000000027311 */ /* 0x020ff00000201900 */
[----:B0-----:R-:W0:Y:S02]  /*1c50*/  F2I.S64 R6, R5 ;  /* 0x0000000500067311 */ /* 0x001e240000201900 */
[----:B0-----:R-:W-:-:S04]  /*1c60*/  LOP3.LUT P0, RZ, R6, R2, RZ, 0xc0, !PT ;  /* 0x0000000206ff7212 */ /* 0x001fc8000780c0ff */
[----:B------:R-:W-:Y:S01]  /*1c70*/  FSEL R2, RZ, 1, !P0 ;  /* 0x3f800000ff027808 */ /* 0x000fe20004000000 */
[----:B------:R-:W-:Y:S08]  /*1c80*/  BRA `(.L_x_626) ;  /* 0x0000000400087947 */ /* 0x000ff00003800000 */
.L_x_903:
[----:B0----5:R-:W-:Y:S01]  /*1c90*/  FMNMX R2, R0, R5, PT ;  /* 0x0000000500027209 */ /* 0x021fe20003800000 */
[----:B------:R-:W-:Y:S06]  /*1ca0*/  BRA `(.L_x_626) ;  /* 0x0000000400007947 */ /* 0x000fec0003800000 */
.L_x_904:
[----:B0----5:R-:W-:Y:S01]  /*1cb0*/  FMNMX R2, R0, R5, !PT ;  /* 0x0000000500027209 */ /* 0x021fe20007800000 */
[----:B------:R-:W-:Y:S06]  /*1cc0*/  BRA `(.L_x_626) ;  /* 0x0000000000f87947 */ /* 0x000fec0003800000 */
.L_x_631:
[----:B------:R-:W-:-:S13]  /*1cd0*/  ISETP.GT.AND P0, PT, R3, 0xf, PT ;  /* 0x0000000f0300780c */ /* 0x000fda0003f04270 */
[----:B------:R-:W-:Y:S05]  /*1ce0*/  @P0 BRA `(.L_x_633) ;  /* 0x0000000000340947 */ /* 0x000fea0003800000 */
[----:B------:R-:W-:-:S05]  /*1cf0*/  VIADD R3, R3, 0xfffffff2 ;  /* 0xfffffff203037836 */ /* 0x000fca0000000000 */
[----:B------:R-:W-:-:S05]  /*1d00*/  VIMNMX.U32 R3, PT, PT, R3, 0x2, PT ;  /* 0x0000000203037848 */ /* 0x000fca0003fe0000 */
[----:B------:R-:W-:-:S04]  /*1d10*/  IMAD.SHL.U32 R3, R3, 0x4, RZ ;  /* 0x0000000403037824 */ /* 0x000fc800078e00ff */
[----:B------:R-:W1:Y:S02]  /*1d20*/  LDC R6, c[0x2][R3+0xa4] ;  /* 0x0080290003067b82 */ /* 0x000e640000000800 */
[----:B-1----:R-:W-:-:S04]  /*1d30*/  SHF.R.S32.HI R7, RZ, 0x1f, R6 ;  /* 0x0000001fff077819 */ /* 0x002fc80000011406 */
.L_x_907:
[----:B------:R-:W-:Y:S05]  /*1d40*/  BRX R6 -0x1d50                                                           (*"BRANCH_TARGETS .L_x_908,.L_x_909,.L_x_626"*) ;  /* 0xffffffe006ac7949 */ /* 0x000fea000383ffff */
.L_x_909:
[----:B0----5:R-:W-:Y:S01]  /*1d50*/  FFMA R2, -R0, R5, 1 ;  /* 0x3f80000000027423 */ /* 0x021fe20000000105 */
[----:B------:R-:W-:Y:S06]  /*1d60*/  BRA `(.L_x_626) ;  /* 0x0000000000d07947 */ /* 0x000fec0003800000 */
.L_x_908:
[----:B-----5:R-:W-:Y:S08]  /*1d70*/  F2I.S64 R2, R0 ;  /* 0x0000000000027311 */ /* 0x020ff00000201900 */
[----:B0-----:R-:W0:Y:S02]  /*1d80*/  F2I.S64 R6, R5 ;  /* 0x0000000500067311 */ /* 0x001e240000201900 */
[----:B0-----:R-:W-:-:S04]  /*1d90*/  LOP3.LUT P0, RZ, R2, R6, RZ, 0xfc, !PT ;  /* 0x0000000602ff7212 */ /* 0x001fc8000780fcff */
[----:B------:R-:W-:Y:S01]  /*1da0*/  FSEL R2, RZ, 1, !P0 ;  /* 0x3f800000ff027808 */ /* 0x000fe20004000000 */
[----:B------:R-:W-:Y:S08]  /*1db0*/  BRA `(.L_x_626) ;  /* 0x0000000000bc7947 */ /* 0x000ff00003800000 */
.L_x_633:
[----:B------:R-:W-:-:S04]  /*1dc0*/  MOV R6, 0xfffffff0 ;  /* 0xfffffff000067802 */ /* 0x000fc80000000f00 */
[----:B------:R-:W-:-:S05]  /*1dd0*/  VIADDMNMX.U32 R6, R3, R6, 0x3, PT ;  /* 0x0000000303067446 */ /* 0x000fca0003800006 */
[----:B------:R-:W-:-:S04]  /*1de0*/  IMAD.SHL.U32 R3, R6, 0x4, RZ ;  /* 0x0000000406037824 */ /* 0x000fc800078e00ff */
[----:B------:R-:W1:Y:S02]  /*1df0*/  LDC R6, c[0x2][R3+0xb0] ;  /* 0x00802c0003067b82 */ /* 0x000e640000000800 */
[----:B-1----:R-:W-:-:S04]  /*1e00*/  SHF.R.S32.HI R7, RZ, 0x1f, R6 ;  /* 0x0000001fff077819 */ /* 0x002fc80000011406 */
.L_x_911:
[----:B------:R-:W-:Y:S05]  /*1e10*/  BRX R6 -0x1e20                                                           (*"BRANCH_TARGETS .L_x_912,.L_x_913,.L_x_914,.L_x_626"*) ;  /* 0xffffffe006787949 */ /* 0x000fea000383ffff */
.L_x_914:
        /* <DEDUP_REMOVED lines=12> */
.L_x_635:
[----:B------:R-:W-:Y:S05]  /*1ee0*/  BSYNC.RECONVERGENT B2 ;  /* 0x0000000000027941 */ /* 0x000fea0003800200 */
.L_x_634:
[----:B------:R-:W-:-:S13]  /*1ef0*/  FSETP.NAN.AND P0, PT, |R2|, |R2|, PT ;  /* 0x400000020200720b */ /* 0x000fda0003f08200 */
[----:B------:R-:W-:Y:S05]  /*1f00*/  @P0 BRA `(.L_x_626) ;  /* 0x0000000000680947 */ /* 0x000fea0003800000 */
[----:B------:R-:W-:-:S13]  /*1f10*/  FSETP.NEU.AND P0, PT, |R2|, +INF , PT ;  /* 0x7f8000000200780b */ /* 0x000fda0003f0d200 */
[----:B------:R-:W1:Y:S01]  /*1f20*/  @P0 FRND.FLOOR R2, R2 ;  /* 0x0000000200020307 */ /* 0x000e620000205000 */
[----:B------:R-:W-:Y:S05]  /*1f30*/  BRA `(.L_x_626) ;  /* 0x00000000005c7947 */ /* 0x000fea0003800000 */
.L_x_912:
[C---:B-----5:R-:W-:Y:S01]  /*1f40*/  FSETP.NEU.AND P0, PT, R0.reuse, RZ, PT ;  /* 0x000000ff0000720b */ /* 0x060fe20003f0d000 */
[----:B0-----:R-:W-:-:S05]  /*1f50*/  FADD R0, R0, -R5 ;  /* 0x8000000500007221 */ /* 0x001fca0000000000 */
[----:B------:R-:W-:Y:S01]  /*1f60*/  FSEL R2, R0, RZ, P0 ;  /* 0x000000ff00027208 */ /* 0x000fe20000000000 */
[----:B------:R-:W-:Y:S06]  /*1f70*/  BRA `(.L_x_626) ;  /* 0x00000000004c7947 */ /* 0x000fec0003800000 */
.L_x_913:
[----:B0-----:R-:W-:Y:S01]  /*1f80*/  FSETP.NEU.AND P0, PT, R5, RZ, PT ;  /* 0x000000ff0500720b */ /* 0x001fe20003f0d000 */
[----:B------:R-:W-:-:S12]  /*1f90*/  IMAD.MOV.U32 R2, RZ, RZ, 0x7fc00000 ;  /* 0x7fc00000ff027424 */ /* 0x000fd800078e00ff */
[----:B------:R-:W-:Y:S05]  /*1fa0*/  @!P0 BRA `(.L_x_626) ;  /* 0x0000000000408947 */ /* 0x000fea0003800000 */
[----:B------:R-:W0:Y:S01]  /*1fb0*/  MUFU.RCP R2, R5 ;  /* 0x0000000500027308 */ /* 0x000e220000001000 */
        /* <DEDUP_REMOVED lines=11> */
.L_x_637:
[----:B------:R-:W-:Y:S05]  /*2070*/  BSYNC.RECONVERGENT B2 ;  /* 0x0000000000027941 */ /* 0x000fea0003800200 */
.L_x_636:
[----:B------:R-:W-:-:S13]  /*2080*/  FSETP.NE.AND P0, PT, |R2|, +INF , PT ;  /* 0x7f8000000200780b */ /* 0x000fda0003f05200 */
[----:B------:R-:W0:Y:S02]  /*2090*/  @P0 FRND.FLOOR R3, R2 ;  /* 0x0000000200030307 */ /* 0x000e240000205000 */
[----:B0-----:R-:W-:-:S07]  /*20a0*/  @P0 FFMA R2, -R3, R5, R0 ;  /* 0x0000000503020223 */ /* 0x001fce0000000100 */
.L_x_626:
[----:B------:R-:W-:Y:S05]  /*20b0*/  BSYNC.RECONVERGENT B1 ;  /* 0x0000000000017941 */ /* 0x000fea0003800200 */
.L_x_622:
[----:B------:R-:W2:Y:S01]  /*20c0*/  LDC.64 R6, c[0x0][0x390] ;  /* 0x0000e400ff067b82 */ /* 0x000ea20000000a00 */
[----:B------:R-:W-:Y:S02]  /*20d0*/  R2UR UR4, R10 ;  /* 0x000000000a0472ca */ /* 0x000fe400000e0000 */
[----:B------:R-:W-:Y:S01]  /*20e0*/  R2UR UR5, R11 ;  /* 0x000000000b0572ca */ /* 0x000fe200000e0000 */
[----:B--2---:R-:W-:-:S12]  /*20f0*/  IMAD.WIDE R6, R4, 0x4, R6 ;  /* 0x0000000404067825 */ /* 0x004fd800078e0206 */
[----:B-1----:R2:W-:Y:S02]  /*2100*/  STG.E desc[UR4][R6.64], R2 ;  /* 0x0000000206007986 */ /* 0x0025e4000c101904 */
.L_x_603:
[----:B------:R-:W-:Y:S05]  /*2110*/  BSYNC.RECONVERGENT B0 ;  /* 0x0000000000007941 */ /* 0x000fea0003800200 */
.L_x_602:
[----:B------:R-:W-:Y:S06]  /*2120*/  BAR.SYNC.DEFER_BLOCKING 0x0 ;  /* 0x0000000000007b1d */ /* 0x000fec0000010000 */
[----:B------:R-:W-:Y:S05]  /*2130*/  EXIT ;  /* 0x000000000000794d */ /* 0x000fea0003800000 */
        .weak           $__internal_7_$__cuda_sm3x_div_rn_noftz_f32_slowpath
        .type           $__internal_7_$__cuda_sm3x_div_rn_noftz_f32_slowpath,@function
        .size           $__internal_7_$__cuda_sm3x_div_rn_noftz_f32_slowpath,(.L_x_1062 - $__internal_7_$__cuda_sm3x_div_rn_noftz_f32_slowpath)
$__internal_7_$__cuda_sm3x_div_rn_noftz_f32_slowpath:
[----:B------:R-:W-:Y:S01]  /*2140*/  SHF.R.U32.HI R9, RZ, 0x17, R3 ;  /* 0x00000017ff097819 */ /* 0x000fe20000011603 */
[----:B------:R-:W-:Y:S01]  /*2150*/  BSSY.RECONVERGENT B3, `(.L_x_638) ;  /* 0x0000063000037945 */ /* 0x000fe20003800200 */
[--C-:B------:R-:W-:Y:S02]  /*2160*/  SHF.R.U32.HI R2, RZ, 0x17, R0.reuse ;  /* 0x00000017ff027819 */ /* 0x100fe40000011600 */
[----:B------:R-:W-:Y:S02]  /*2170*/  LOP3.LUT R9, R9, 0xff, RZ, 0xc0, !PT ;  /* 0x000000ff09097812 */ /* 0x000fe400078ec0ff */
[----:B------:R-:W-:Y:S01]  /*2180*/  LOP3.LUT R14, R2, 0xff, RZ, 0xc0, !PT ;  /* 0x000000ff020e7812 */ /* 0x000fe200078ec0ff */
[----:B------:R-:W-:Y:S01]  /*2190*/  IMAD.MOV.U32 R2, RZ, RZ, R0 ;  /* 0x000000ffff027224 */ /* 0x000fe200078e0000 */
[----:B------:R-:W-:-:S03]  /*21a0*/  IADD3 R13, PT, PT, R9, -0x1, RZ ;  /* 0xffffffff090d7810 */ /* 0x000fc60007ffe0ff */
[----:B------:R-:W-:Y:S01]  /*21b0*/  VIADD R12, R14, 0xffffffff ;  /* 0xffffffff0e0c7836 */ /* 0x000fe20000000000 */
        /* <DEDUP_REMOVED lines=22> */
[----:B------:R-:W-:Y:S01]  /*2320*/  @P0 IMAD.MOV.U32 R7, RZ, RZ, RZ ;  /* 0x000000ffff070224 */ /* 0x000fe200078e00ff */
[----:B------:R-:W-:Y:S01]  /*2330*/  @!P0 MOV R7, 0xffffffc0 ;  /* 0xffffffc000078802 */ /* 0x000fe20000000f00 */
[----:B------:R-:W-:Y:S01]  /*2340*/  @!P0 FFMA R2, R0, 1.84467440737095516160e+19, RZ ;  /* 0x5f80000000028823 */ /* 0x000fe200000000ff */
[----:B------:R-:W-:-:S03]  /*2350*/  @!P1 FFMA R3, R3, 1.84467440737095516160e+19, RZ ;  /* 0x5f80000003039823 */ /* 0x000fc600000000ff */
[----:B------:R-:W-:-:S07]  /*2360*/  @!P1 VIADD R7, R7, 0x40 ;  /* 0x0000004007079836 */ /* 0x000fce0000000000 */
.L_x_639:
[----:B------:R-:W-:Y:S01]  /*2370*/  LEA R12, R9, 0xc0800000, 0x17 ;  /* 0xc0800000090c7811 */ /* 0x000fe200078eb8ff */
[----:B------:R-:W-:Y:S04]  /*2380*/  BSSY.RECONVERGENT B4, `(.L_x_644) ;  /* 0x0000036000047945 */ /* 0x000fe80003800200 */
[----:B------:R-:W-:Y:S02]  /*2390*/  IMAD.IADD R12, R3, 0x1, -R12 ;  /* 0x00000001030c7824 */ /* 0x000fe400078e0a0c */
[----:B------:R-:W-:Y:S02]  /*23a0*/  VIADD R3, R14, 0xffffff81 ;  /* 0xffffff810e037836 */ /* 0x000fe40000000000 */
[----:B------:R0:W1:Y:S01]  /*23b0*/  MUFU.RCP R13, R12 ;  /* 0x0000000c000d7308 */ /* 0x0000620000001000 */
[----:B------:R-:W-:Y:S01]  /*23c0*/  FADD.FTZ R15, -R12, -RZ ;  /* 0x800000ff0c0f7221 */ /* 0x000fe20000010100 */
[C---:B------:R-:W-:Y:S01]  /*23d0*/  IMAD R2, R3.reuse, -0x800000, R2 ;  /* 0xff80000003027824 */ /* 0x040fe200078e0202 */
[----:B0-----:R-:W-:-:S05]  /*23e0*/  IADD3 R12, PT, PT, R3, 0x7f, -R9 ;  /* 0x0000007f030c7810 */ /* 0x001fca0007ffe809 */
[----:B------:R-:W-:Y:S02]  /*23f0*/  IMAD.IADD R12, R12, 0x1, R7 ;  /* 0x000000010c0c7824 */ /* 0x000fe400078e0207 */
[----:B-1----:R-:W-:-:S04]  /*2400*/  FFMA R14, R13, R15, 1 ;  /* 0x3f8000000d0e7423 */ /* 0x002fc8000000000f */
[----:B------:R-:W-:-:S04]  /*2410*/  FFMA R16, R13, R14, R13 ;  /* 0x0000000e0d107223 */ /* 0x000fc8000000000d */
[----:B------:R-:W-:-:S04]  /*2420*/  FFMA R13, R2, R16, RZ ;  /* 0x00000010020d7223 */ /* 0x000fc800000000ff */
[----:B------:R-:W-:-:S04]  /*2430*/  FFMA R14, R15, R13, R2 ;  /* 0x0000000d0f0e7223 */ /* 0x000fc80000000002 */
[----:B------:R-:W-:-:S04]  /*2440*/  FFMA R13, R16, R14, R13 ;  /* 0x0000000e100d7223 */ /* 0x000fc8000000000d */
[----:B------:R-:W-:-:S04]  /*2450*/  FFMA R14, R15, R13, R2 ;  /* 0x0000000d0f0e7223 */ /* 0x000fc80000000002 */
[----:B------:R-:W-:-:S05]  /*2460*/  FFMA R2, R16, R14, R13 ;  /* 0x0000000e10027223 */ /* 0x000fca000000000d */
[----:B------:R-:W-:-:S04]  /*2470*/  SHF.R.U32.HI R3, RZ, 0x17, R2 ;  /* 0x00000017ff037819 */ /* 0x000fc80000011602 */
[----:B------:R-:W-:-:S04]  /*2480*/  LOP3.LUT R3, R3, 0xff, RZ, 0xc0, !PT ;  /* 0x000000ff03037812 */ /* 0x000fc800078ec0ff */
[----:B------:R-:W-:-:S05]  /*2490*/  IADD3 R9, PT, PT, R3, R12, RZ ;  /* 0x0000000c03097210 */ /* 0x000fca0007ffe0ff */
        /* <DEDUP_REMOVED lines=28> */
[----:B------:R-:W-:-:S04]  /*2660*/  LOP3.LUT R3, R3, R12, RZ, 0xc0, !PT ;  /* 0x0000000c03037212 */ /* 0x000fc800078ec0ff */
[----:B------:R-:W-:-:S04]  /*2670*/  IADD3 R3, PT, PT, R14, R3, RZ ;  /* 0x000000030e037210 */ /* 0x000fc80007ffe0ff */
[----:B------:R-:W-:Y:S01]  /*2680*/  LOP3.LUT R2, R3, R2, RZ, 0xfc, !PT ;  /* 0x0000000203027212 */ /* 0x000fe200078efcff */
[----:B------:R-:W-:Y:S06]  /*2690*/  BRA `(.L_x_647) ;  /* 0x0000000000107947 */ /* 0x000fec0003800000 */
.L_x_646:
[----:B------:R-:W-:-:S04]  /*26a0*/  LOP3.LUT R2, R2, 0x80000000, RZ, 0xc0, !PT ;  /* 0x8000000002027812 */ /* 0x000fc800078ec0ff */
[----:B------:R-:W-:Y:S01]  /*26b0*/  LOP3.LUT R2, R2, 0x7f800000, RZ, 0xfc, !PT ;  /* 0x7f80000002027812 */ /* 0x000fe200078efcff */
[----:B------:R-:W-:Y:S06]  /*26c0*/  BRA `(.L_x_647) ;  /* 0x0000000000047947 */ /* 0x000fec0003800000 */
.L_x_645:
[----:B------:R-:W-:-:S07]  /*26d0*/  IMAD R2, R12, 0x800000, R2 ;  /* 0x008000000c027824 */ /* 0x000fce00078e0202 */
.L_x_647:
[----:B------:R-:W-:Y:S05]  /*26e0*/  BSYNC.RECONVERGENT B4 ;  /* 0x0000000000047941 */ /* 0x000fea0003800200 */
.L_x_644:
[----:B------:R-:W-:Y:S05]  /*26f0*/  BRA `(.L_x_648) ;  /* 0x0000000000207947 */ /* 0x000fea0003800000 */
.L_x_643:
[----:B------:R-:W-:-:S04]  /*2700*/  LOP3.LUT R2, R3, 0x80000000, R2, 0x48, !PT ;  /* 0x8000000003027812 */ /* 0x000fc800078e4802 */
[----:B------:R-:W-:Y:S01]  /*2710*/  LOP3.LUT R2, R2, 0x7f800000, RZ, 0xfc, !PT ;  /* 0x7f80000002027812 */ /* 0x000fe200078efcff */
[----:B------:R-:W-:Y:S06]  /*2720*/  BRA `(.L_x_648) ;  /* 0x0000000000147947 */ /* 0x000fec0003800000 */
.L_x_642:
[----:B------:R-:W-:Y:S01]  /*2730*/  LOP3.LUT R2, R3, 0x80000000, R2, 0x48, !PT ;  /* 0x8000000003027812 */ /* 0x000fe200078e4802 */
[----:B------:R-:W-:Y:S06]  /*2740*/  BRA `(.L_x_648) ;  /* 0x00000000000c7947 */ /* 0x000fec0003800000 */
.L_x_641:
[----:B------:R-:W0:Y:S01]  /*2750*/  MUFU.RSQ R2, -QNAN ;  /* 0xffc0000000027908 */ /* 0x000e220000001400 */
[----:B------:R-:W-:Y:S05]  /*2760*/  BRA `(.L_x_648) ;  /* 0x0000000000047947 */ /* 0x000fea0003800000 */
.L_x_640:
[----:B------:R-:W-:-:S07]  /*2770*/  FADD.FTZ R2, R0, R3 ;  /* 0x0000000300027221 */ /* 0x000fce0000010000 */
.L_x_648:
[----:B------:R-:W-:Y:S05]  /*2780*/  BSYNC.RECONVERGENT B3 ;  /* 0x0000000000037941 */ /* 0x000fea0003800200 */
.L_x_638:
[----:B------:R-:W-:-:S04]  /*2790*/  IMAD.MOV.U32 R9, RZ, RZ, 0x0 ;  /* 0x00000000ff097424 */ /* 0x000fc800078e00ff */
[----:B0-----:R-:W-:Y:S05]  /*27a0*/  RET.REL.NODEC R8 `(matrix_scalar_op_f) ;  /* 0xffffffd808147950 */ /* 0x001fea0003c3ffff */
.L_x_649:
        /* <DEDUP_REMOVED lines=13> */
.L_x_1062:


//--------------------- .text.matrix_scalar_op_d  --------------------------
	.section	.text.matrix_scalar_op_d,"ax",@progbits
	.align	128
        .global         matrix_scalar_op_d
        .type           matrix_scalar_op_d,@function
        .size           matrix_scalar_op_d,(.L_x_1064 - matrix_scalar_op_d)
        .other          matrix_scalar_op_d,@"STO_CUDA_ENTRY STV_DEFAULT"
matrix_scalar_op_d:
.text.matrix_scalar_op_d:
        /* <DEDUP_REMOVED lines=9> */
[----:B------:R-:W0:Y:S01]  /*0090*/  LDCU UR4, c[0x0][0x3a0] ;  /* 0x00007400ff0477ac */ /* 0x000e220008000800 */
[----:B------:R-:W1:Y:S01]  /*00a0*/  LDC.64 R4, c[0x0][0x358] ;  /* 0x0000d600ff047b82 */ /* 0x000e620000000a00 */
[----:B0-----:R-:W-:-:S09]  /*00b0*/  UISETP.NE.AND UP0, UPT, UR4, URZ, UPT ;  /* 0x000000ff0400728c */ /* 0x001fd2000bf05270 */
[----:B------:R-:W-:Y:S05]  /*00c0*/  BRA.U !UP0, `(.L_x_652) ;  /* 0x0000001508347547 */ /* 0x000fea000b800000 */
[----:B------:R-:W0:Y:S01]  /*00d0*/  LDC R0, c[0x0][0x39c] ;  /* 0x0000e700ff007b82 */ /* 0x000e220000000800 */
[----:B-1----:R-:W-:Y:S02]  /*00e0*/  R2UR UR4, R4 ;  /* 0x00000000040472ca */ /* 0x002fe400000e0000 */
[----:B------:R-:W-:-:S05]  /*00f0*/  R2UR UR5, R5 ;  /* 0x00000000050572ca */ /* 0x000fca00000e0000 */
[----:B------:R-:W1:Y:S01]  /*0100*/  LDC.64 R24, c[0x0][0x380] ;  /* 0x0000e000ff187b82 */ /* 0x000e620000000a00 */
[----:B------:R-:W-:Y:S01]  /*0110*/  BSSY.RECONVERGENT B1, `(.L_x_653) ;  /* 0x0000142000017945 */ /* 0x000fe20003800200 */
[----:B0-----:R-:W-:Y:S01]  /*0120*/  ISETP.GT.AND P0, PT, R0, 0x8, PT ;  /* 0x000000080000780c */ /* 0x001fe20003f04270 */
[----:B-1----:R-:W-:-:S06]  /*0130*/  IMAD.WIDE R24, R2, 0x8, R24 ;  /* 0x0000000802187825 */ /* 0x002fcc00078e0218 */
[----:B------:R-:W5:Y:S01]  /*0140*/  LDG.E.64 R24, desc[UR4][R24.64] ;  /* 0x0000000418187981 */ /* 0x000f62000c1e1b00 */
[----:B------:R-:W-:Y:S02]  /*0150*/  IMAD.MOV.U32 R6, RZ, RZ, -0x1 ;  /* 0xffffffffff067424 */ /* 0x000fe400078e00ff */
[----:B------:R-:W-:-:S03]  /*0160*/  IMAD.MOV.U32 R7, RZ, RZ, 0x7fefffff ;  /* 0x7fefffffff077424 */ /* 0x000fc600078e00ff */
[----:B------:R-:W-:Y:S05]  /*0170*/  @P0 BRA `(.L_x_654) ;  /* 0x0000000800940947 */ /* 0x000fea0003800000 */
[----:B------:R-:W-:-:S13]  /*0180*/  ISETP.GT.AND P0, PT, R0, 0x3, PT ;  /* 0x000000030000780c */ /* 0x000fda0003f04270 */
[----:B------:R-:W-:Y:S05]  /*0190*/  @P0 BRA `(.L_x_655) ;  /* 0x0000000000c80947 */ /* 0x000fea0003800000 */
[----:B------:R-:W-:-:S13]  /*01a0*/  ISETP.GT.AND P0, PT, R0, 0x1, PT ;  /* 0x000000010000780c */ /* 0x000fda0003f04270 */
[----:B------:R-:W-:Y:S05]  /*01b0*/  @P0 BRA `(.L_x_656) ;  /* 0x00000000002c0947 */ /* 0x000fea0003800000 */
[----:B------:R-:W-:-:S05]  /*01c0*/  VIMNMX.U32 R0, PT, PT, R0, 0x2, PT ;  /* 0x0000000200007848 */ /* 0x000fca0003fe0000 */
[----:B------:R-:W-:-:S04]  /*01d0*/  IMAD.SHL.U32 R0, R0, 0x4, RZ ;  /* 0x0000000400007824 */ /* 0x000fc800078e00ff */
[----:B------:R-:W0:Y:S02]  /*01e0*/  LDC R8, c[0x2][R0] ;  /* 0x0080000000087b82 */ /* 0x000e240000000800 */
[----:B0-----:R-:W-:-:S04]  /*01f0*/  SHF.R.S32.HI R9, RZ, 0x1f, R8 ;  /* 0x0000001fff097819 */ /* 0x001fc80000011408 */
.L_x_916:
[----:B------:R-:W-:Y:S05]  /*0200*/  BRX R8 -0x210                                                            (*"BRANCH_TARGETS .L_x_917,.L_x_918,.L_x_657"*) ;  /* 0xfffffffc087c7949 */ /* 0x000fea000383ffff */
.L_x_918:
[----:B------:R-:W0:Y:S02]  /*0210*/  LDCU.64 UR4, c[0x0][0x388] ;  /* 0x00007100ff0477ac */ /* 0x000e240008000a00 */
[----:B0----5:R-:W-:Y:S01]  /*0220*/  DADD R6, -R24, UR4 ;  /* 0x0000000418067e29 */ /* 0x021fe20008000100 */
[----:B------:R-:W-:Y:S10]  /*0230*/  BRA `(.L_x_657) ;  /* 0x0000001000bc7947 */ /* 0x000ff40003800000 */
.L_x_917:
[----:B------:R-:W0:Y:S02]  /*0240*/  LDCU.64 UR4, c[0x0][0x388] ;  /* 0x00007100ff0477ac */ /* 0x000e240008000a00 */
[----:B0----5:R-:W-:Y:S01]  /*0250*/  DADD R6, R24, UR4 ;  /* 0x0000000418067e29 */ /* 0x021fe20008000000 */
[----:B------:R-:W-:Y:S10]  /*0260*/  BRA `(.L_x_657) ;  /* 0x0000001000b07947 */ /* 0x000ff40003800000 */
.L_x_656:
[----:B------:R-:W-:-:S05]  /*0270*/  IMAD.MOV.U32 R3, RZ, RZ, -0x2 ;  /* 0xfffffffeff037424 */ /* 0x000fca00078e00ff */
[----:B------:R-:W-:-:S05]  /*0280*/  VIADDMNMX.U32 R0, R0, R3, 0x2, PT ;  /* 0x0000000200007446 */ /* 0x000fca0003800003 */
[----:B------:R-:W-:-:S04]  /*0290*/  IMAD.SHL.U32 R0, R0, 0x4, RZ ;  /* 0x0000000400007824 */ /* 0x000fc800078e00ff */
[----:B------:R-:W0:Y:S02]  /*02a0*/  LDC R8, c[0x2][R0+0xc] ;  /* 0x0080030000087b82 */ /* 0x000e240000000800 */
[----:B0-----:R-:W-:-:S04]  /*02b0*/  SHF.R.S32.HI R9, RZ, 0x1f, R8 ;  /* 0x0000001fff097819 */ /* 0x001fc80000011408 */
.L_x_920:
[----:B------:R-:W-:Y:S05]  /*02c0*/  BRX R8 -0x2d0                                                            (*"BRANCH_TARGETS .L_x_921,.L_x_922,.L_x_657"*) ;  /* 0xfffffffc084c7949 */ /* 0x000fea000383ffff */
.L_x_922:
[----:B-----5:R-:W0:Y:S01]  /*02d0*/  MUFU.RCP64H R7, R25 ;  /* 0x0000001900077308 */ /* 0x020e220000001800 */
[----:B------:R-:W-:Y:S01]  /*02e0*/  IMAD.MOV.U32 R6, RZ, RZ, 0x1 ;  /* 0x00000001ff067424 */ /* 0x000fe200078e00ff */
[----:B------:R-:W1:Y:S01]  /*02f0*/  LDCU.64 UR4, c[0x0][0x388] ;  /* 0x00007100ff0477ac */ /* 0x000e620008000a00 */
[----:B------:R-:W2:Y:S01]  /*0300*/  LDC R0, c[0x0][0x38c] ;  /* 0x0000e300ff007b82 */ /* 0x000ea20000000800 */
[----:B------:R-:W-:Y:S03]  /*0310*/  BSSY.RECONVERGENT B2, `(.L_x_658) ;  /* 0x0000016000027945 */ /* 0x000fe60003800200 */
[----:B0-----:R-:W-:-:S08]  /*0320*/  DFMA R8, -R24, R6, 1 ;  /* 0x3ff000001808742b */ /* 0x001fd00000000106 */
[----:B------:R-:W-:Y:S01]  /*0330*/  DFMA R8, R8, R8, R8 ;  /* 0x000000080808722b */ /* 0x000fe20000000008 */
[----:B--2---:R-:W-:-:S07]  /*0340*/  FSETP.GEU.AND P1, PT, |R0|, 6.5827683646048100446e-37, PT ;  /* 0x036000000000780b */ /* 0x004fce0003f2e200 */
[----:B------:R-:W-:-:S08]  /*0350*/  DFMA R8, R6, R8, R6 ;  /* 0x000000080608722b */ /* 0x000fd00000000006 */
[----:B------:R-:W-:-:S08]  /*0360*/  DFMA R6, -R24, R8, 1 ;  /* 0x3ff000001806742b */ /* 0x000fd00000000108 */
[----:B------:R-:W-:-:S08]  /*0370*/  DFMA R6, R8, R6, R8 ;  /* 0x000000060806722b */ /* 0x000fd00000000008 */
[----:B-1----:R-:W-:-:S08]  /*0380*/  DMUL R8, R6, UR4 ;  /* 0x0000000406087c28 */ /* 0x002fd00008000000 */
[----:B------:R-:W-:-:S08]  /*0390*/  DFMA R10, -R24, R8, UR4 ;  /* 0x00000004180a7e2b */ /* 0x000fd00008000108 */
[----:B------:R-:W-:-:S10]  /*03a0*/  DFMA R6, R6, R10, R8 ;  /* 0x0000000a0606722b */ /* 0x000fd40000000008 */
[----:B------:R-:W-:-:S05]  /*03b0*/  FFMA R3, RZ, R25, R7 ;  /* 0x00000019ff037223 */ /* 0x000fca0000000007 */
[----:B------:R-:W-:-:S13]  /*03c0*/  FSETP.GT.AND P0, PT, |R3|, 1.469367938527859385e-39, PT ;  /* 0x001000000300780b */ /* 0x000fda0003f04200 */
[----:B------:R-:W-:Y:S05]  /*03d0*/  @P0 BRA P1, `(.L_x_659) ;  /* 0x0000000000240947 */ /* 0x000fea0000800000 */
[----:B------:R-:W0:Y:S01]  /*03e0*/  LDCU.64 UR4, c[0x0][0x388] ;  /* 0x00007100ff0477ac */ /* 0x000e220008000a00 */
[----:B------:R-:W-:Y:S01]  /*03f0*/  IMAD.MOV.U32 R8, RZ, RZ, R24 ;  /* 0x000000ffff087224 */ /* 0x000fe200078e0018 */
[----:B------:R-:W-:Y:S01]  /*0400*/  MOV R0, 0x450 ;  /* 0x0000045000007802 */ /* 0x000fe20000000f00 */
[----:B------:R-:W-:Y:S02]  /*0410*/  IMAD.MOV.U32 R9, RZ, RZ, R25 ;  /* 0x000000ffff097224 */ /* 0x000fe400078e0019 */
[----:B0-----:R-:W-:Y:S02]  /*0420*/  IMAD.U32 R10, RZ, RZ, UR4 ;  /* 0x00000004ff0a7e24 */ /* 0x001fe4000f8e00ff */
[----:B------:R-:W-:-:S07]  /*0430*/  IMAD.U32 R11, RZ, RZ, UR5 ;  /* 0x00000005ff0b7e24 */ /* 0x000fce000f8e00ff */
[----:B------:R-:W-:Y:S05]  /*0440*/  CALL.REL.NOINC `($__internal_8_$__cuda_sm20_div_rn_f64_full) ;  /* 0x0000002400947944 */ /* 0x000fea0003c00000 */
[----:B------:R-:W-:Y:S02]  /*0450*/  IMAD.MOV.U32 R6, RZ, RZ, R16 ;  /* 0x000000ffff067224 */ /* 0x000fe400078e0010 */
[----:B------:R-:W-:-:S07]  /*0460*/  IMAD.MOV.U32 R7, RZ, RZ, R17 ;  /* 0x000000ffff077224 */ /* 0x000fce00078e0011 */
.L_x_659:
[----:B------:R-:W-:Y:S05]  /*0470*/  BSYNC.RECONVERGENT B2 ;  /* 0x0000000000027941 */ /* 0x000fea0003800200 */
.L_x_658:
[----:B------:R-:W-:Y:S05]  /*0480*/  BRA `(.L_x_657) ;  /* 0x0000001000287947 */ /* 0x000fea0003800000 */
.L_x_921:
[----:B------:R-:W0:Y:S02]  /*0490*/  LDCU.64 UR4, c[0x0][0x388] ;  /* 0x00007100ff0477ac */ /* 0x000e240008000a00 */
[----:B0----5:R-:W-:Y:S01]  /*04a0*/  DMUL R6, R24, UR4 ;  /* 0x0000000418067c28 */ /* 0x021fe20008000000 */
[----:B------:R-:W-:Y:S10]  /*04b0*/  BRA `(.L_x_657) ;  /* 0x00000010001c7947 */ /* 0x000ff40003800000 */
.L_x_655:
[----:B------:R-:W-:-:S13]  /*04c0*/  ISETP.GT.AND P0, PT, R0, 0x5, PT ;  /* 0x000000050000780c */ /* 0x000fda0003f04270 */
[----:B------:R-:W-:Y:S05]  /*04d0*/  @P0 BRA `(.L_x_660) ;  /* 0x0000000400680947 */ /* 0x000fea0003800000 */
[----:B------:R-:W-:-:S05]  /*04e0*/  VIADD R0, R0, 0xfffffffc ;  /* 0xfffffffc00007836 */ /* 0x000fca0000000000 */
[----:B------:R-:W-:-:S05]  /*04f0*/  VIMNMX.U32 R0, PT, PT, R0, 0x2, PT ;  /* 0x0000000200007848 */ /* 0x000fca0003fe0000 */
[----:B------:R-:W-:-:S04]  /*0500*/  IMAD.SHL.U32 R0, R0, 0x4, RZ ;  /* 0x0000000400007824 */ /* 0x000fc800078e00ff */
[----:B------:R-:W0:Y:S02]  /*0510*/  LDC R8, c[0x2][R0+0x18] ;  /* 0x0080060000087b82 */ /* 0x000e240000000800 */
[----:B0-----:R-:W-:-:S04]  /*0520*/  SHF.R.S32.HI R9, RZ, 0x1f, R8 ;  /* 0x0000001fff097819 */ /* 0x001fc80000011408 */
.L_x_924:
[----:B------:R-:W-:Y:S05]  /*0530*/  BRX R8 -0x540                                                            (*"BRANCH_TARGETS .L_x_925,.L_x_926,.L_x_657"*) ;  /* 0xfffffff808b07949 */ /* 0x000fea000383ffff */
.L_x_926:
[----:B------:R-:W0:Y:S01]  /*0540*/  LDCU.64 UR4, c[0x0][0x388] ;  /* 0x00007100ff0477ac */ /* 0x000e220008000a00 */
[----:B------:R-:W-:Y:S01]  /*0550*/  IMAD.MOV.U32 R6, RZ, RZ, RZ ;  /* 0x000000ffff067224 */ /* 0x000fe200078e00ff */
[----:B0----5:R-:W-:-:S06]  /*0560*/  DSETP.GT.AND P0, PT, R24, UR4, PT ;  /* 0x0000000418007e2a */ /* 0x021fcc000bf04000 */
[----:B------:R-:W-:Y:S01]  /*0570*/  FSEL R7, RZ, 1.875, !P0 ;  /* 0x3ff00000ff077808 */ /* 0x000fe20004000000 */
[----:B------:R-:W-:Y:S07]  /*0580*/  BRA `(.L_x_657) ;  /* 0x0000000c00e87947 */ /* 0x000fee0003800000 */
.L_x_925:
[----:B------:R-:W0:Y:S01]  /*0590*/  LDCU.64 UR4, c[0x0][0x388] ;  /* 0x00007100ff0477ac */ /* 0x000e220008000a00 */
[----:B-----5:R-:W-:-:S04]  /*05a0*/  SHF.R.U32.HI R0, RZ, 0x14, R25 ;  /* 0x00000014ff007819 */ /* 0x020fc80000011619 */
[----:B------:R-:W-:-:S05]  /*05b0*/  LOP3.LUT R0, R0, 0x7ff, RZ, 0xc0, !PT ;  /* 0x000007ff00007812 */ /* 0x000fca00078ec0ff */
[----:B------:R-:W-:-:S05]  /*05c0*/  VIADD R3, R0, 0xfffffc0c ;  /* 0xfffffc0c00037836 */ /* 0x000fca0000000000 */
[CC--:B------:R-:W-:Y:S02]  /*05d0*/  SHF.L.U32 R0, R24.reuse, R3.reuse, RZ ;  /* 0x0000000318007219 */ /* 0x0c0fe400000006ff */
[----:B------:R-:W-:Y:S01]  /*05e0*/  SHF.L.U64.HI R3, R24, R3, R25 ;  /* 0x0000000318037219 */ /* 0x000fe20000010219 */
[----:B0-----:R-:W-:Y:S01]  /*05f0*/  DSETP.NEU.AND P2, PT, RZ, UR4, PT ;  /* 0x00000004ff007e2a */ /* 0x001fe2000bf4d000 */
[----:B------:R-:W-:-:S04]  /*0600*/  ISETP.NE.U32.AND P1, PT, R0, RZ, PT ;  /* 0x000000ff0000720c */ /* 0x000fc80003f25070 */
[----:B------:R-:W-:-:S04]  /*0610*/  ISETP.NE.AND.EX P1, PT, R3, -0x80000000, PT, P1 ;  /* 0x800000000300780c */ /* 0x000fc80003f25310 */
[----:B------:R-:W-:-:S05]  /*0620*/  PLOP3.LUT P0, PT, P1, PT, PT, 0x8, 0x80 ;  /* 0x000000000080781c */ /* 0x000fca0000f0e170 */
[----:B------:R-:W-:Y:S08]  /*0630*/  @P2 BRA `(.L_x_661) ;  /* 0x0000000000202947 */ /* 0x000ff00003800000 */
[----:B------:R-:W0:Y:S01]  /*0640*/  LDCU UR4, c[0x0][0x38c] ;  /* 0x00007180ff0477ac */ /* 0x000e220008000800 */
[----:B------:R-:W-:Y:S01]  /*0650*/  ISETP.GE.AND P2, PT, R25, RZ, PT ;  /* 0x000000ff1900720c */ /* 0x000fe20003f46270 */
[----:B------:R-:W-:Y:S01]  /*0660*/  DSETP.NEU.AND P0, PT, |R24|, 0.5, !P1 ;  /* 0x3fe000001800742a */ /* 0x000fe20004f0d200 */
[----:B------:R-:W-:Y:S02]  /*0670*/  IMAD.MOV.U32 R6, RZ, RZ, RZ ;  /* 0x000000ffff067224 */ /* 0x000fe400078e00ff */
[----:B0-----:R-:W-:-:S05]  /*0680*/  IMAD.U32 R0, RZ, RZ, UR4 ;  /* 0x00000004ff007e24 */ /* 0x001fca000f8e00ff */
[----:B------:R-:W-:-:S04]  /*0690*/  SEL R7, R0, RZ, P0 ;  /* 0x000000ff00077207 */ /* 0x000fc80000000000 */
[----:B------:R-:W-:Y:S01]  /*06a0*/  @!P2 LOP3.LUT R7, R7, 0x7ff00000, RZ, 0xfc, !PT ;  /* 0x7ff000000707a812 */ /* 0x000fe200078efcff */
[----:B------:R-:W-:Y:S06]  /*06b0*/  BRA `(.L_x_662) ;  /* 0x0000000000547947 */ /* 0x000fec0003800000 */
.L_x_661:
[----:B------:R-:W-:Y:S01]  /*06c0*/  DADD R6, -RZ, |UR4| ;  /* 0x40000004ff067e29 */ /* 0x000fe20008000100 */
[----:B------:R-:W-:Y:S01]  /*06d0*/  BSSY.RECONVERGENT B2, `(.L_x_663) ;  /* 0x0000007000027945 */ /* 0x000fe20003800200 */
[----:B------:R-:W-:Y:S01]  /*06e0*/  IMAD.MOV.U32 R26, RZ, RZ, R24 ;  /* 0x000000ffff1a7224 */ /* 0x000fe200078e0018 */
[----:B------:R-:W-:Y:S01]  /*06f0*/  MOV R0, 0x740 ;  /* 0x0000074000007802 */ /* 0x000fe20000000f00 */
[----:B------:R-:W-:-:S06]  /*0700*/  IMAD.MOV.U32 R3, RZ, RZ, R25 ;  /* 0x000000ffff037224 */ /* 0x000fcc00078e0019 */
[----:B------:R-:W-:Y:S02]  /*0710*/  IMAD.MOV.U32 R10, RZ, RZ, R6 ;  /* 0x000000ffff0a7224 */ /* 0x000fe400078e0006 */
[----:B------:R-:W-:-:S07]  /*0720*/  IMAD.MOV.U32 R27, RZ, RZ, R7 ;  /* 0x000000ffff1b7224 */ /* 0x000fce00078e0007 */
[----:B------:R-:W-:Y:S05]  /*0730*/  CALL.REL.NOINC `($matrix_scalar_op_d$__internal_accurate_pow) ;  /* 0x0000002800447944 */ /* 0x000fea0003c00000 */
[----:B------:R-:W-:Y:S05]  /*0740*/  BSYNC.RECONVERGENT B2 ;  /* 0x0000000000027941 */ /* 0x000fea0003800200 */
.L_x_663:
[----:B------:R-:W0:Y:S01]  /*0750*/  LDCU UR4, c[0x0][0x38c] ;  /* 0x00007180ff0477ac */ /* 0x000e220008000800 */
[----:B------:R-:W1:Y:S01]  /*0760*/  FRND.F64.TRUNC R8, R24 ;  /* 0x0000001800087313 */ /* 0x000e62000030d800 */
[----:B------:R-:W-:-:S10]  /*0770*/  DADD R10, -RZ, -R6 ;  /* 0x00000000ff0a7229 */ /* 0x000fd40000000906 */
[----:B------:R-:W-:Y:S02]  /*0780*/  FSEL R3, R10, R6, P0 ;  /* 0x000000060a037208 */ /* 0x000fe40000000000 */
[----:B------:R-:W-:Y:S01]  /*0790*/  FSEL R10, R11, R7, P0 ;  /* 0x000000070b0a7208 */ /* 0x000fe20000000000 */
[----:B-1----:R-:W-:Y:S01]  /*07a0*/  DSETP.NEU.AND P1, PT, R24, R8, PT ;  /* 0x000000081800722a */ /* 0x002fe20003f2d000 */
[----:B0-----:R-:W-:-:S05]  /*07b0*/  IMAD.U32 R0, RZ, RZ, UR4 ;  /* 0x00000004ff007e24 */ /* 0x001fca000f8e00ff */
[----:B------:R-:W-:-:S04]  /*07c0*/  ISETP.GE.AND P2, PT, R0, RZ, PT ;  /* 0x000000ff0000720c */ /* 0x000fc80003f46270 */
[----:B------:R-:W-:Y:S02]  /*07d0*/  FSEL R6, R3, R6, !P2 ;  /* 0x0000000603067208 */ /* 0x000fe40005000000 */
[----:B------:R-:W-:-:S07]  /*07e0*/  FSEL R7, R10, R7, !P2 ;  /* 0x000000070a077208 */ /* 0x000fce0005000000 */
[----:B------:R-:W-:Y:S02]  /*07f0*/  @!P2 FSEL R6, R6, RZ, !P1 ;  /* 0x000000ff0606a208 */ /* 0x000fe40004800000 */
[----:B------:R-:W-:-:S07]  /*0800*/  @!P2 FSEL R7, R7, -QNAN , !P1 ;  /* 0xfff800000707a808 */ /* 0x000fce0004800000 */
.L_x_662:
[----:B------:R-:W0:Y:S01]  /*0810*/  LDC.64 R8, c[0x0][0x388] ;  /* 0x0000e200ff087b82 */ /* 0x000e220000000a00 */
[----:B------:R-:W-:Y:S01]  /*0820*/  BSSY.RECONVERGENT B2, `(.L_x_664) ;  /* 0x000001e000027945 */ /* 0x000fe20003800200 */
[----:B0-----:R-:W-:-:S10]  /*0830*/  DADD R10, R24, R8 ;  /* 0x00000000180a7229 */ /* 0x001fd40000000008 */
[----:B------:R-:W-:-:S04]  /*0840*/  LOP3.LUT R10, R11, 0x7ff00000, RZ, 0xc0, !PT ;  /* 0x7ff000000b0a7812 */ /* 0x000fc800078ec0ff */
[----:B------:R-:W-:-:S13]  /*0850*/  ISETP.NE.AND P1, PT, R10, 0x7ff00000, PT ;  /* 0x7ff000000a00780c */ /* 0x000fda0003f25270 */
[----:B------:R-:W-:Y:S05]  /*0860*/  @P1 BRA `(.L_x_665) ;  /* 0x0000000000641947 */ /* 0x000fea0003800000 */
[----:B------:R-:W-:-:S06]  /*0870*/  DSETP.NAN.AND P1, PT, R24, R24, PT ;  /* 0x000000181800722a */ /* 0x000fcc0003f28000 */
[----:B------:R-:W-:-:S14]  /*0880*/  DSETP.NUM.AND P1, PT, R8, R8, !P1 ;  /* 0x000000080800722a */ /* 0x000fdc0004f27000 */
[----:B------:R-:W-:Y:S01]  /*0890*/  @!P1 DADD R6, R24, R8 ;  /* 0x0000000018069229 */ /* 0x000fe20000000008 */
[----:B------:R-:W-:Y:S10]  /*08a0*/  @!P1 BRA `(.L_x_665) ;  /* 0x0000000000549947 */ /* 0x000ff40003800000 */
[----:B------:R-:W-:-:S14]  /*08b0*/  DSETP.NEU.AND P1, PT, |R24|, +INF , PT ;  /* 0x7ff000001800742a */ /* 0x000fdc0003f2d200 */
[----:B------:R-:W-:Y:S05]  /*08c0*/  @P1 BRA `(.L_x_666) ;  /* 0x0000000000201947 */ /* 0x000fea0003800000 */
[----:B------:R-:W-:Y:S01]  /*08d0*/  ISETP.GE.AND P1, PT, R25, RZ, PT ;  /* 0x000000ff1900720c */ /* 0x000fe20003f26270 */
[----:B------:R-:W-:-:S06]  /*08e0*/  DSETP.GT.AND P0, PT, |R8|, 1, PT ;  /* 0x3ff000000800742a */ /* 0x000fcc0003f04200 */
[----:B------:R-:W-:Y:S01]  /*08f0*/  SEL R6, RZ, 0x7ff00000, !P0 ;  /* 0x7ff00000ff067807 */ /* 0x000fe20004000000 */
[----:B------:R-:W-:-:S05]  /*0900*/  DSETP.NEU.AND P0, PT, R8, -1, PT ;  /* 0xbff000000800742a */ /* 0x000fca0003f0d000 */
[----:B------:R-:W-:-:S04]  /*0910*/  @!P1 LOP3.LUT R6, R6, 0x7ff00000, RZ, 0x3c, !PT ;  /* 0x7ff0000006069812 */ /* 0x000fc800078e3cff */
[----:B------:R-:W-:Y:S01]  /*0920*/  SEL R7, R6, 0x3ff00000, P0 ;  /* 0x3ff0000006077807 */ /* 0x000fe20000000000 */
[----:B------:R-:W-:Y:S01]  /*0930*/  IMAD.MOV.U32 R6, RZ, RZ, RZ ;  /* 0x000000ffff067224 */ /* 0x000fe200078e00ff */
[----:B------:R-:W-:Y:S06]  /*0940*/  BRA `(.L_x_665) ;  /* 0x00000000002c7947 */ /* 0x000fec0003800000 */
.L_x_666:
[----:B------:R-:W-:-:S14]  /*0950*/  DSETP.NEU.AND P1, PT, |R8|, +INF , PT ;  /* 0x7ff000000800742a */ /* 0x000fdc0003f2d200 */
[----:B------:R-:W-:Y:S05]  /*0960*/  @P1 BRA `(.L_x_665) ;  /* 0x0000000000241947 */ /* 0x000fea0003800000 */
[C---:B------:R-:W-:Y:S01]  /*0970*/  ISETP.GE.AND P1, PT, R25.reuse, RZ, PT ;  /* 0x000000ff1900720c */ /* 0x040fe20003f26270 */
[----:B------:R-:W-:Y:S01]  /*0980*/  IMAD.MOV.U32 R6, RZ, RZ, RZ ;  /* 0x000000ffff067224 */ /* 0x000fe200078e00ff */
[----:B------:R-:W-:Y:S02]  /*0990*/  ISETP.GE.AND P2, PT, R0, RZ, PT ;  /* 0x000000ff0000720c */ /* 0x000fe40003f46270 */
[----:B------:R-:W-:Y:S02]  /*09a0*/  LOP3.LUT R0, R25, 0x7fffffff, RZ, 0xc0, !PT ;  /* 0x7fffffff19007812 */ /* 0x000fe400078ec0ff */
[----:B------:R-:W-:Y:S02]  /*09b0*/  SEL R7, RZ, 0x7ff00000, !P1 ;  /* 0x7ff00000ff077807 */ /* 0x000fe40004800000 */
[----:B------:R-:W-:-:S03]  /*09c0*/  ISETP.NE.AND P1, PT, R0, 0x3fe00000, PT ;  /* 0x3fe000000000780c */ /* 0x000fc60003f25270 */
[----:B------:R-:W-:-:S05]  /*09d0*/  VIADD R0, R7, 0x80000000 ;  /* 0x8000000007007836 */ /* 0x000fca0000000000 */
[----:B------:R-:W-:-:S04]  /*09e0*/  SEL R0, R0, R7, P1 ;  /* 0x0000000700007207 */ /* 0x000fc80000800000 */
[----:B------:R-:W-:-:S07]  /*09f0*/  @!P2 SEL R7, R0, R7, P0 ;  /* 0x000000070007a207 */ /* 0x000fce0000000000 */
.L_x_665:
[----:B------:R-:W-:Y:S05]  /*0a00*/  BSYNC.RECONVERGENT B2 ;  /* 0x0000000000027941 */ /* 0x000fea0003800200 */
.L_x_664:
[----:B------:R-:W-:Y:S02]  /*0a10*/  DSETP.NEU.AND P1, PT, R24, RZ, PT ;  /* 0x000000ff1800722a */ /* 0x000fe40003f2d000 */
[----:B------:R-:W-:-:S04]  /*0a20*/  DSETP.NEU.AND P0, PT, R8, 1, PT ;  /* 0x3ff000000800742a */ /* 0x000fc80003f0d000 */
[----:B------:R-:W-:Y:S02]  /*0a30*/  FSEL R6, R6, RZ, P1 ;  /* 0x000000ff06067208 */ /* 0x000fe40000800000 */
[----:B------:R-:W-:Y:S02]  /*0a40*/  FSEL R7, R7, 1.875, P1 ;  /* 0x3ff0000007077808 */ /* 0x000fe40000800000 */
[----:B------:R-:W-:Y:S02]  /*0a50*/  FSEL R6, R6, RZ, P0 ;  /* 0x000000ff06067208 */ /* 0x000fe40000000000 */
[----:B------:R-:W-:Y:S01]  /*0a60*/  FSEL R7, R7, 1.875, P0 ;  /* 0x3ff0000007077808 */ /* 0x000fe20000000000 */
[----:B------:R-:W-:Y:S06]  /*0a70*/  BRA `(.L_x_657) ;  /* 0x0000000800ac7947 */ /* 0x000fec0003800000 */
.L_x_660:
[----:B------:R-:W-:-:S05]  /*0a80*/  IMAD.MOV.U32 R3, RZ, RZ, -0x6 ;  /* 0xfffffffaff037424 */ /* 0x000fca00078e00ff */
[----:B------:R-:W-:-:S05]  /*0a90*/  VIADDMNMX.U32 R0, R0, R3, 0x3, PT ;  /* 0x0000000300007446 */ /* 0x000fca0003800003 */
[----:B------:R-:W-:-:S04]  /*0aa0*/  IMAD.SHL.U32 R0, R0, 0x4, RZ ;  /* 0x0000000400007824 */ /* 0x000fc800078e00ff */
[----:B------:R-:W0:Y:S02]  /*0ab0*/  LDC R8, c[0x2][R0+0x24] ;  /* 0x0080090000087b82 */ /* 0x000e240000000800 */
[----:B0-----:R-:W-:-:S04]  /*0ac0*/  SHF.R.S32.HI R9, RZ, 0x1f, R8 ;  /* 0x0000001fff097819 */ /* 0x001fc80000011408 */
.L_x_928:
[----:B------:R-:W-:Y:S05]  /*0ad0*/  BRX R8 -0xae0                                                            (*"BRANCH_TARGETS .L_x_929,.L_x_930,.L_x_931,.L_x_657"*) ;  /* 0xfffffff408487949 */ /* 0x000fea000383ffff */
.L_x_931:
[----:B------:R-:W0:Y:S01]  /*0ae0*/  LDCU.64 UR4, c[0x0][0x388] ;  /* 0x00007100ff0477ac */ /* 0x000e220008000a00 */
[----:B------:R-:W-:Y:S01]  /*0af0*/  IMAD.MOV.U32 R6, RZ, RZ, RZ ;  /* 0x000000ffff067224 */ /* 0x000fe200078e00ff */
[----:B0----5:R-:W-:-:S06]  /*0b00*/  DSETP.GTU.AND P0, PT, R24, UR4, PT ;  /* 0x0000000418007e2a */ /* 0x021fcc000bf0c000 */
[----:B------:R-:W-:Y:S01]  /*0b10*/  FSEL R7, RZ, 1.875, P0 ;  /* 0x3ff00000ff077808 */ /* 0x000fe20000000000 */
[----:B------:R-:W-:Y:S07]  /*0b20*/  BRA `(.L_x_657) ;  /* 0x0000000800807947 */ /* 0x000fee0003800000 */
.L_x_929:
[----:B------:R-:W0:Y:S01]  /*0b30*/  LDCU.64 UR4, c[0x0][0x388] ;  /* 0x00007100ff0477ac */ /* 0x000e220008000a00 */
[----:B------:R-:W-:Y:S01]  /*0b40*/  IMAD.MOV.U32 R6, RZ, RZ, RZ ;  /* 0x000000ffff067224 */ /* 0x000fe200078e00ff */
[----:B0----5:R-:W-:-:S06]  /*0b50*/  DSETP.GE.AND P0, PT, R24, UR4, PT ;  /* 0x0000000418007e2a */ /* 0x021fcc000bf06000 */
[----:B------:R-:W-:Y:S01]  /*0b60*/  FSEL R7, RZ, 1.875, !P0 ;  /* 0x3ff00000ff077808 */ /* 0x000fe20004000000 */
[----:B------:R-:W-:Y:S07]  /*0b70*/  BRA `(.L_x_657) ;  /* 0x00000008006c7947 */ /* 0x000fee0003800000 */
.L_x_930:
[----:B------:R-:W0:Y:S01]  /*0b80*/  LDCU.64 UR4, c[0x0][0x388] ;  /* 0x00007100ff0477ac */ /* 0x000e220008000a00 */
[----:B------:R-:W-:Y:S01]  /*0b90*/  IMAD.MOV.U32 R6, RZ, RZ, RZ ;  /* 0x000000ffff067224 */ /* 0x000fe200078e00ff */
[----:B0----5:R-:W-:-:S06]  /*0ba0*/  DSETP.GEU.AND P0, PT, R24, UR4, PT ;  /* 0x0000000418007e2a */ /* 0x021fcc000bf0e000 */
[----:B------:R-:W-:Y:S01]  /*0bb0*/  FSEL R7, RZ, 1.875, P0 ;  /* 0x3ff00000ff077808 */ /* 0x000fe20000000000 */
[----:B------:R-:W-:Y:S07]  /*0bc0*/  BRA `(.L_x_657) ;  /* 0x0000000800587947 */ /* 0x000fee0003800000 */
.L_x_654:
[----:B------:R-:W-:-:S13]  /*0bd0*/  ISETP.GT.AND P0, PT, R0, 0xd, PT ;  /* 0x0000000d0000780c */ /* 0x000fda0003f04270 */
[----:B------:R-:W-:Y:S05]  /*0be0*/  @P0 BRA `(.L_x_667) ;  /* 0x0000000000c40947 */ /* 0x000fea0003800000 */
[----:B------:R-:W-:-:S13]  /*0bf0*/  ISETP.GT.AND P0, PT, R0, 0xa, PT ;  /* 0x0000000a0000780c */ /* 0x000fda0003f04270 */
[----:B------:R-:W-:Y:S05]  /*0c00*/  @P0 BRA `(.L_x_668) ;  /* 0x0000000000400947 */ /* 0x000fea0003800000 */
[----:B------:R-:W-:-:S05]  /*0c10*/  VIADD R0, R0, 0xfffffff7 ;  /* 0xfffffff700007836 */ /* 0x000fca0000000000 */
[----:B------:R-:W-:-:S05]  /*0c20*/  VIMNMX.U32 R0, PT, PT, R0, 0x2, PT ;  /* 0x0000000200007848 */ /* 0x000fca0003fe0000 */
[----:B------:R-:W-:-:S04]  /*0c30*/  IMAD.SHL.U32 R0, R0, 0x4, RZ ;  /* 0x0000000400007824 */ /* 0x000fc800078e00ff */
[----:B------:R-:W0:Y:S02]  /*0c40*/  LDC R8, c[0x2][R0+0x34] ;  /* 0x00800d0000087b82 */ /* 0x000e240000000800 */
[----:B0-----:R-:W-:-:S04]  /*0c50*/  SHF.R.S32.HI R9, RZ, 0x1f, R8 ;  /* 0x0000001fff097819 */ /* 0x001fc80000011408 */
.L_x_933:
[----:B------:R-:W-:Y:S05]  /*0c60*/  BRX R8 -0xc70                                                            (*"BRANCH_TARGETS .L_x_934,.L_x_935,.L_x_657"*) ;  /* 0xfffffff008e47949 */ /* 0x000fea000383ffff */
.L_x_935:
[----:B------:R-:W0:Y:S01]  /*0c70*/  LDCU.64 UR4, c[0x0][0x388] ;  /* 0x00007100ff0477ac */ /* 0x000e220008000a00 */
[----:B------:R-:W-:Y:S01]  /*0c80*/  IMAD.MOV.U32 R6, RZ, RZ, RZ ;  /* 0x000000ffff067224 */ /* 0x000fe200078e00ff */
[----:B0----5:R-:W-:-:S06]  /*0c90*/  DSETP.NEU.AND P0, PT, R24, UR4, PT ;  /* 0x0000000418007e2a */ /* 0x021fcc000bf0d000 */
[----:B------:R-:W-:Y:S01]  /*0ca0*/  FSEL R7, RZ, 1.875, !P0 ;  /* 0x3ff00000ff077808 */ /* 0x000fe20004000000 */
[----:B------:R-:W-:Y:S07]  /*0cb0*/  BRA `(.L_x_657) ;  /* 0x00000008001c7947 */ /* 0x000fee0003800000 */
.L_x_934:
[----:B------:R-:W0:Y:S01]  /*0cc0*/  LDCU.64 UR4, c[0x0][0x388] ;  /* 0x00007100ff0477ac */ /* 0x000e220008000a00 */
[----:B------:R-:W-:Y:S01]  /*0cd0*/  IMAD.MOV.U32 R6, RZ, RZ, RZ ;  /* 0x000000ffff067224 */ /* 0x000fe200078e00ff */
[----:B0----5:R-:W-:-:S06]  /*0ce0*/  DSETP.NEU.AND P0, PT, R24, UR4, PT ;  /* 0x0000000418007e2a */ /* 0x021fcc000bf0d000 */
[----:B------:R-:W-:Y:S01]  /*0cf0*/  FSEL R7, RZ, 1.875, P0 ;  /* 0x3ff00000ff077808 */ /* 0x000fe20000000000 */
[----:B------:R-:W-:Y:S07]  /*0d00*/  BRA `(.L_x_657) ;  /* 0x0000000800087947 */ /* 0x000fee0003800000 */
.L_x_668:
[----:B------:R-:W-:-:S05]  /*0d10*/  IMAD.MOV.U32 R3, RZ, RZ, -0xb ;  /* 0xfffffff5ff037424 */ /* 0x000fca00078e00ff */
[----:B------:R-:W-:-:S05]  /*0d20*/  VIADDMNMX.U32 R0, R0, R3, 0x3, PT ;  /* 0x0000000300007446 */ /* 0x000fca0003800003 */
[----:B------:R-:W-:-:S04]  /*0d30*/  IMAD.SHL.U32 R0, R0, 0x4, RZ ;  /* 0x0000000400007824 */ /* 0x000fc800078e00ff */
[----:B------:R-:W0:Y:S02]  /*0d40*/  LDC R8, c[0x2][R0+0x40] ;  /* 0x0080100000087b82 */ /* 0x000e240000000800 */
[----:B0-----:R-:W-:-:S04]  /*0d50*/  SHF.R.S32.HI R9, RZ, 0x1f, R8 ;  /* 0x0000001fff097819 */ /* 0x001fc80000011408 */
.L_x_937:
[----:B------:R-:W-:Y:S05]  /*0d60*/  BRX R8 -0xd70                                                            (*"BRANCH_TARGETS .L_x_938,.L_x_939,.L_x_940,.L_x_657"*) ;  /* 0xfffffff008a47949 */ /* 0x000fea000383ffff */
.L_x_940:
[----:B------:R-:W0:Y:S01]  /*0d70*/  LDCU.64 UR4, c[0x0][0x388] ;  /* 0x00007100ff0477ac */ /* 0x000e220008000a00 */
[----:B-----5:R-:W-:Y:S08]  /*0d80*/  F2I.S64.F64 R24, R24 ;  /* 0x0000001800187311 */ /* 0x020ff00000301900 */
[----:B0-----:R-:W0:Y:S02]  /*0d90*/  F2I.S64.F64 R6, UR4 ;  /* 0x0000000400067d11 */ /* 0x001e240008301900 */
[----:B0-----:R-:W-:Y:S01]  /*0da0*/  LOP3.LUT P0, RZ, R6, R24, RZ, 0xc0, !PT ;  /* 0x0000001806ff7212 */ /* 0x001fe2000780c0ff */
[----:B------:R-:W-:-:S03]  /*0db0*/  IMAD.MOV.U32 R6, RZ, RZ, RZ ;  /* 0x000000ffff067224 */ /* 0x000fc600078e00ff */
[----:B------:R-:W-:Y:S01]  /*0dc0*/  FSEL R7, RZ, 1.875, !P0 ;  /* 0x3ff00000ff077808 */ /* 0x000fe20004000000 */
[----:B------:R-:W-:Y:S08]  /*0dd0*/  BRA `(.L_x_657) ;  /* 0x0000000400d47947 */ /* 0x000ff00003800000 */
.L_x_938:
[----:B------:R-:W0:Y:S01]  /*0de0*/  LDCU.64 UR4, c[0x0][0x388] ;  /* 0x00007100ff0477ac */ /* 0x000e220008000a00 */
[----:B-----5:R-:W-:Y:S01]  /*0df0*/  IMAD.MOV.U32 R0, RZ, RZ, R25 ;  /* 0x000000ffff007224 */ /* 0x020fe200078e0019 */
[----:B0-----:R-:W-:Y:S01]  /*0e00*/  DSETP.MIN.AND P0, P1, R24, UR4, PT ;  /* 0x0000000418007e2a */ /* 0x001fe2000b900000 */
[----:B------:R-:W-:-:S05]  /*0e10*/  UMOV UR6, UR5 ;  /* 0x0000000500067c82 */ /* 0x000fca0008000000 */
[----:B------:R-:W-:Y:S01]  /*0e20*/  FSEL R7, R0, UR6, P0 ;  /* 0x0000000600077c08 */ /* 0x000fe20008000000 */
[----:B------:R-:W-:Y:S01]  /*0e30*/  IMAD.U32 R0, RZ, RZ, UR6 ;  /* 0x00000006ff007e24 */ /* 0x000fe2000f8e00ff */
[----:B------:R-:W-:-:S06]  /*0e40*/  SEL R6, R24, UR4, P0 ;  /* 0x0000000418067c07 */ /* 0x000fcc0008000000 */
[----:B------:R-:W-:Y:S01]  /*0e50*/  @P1 LOP3.LUT R7, R0, 0x80000, RZ, 0xfc, !PT ;  /* 0x0008000000071812 */ /* 0x000fe200078efcff */
[----:B------:R-:W-:Y:S06]  /*0e60*/  BRA `(.L_x_657) ;  /* 0x0000000400b07947 */ /* 0x000fec0003800000 */
.L_x_939:
[----:B------:R-:W0:Y:S01]  /*0e70*/  LDCU.64 UR4, c[0x0][0x388] ;  /* 0x00007100ff0477ac */ /* 0x000e220008000a00 */
[----:B-----5:R-:W-:Y:S01]  /*0e80*/  IMAD.MOV.U32 R0, RZ, RZ, R25 ;  /* 0x000000ffff007224 */ /* 0x020fe200078e0019 */
[----:B0-----:R-:W-:Y:S01]  /*0e90*/  DSETP.MAX.AND P0, P1, R24, UR4, PT ;  /* 0x0000000418007e2a */ /* 0x001fe2000b90f000 */
[----:B------:R-:W-:-:S05]  /*0ea0*/  UMOV UR6, UR5 ;  /* 0x0000000500067c82 */ /* 0x000fca0008000000 */
[----:B------:R-:W-:Y:S01]  /*0eb0*/  FSEL R7, R0, UR6, P0 ;  /* 0x0000000600077c08 */ /* 0x000fe20008000000 */
[----:B------:R-:W-:Y:S01]  /*0ec0*/  IMAD.U32 R0, RZ, RZ, UR6 ;  /* 0x00000006ff007e24 */ /* 0x000fe2000f8e00ff */
[----:B------:R-:W-:-:S06]  /*0ed0*/  SEL R6, R24, UR4, P0 ;  /* 0x0000000418067c07 */ /* 0x000fcc0008000000 */
[----:B------:R-:W-:Y:S01]  /*0ee0*/  @P1 LOP3.LUT R7, R0, 0x80000, RZ, 0xfc, !PT ;  /* 0x0008000000071812 */ /* 0x000fe200078efcff */
[----:B------:R-:W-:Y:S06]  /*0ef0*/  BRA `(.L_x_657) ;  /* 0x00000004008c7947 */ /* 0x000fec0003800000 */
.L_x_667:
[----:B------:R-:W-:-:S13]  /*0f00*/  ISETP.GT.AND P0, PT, R0, 0xf, PT ;  /* 0x0000000f0000780c */ /* 0x000fda0003f04270 */
[----:B------:R-:W-:Y:S05]  /*0f10*/  @P0 BRA `(.L_x_669) ;  /* 0x0000000000400947 */ /* 0x000fea0003800000 */
[----:B------:R-:W-:-:S05]  /*0f20*/  VIADD R0, R0, 0xfffffff2 ;  /* 0xfffffff200007836 */ /* 0x000fca0000000000 */
[----:B------:R-:W-:-:S05]  /*0f30*/  VIMNMX.U32 R0, PT, PT, R0, 0x2, PT ;  /* 0x0000000200007848 */ /* 0x000fca0003fe0000 */
[----:B------:R-:W-:-:S04]  /*0f40*/  IMAD.SHL.U32 R0, R0, 0x4, RZ ;  /* 0x0000000400007824 */ /* 0x000fc800078e00ff */
[----:B------:R-:W0:Y:S02]  /*0f50*/  LDC R8, c[0x2][R0+0x50] ;  /* 0x0080140000087b82 */ /* 0x000e240000000800 */
[----:B0-----:R-:W-:-:S04]  /*0f60*/  SHF.R.S32.HI R9, RZ, 0x1f, R8 ;  /* 0x0000001fff097819 */ /* 0x001fc80000011408 */
.L_x_942:
[----:B------:R-:W-:Y:S05]  /*0f70*/  BRX R8 -0xf80                                                            (*"BRANCH_TARGETS .L_x_943,.L_x_944,.L_x_657"*) ;  /* 0xfffffff008207949 */ /* 0x000fea000383ffff */
.L_x_944:
[----:B------:R-:W0:Y:S02]  /*0f80*/  LDC.64 R6, c[0x0][0x388] ;  /* 0x0000e200ff067b82 */ /* 0x000e240000000a00 */
[----:B0----5:R-:W-:Y:S01]  /*0f90*/  DFMA R6, -R24, R6, 1 ;  /* 0x3ff000001806742b */ /* 0x021fe20000000106 */
[----:B------:R-:W-:Y:S10]  /*0fa0*/  BRA `(.L_x_657) ;  /* 0x0000000400607947 */ /* 0x000ff40003800000 */
.L_x_943:
[----:B------:R-:W0:Y:S01]  /*0fb0*/  LDCU.64 UR4, c[0x0][0x388] ;  /* 0x00007100ff0477ac */ /* 0x000e220008000a00 */
[----:B-----5:R-:W-:Y:S08]  /*0fc0*/  F2I.S64.F64 R24, R24 ;  /* 0x0000001800187311 */ /* 0x020ff00000301900 */
[----:B0-----:R-:W0:Y:S02]  /*0fd0*/  F2I.S64.F64 R6, UR4 ;  /* 0x0000000400067d11 */ /* 0x001e240008301900 */
[----:B0-----:R-:W-:Y:S01]  /*0fe0*/  LOP3.LUT P0, RZ, R24, R6, RZ, 0xfc, !PT ;  /* 0x0000000618ff7212 */ /* 0x001fe2000780fcff */
[----:B------:R-:W-:-:S03]  /*0ff0*/  IMAD.MOV.U32 R6, RZ, RZ, RZ ;  /* 0x000000ffff067224 */ /* 0x000fc600078e00ff */
[----:B------:R-:W-:Y:S01]  /*1000*/  FSEL R7, RZ, 1.875, !P0 ;  /* 0x3ff00000ff077808 */ /* 0x000fe20004000000 */
[----:B------:R-:W-:Y:S08]  /*1010*/  BRA `(.L_x_657) ;  /* 0x0000000400447947 */ /* 0x000ff00003800000 */
.L_x_669:
[----:B------:R-:W-:-:S05]  /*1020*/  IMAD.MOV.U32 R3, RZ, RZ, -0x10 ;  /* 0xfffffff0ff037424 */ /* 0x000fca00078e00ff */
[----:B------:R-:W-:-:S05]  /*1030*/  VIADDMNMX.U32 R0, R0, R3, 0x3, PT ;  /* 0x0000000300007446 */ /* 0x000fca0003800003 */
[----:B------:R-:W-:-:S04]  /*1040*/  IMAD.SHL.U32 R0, R0, 0x4, RZ ;  /* 0x0000000400007824 */ /* 0x000fc800078e00ff */
[----:B------:R-:W0:Y:S02]  /*1050*/  LDC R8, c[0x2][R0+0x5c] ;  /* 0x0080170000087b82 */ /* 0x000e240000000800 */
[----:B0-----:R-:W-:-:S04]  /*1060*/  SHF.R.S32.HI R9, RZ, 0x1f, R8 ;  /* 0x0000001fff097819 */ /* 0x001fc80000011408 */
.L_x_946:
[----:B------:R-:W-:Y:S05]  /*1070*/  BRX R8 -0x1080                                                           (*"BRANCH_TARGETS .L_x_947,.L_x_948,.L_x_949,.L_x_657"*) ;  /* 0xffffffec08e07949 */ /* 0x000fea000383ffff */
.L_x_949:
        /* <DEDUP_REMOVED lines=26> */
.L_x_671:
[----:B------:R-:W-:Y:S05]  /*1220*/  BSYNC.RECONVERGENT B2 ;  /* 0x0000000000027941 */ /* 0x000fea0003800200 */
.L_x_670:
[----:B------:R-:W-:-:S14]  /*1230*/  DSETP.NAN.AND P0, PT, R6, R6, PT ;  /* 0x000000060600722a */ /* 0x000fdc0003f08000 */
[----:B------:R-:W-:Y:S05]  /*1240*/  @P0 BRA `(.L_x_657) ;  /* 0x0000000000b80947 */ /* 0x000fea0003800000 */
[----:B------:R-:W0:Y:S01]  /*1250*/  FRND.F64.FLOOR R8, R6 ;  /* 0x0000000600087313 */ /* 0x000e220000305800 */
[----:B------:R-:W-:-:S06]  /*1260*/  DSETP.NEU.AND P0, PT, |R6|, +INF , PT ;  /* 0x7ff000000600742a */ /* 0x000fcc0003f0d200 */
[----:B0-----:R-:W-:Y:S02]  /*1270*/  FSEL R6, R8, R6, P0 ;  /* 0x0000000608067208 */ /* 0x001fe40000000000 */
[----:B------:R-:W-:Y:S01]  /*1280*/  FSEL R7, R9, R7, P0 ;  /* 0x0000000709077208 */ /* 0x000fe20000000000 */
[----:B------:R-:W-:Y:S06]  /*1290*/  BRA `(.L_x_657) ;  /* 0x0000000000a47947 */ /* 0x000fec0003800000 */
.L_x_947:
[----:B------:R-:W0:Y:S02]  /*12a0*/  LDCU.64 UR4, c[0x0][0x388] ;  /* 0x00007100ff0477ac */ /* 0x000e240008000a00 */
[----:B0----5:R-:W-:Y:S02]  /*12b0*/  DADD R24, -R24, UR4 ;  /* 0x0000000418187e29 */ /* 0x021fe40008000100 */
[----:B------:R-:W-:-:S08]  /*12c0*/  DSETP.NEU.AND P0, PT, RZ, UR4, PT ;  /* 0x00000004ff007e2a */ /* 0x000fd0000bf0d000 */
[----:B------:R-:W-:Y:S02]  /*12d0*/  FSEL R6, R24, RZ, P0 ;  /* 0x000000ff18067208 */ /* 0x000fe40000000000 */
[----:B------:R-:W-:Y:S01]  /*12e0*/  FSEL R7, R25, RZ, P0 ;  /* 0x000000ff19077208 */ /* 0x000fe20000000000 */
[----:B------:R-:W-:Y:S06]  /*12f0*/  BRA `(.L_x_657) ;  /* 0x00000000008c7947 */ /* 0x000fec0003800000 */
.L_x_948:
[----:B-----5:R-:W-:Y:S01]  /*1300*/  DSETP.NEU.AND P0, PT, R24, RZ, PT ;  /* 0x000000ff1800722a */ /* 0x020fe20003f0d000 */
[----:B------:R-:W-:Y:S02]  /*1310*/  IMAD.MOV.U32 R6, RZ, RZ, 0x0 ;  /* 0x00000000ff067424 */ /* 0x000fe400078e00ff */
[----:B------:R-:W-:-:S11]  /*1320*/  IMAD.MOV.U32 R7, RZ, RZ, 0x7ff80000 ;  /* 0x7ff80000ff077424 */ /* 0x000fd600078e00ff */
[----:B------:R-:W-:Y:S05]  /*1330*/  @!P0 BRA `(.L_x_657) ;  /* 0x00000000007c8947 */ /* 0x000fea0003800000 */
[----:B------:R-:W0:Y:S01]  /*1340*/  MUFU.RCP64H R7, R25 ;  /* 0x0000001900077308 */ /* 0x000e220000001800 */
        /* <DEDUP_REMOVED lines=25> */
.L_x_673:
[----:B------:R-:W-:Y:S05]  /*14e0*/  BSYNC.RECONVERGENT B2 ;  /* 0x0000000000027941 */ /* 0x000fea0003800200 */
.L_x_672:
[----:B------:R-:W-:-:S14]  /*14f0*/  DSETP.NE.AND P0, PT, |R6|, +INF , PT ;  /* 0x7ff000000600742a */ /* 0x000fdc0003f05200 */
[----:B------:R-:W0:Y:S01]  /*1500*/  @P0 LDC.64 R10, c[0x0][0x388] ;  /* 0x0000e200ff0a0b82 */ /* 0x000e220000000a00 */
[----:B------:R-:W0:Y:S02]  /*1510*/  @P0 FRND.F64.FLOOR R8, R6 ;  /* 0x0000000600080313 */ /* 0x000e240000305800 */
[----:B0-----:R-:W-:-:S11]  /*1520*/  @P0 DFMA R6, -R24, R8, R10 ;  /* 0x000000081806022b */ /* 0x001fd6000000010a */
.L_x_657:
[----:B------:R-:W-:Y:S05]  /*1530*/  BSYNC.RECONVERGENT B1 ;  /* 0x0000000000017941 */ /* 0x000fea0003800200 */
.L_x_653:
[----:B------:R-:W0:Y:S01]  /*1540*/  LDC.64 R8, c[0x0][0x390] ;  /* 0x0000e400ff087b82 */ /* 0x000e220000000a00 */
[----:B------:R-:W-:Y:S02]  /*1550*/  R2UR UR4, R4 ;  /* 0x00000000040472ca */ /* 0x000fe400000e0000 */
[----:B------:R-:W-:Y:S01]  /*1560*/  R2UR UR5, R5 ;  /* 0x00000000050572ca */ /* 0x000fe200000e0000 */
[----:B0-----:R-:W-:-:S12]  /*1570*/  IMAD.WIDE R2, R2, 0x8, R8 ;  /* 0x0000000802027825 */ /* 0x001fd800078e0208 */
[----:B------:R0:W-:Y:S01]  /*1580*/  STG.E.64 desc[UR4][R2.64], R6 ;  /* 0x0000000602007986 */ /* 0x0001e2000c101b04 */
[----:B------:R-:W-:Y:S05]  /*1590*/  BRA `(.L_x_651) ;  /* 0x0000001400347947 */ /* 0x000fea0003800000 */
.L_x_652:
        /* <DEDUP_REMOVED lines=19> */
.L_x_951:
[----:B------:R-:W-:Y:S05]  /*16d0*/  BRX R8 -0x16e0                                                           (*"BRANCH_TARGETS .L_x_952,.L_x_953,.L_x_678"*) ;  /* 0xffffffe808487949 */ /* 0x000fea000383ffff */
.L_x_953:
[----:B------:R-:W0:Y:S02]  /*16e0*/  LDCU.64 UR4, c[0x0][0x388] ;  /* 0x00007100ff0477ac */ /* 0x000e240008000a00 */
[----:B0----5:R-:W-:Y:S01]  /*16f0*/  DADD R6, R24, -UR4 ;  /* 0x8000000418067e29 */ /* 0x021fe20008000000 */
[----:B------:R-:W-:Y:S10]  /*1700*/  BRA `(.L_x_678) ;  /* 0x0000001000c07947 */ /* 0x000ff40003800000 */
.L_x_952:
[----:B------:R-:W0:Y:S02]  /*1710*/  LDCU.64 UR4, c[0x0][0x388] ;  /* 0x00007100ff0477ac */ /* 0x000e240008000a00 */
[----:B0----5:R-:W-:Y:S01]  /*1720*/  DADD R6, R24, UR4 ;  /* 0x0000000418067e29 */ /* 0x021fe20008000000 */
[----:B------:R-:W-:Y:S10]  /*1730*/  BRA `(.L_x_678) ;  /* 0x0000001000b47947 */ /* 0x000ff40003800000 */
.L_x_677:
[----:B------:R-:W-:-:S05]  /*1740*/  IMAD.MOV.U32 R3, RZ, RZ, -0x2 ;  /* 0xfffffffeff037424 */ /* 0x000fca00078e00ff */
[----:B------:R-:W-:-:S05]  /*1750*/  VIADDMNMX.U32 R3, R0, R3, 0x2, PT ;  /* 0x0000000200037446 */ /* 0x000fca0003800003 */
[----:B------:R-:W-:-:S04]  /*1760*/  IMAD.SHL.U32 R3, R3, 0x4, RZ ;  /* 0x0000000403037824 */ /* 0x000fc800078e00ff */
[----:B------:R-:W0:Y:S02]  /*1770*/  LDC R8, c[0x2][R3+0x78] ;  /* 0x00801e0003087b82 */ /* 0x000e240000000800 */
[----:B0-----:R-:W-:-:S04]  /*1780*/  SHF.R.S32.HI R9, RZ, 0x1f, R8 ;  /* 0x0000001fff097819 */ /* 0x001fc80000011408 */
.L_x_955:
[----:B------:R-:W-:Y:S05]  /*1790*/  BRX R8 -0x17a0                                                           (*"BRANCH_TARGETS .L_x_956,.L_x_957,.L_x_678"*) ;  /* 0xffffffe808187949 */ /* 0x000fea000383ffff */
.L_x_957:
[----:B------:R-:W0:Y:S01]  /*17a0*/  LDCU UR4, c[0x0][0x38c] ;  /* 0x00007180ff0477ac */ /* 0x000e220008000800 */
[----:B------:R-:W1:Y:S01]  /*17b0*/  LDC.64 R10, c[0x0][0x388] ;  /* 0x0000e200ff0a7b82 */ /* 0x000e620000000a00 */
[----:B------:R-:W-:Y:S01]  /*17c0*/  IMAD.MOV.U32 R6, RZ, RZ, 0x1 ;  /* 0x00000001ff067424 */ /* 0x000fe200078e00ff */
[----:B-----5:R-:W-:Y:S01]  /*17d0*/  FSETP.GEU.AND P1, PT, |R25|, 6.5827683646048100446e-37, PT ;  /* 0x036000001900780b */ /* 0x020fe20003f2e200 */
[----:B------:R-:W-:Y:S01]  /*17e0*/  BSSY.RECONVERGENT B2, `(.L_x_679) ;  /* 0x0000016000027945 */ /* 0x000fe20003800200 */
[----:B0-----:R-:W1:Y:S03]  /*17f0*/  MUFU.RCP64H R7, UR4 ;  /* 0x0000000400077d08 */ /* 0x001e660008001800 */
[----:B-1----:R-:W-:-:S08]  /*1800*/  DFMA R8, R6, -R10, 1 ;  /* 0x3ff000000608742b */ /* 0x002fd0000000080a */
[----:B------:R-:W-:-:S08]  /*1810*/  DFMA R8, R8, R8, R8 ;  /* 0x000000080808722b */ /* 0x000fd00000000008 */
[----:B------:R-:W-:-:S08]  /*1820*/  DFMA R8, R6, R8, R6 ;  /* 0x000000080608722b */ /* 0x000fd00000000006 */
[----:B------:R-:W-:-:S08]  /*1830*/  DFMA R6, R8, -R10, 1 ;  /* 0x3ff000000806742b */ /* 0x000fd0000000080a */
[----:B------:R-:W-:-:S08]  /*1840*/  DFMA R6, R8, R6, R8 ;  /* 0x000000060806722b */ /* 0x000fd00000000008 */
[----:B------:R-:W-:-:S08]  /*1850*/  DMUL R8, R24, R6 ;  /* 0x0000000618087228 */ /* 0x000fd00000000000 */
[----:B------:R-:W-:-:S08]  /*1860*/  DFMA R10, R8, -R10, R24 ;  /* 0x8000000a080a722b */ /* 0x000fd00000000018 */
[----:B------:R-:W-:-:S10]  /*1870*/  DFMA R6, R6, R10, R8 ;  /* 0x0000000a0606722b */ /* 0x000fd40000000008 */
[----:B------:R-:W-:-:S05]  /*1880*/  FFMA R0, RZ, UR4, R7 ;  /* 0x00000004ff007c23 */ /* 0x000fca0008000007 */
        /* <DEDUP_REMOVED lines=11> */
.L_x_680:
[----:B------:R-:W-:Y:S05]  /*1940*/  BSYNC.RECONVERGENT B2 ;  /* 0x0000000000027941 */ /* 0x000fea0003800200 */
.L_x_679:
[----:B------:R-:W-:Y:S05]  /*1950*/  BRA `(.L_x_678) ;  /* 0x00000010002c7947 */ /* 0x000fea0003800000 */
.L_x_956:
[----:B------:R-:W0:Y:S02]  /*1960*/  LDCU.64 UR4, c[0x0][0x388] ;  /* 0x00007100ff0477ac */ /* 0x000e240008000a00 */
[----:B0----5:R-:W-:Y:S01]  /*1970*/  DMUL R6, R24, UR4 ;  /* 0x0000000418067c28 */ /* 0x021fe20008000000 */
[----:B------:R-:W-:Y:S10]  /*1980*/  BRA `(.L_x_678) ;  /* 0x0000001000207947 */ /* 0x000ff40003800000 */
.L_x_676:
[----:B------:R-:W-:-:S13]  /*1990*/  ISETP.GT.AND P0, PT, R0, 0x5, PT ;  /* 0x000000050000780c */ /* 0x000fda0003f04270 */
[----:B------:R-:W-:Y:S05]  /*19a0*/  @P0 BRA `(.L_x_681) ;  /* 0x00000004006c0947 */ /* 0x000fea0003800000 */
[----:B------:R-:W-:-:S05]  /*19b0*/  VIADD R0, R0, 0xfffffffc ;  /* 0xfffffffc00007836 */ /* 0x000fca0000000000 */
[----:B------:R-:W-:-:S05]  /*19c0*/  VIMNMX.U32 R0, PT, PT, R0, 0x2, PT ;  /* 0x0000000200007848 */ /* 0x000fca0003fe0000 */
[----:B------:R-:W-:-:S04]  /*19d0*/  IMAD.SHL.U32 R0, R0, 0x4, RZ ;  /* 0x0000000400007824 */ /* 0x000fc800078e00ff */
[----:B------:R-:W0:Y:S02]  /*19e0*/  LDC R8, c[0x2][R0+0x84] ;  /* 0x0080210000087b82 */ /* 0x000e240000000800 */
[----:B0-----:R-:W-:-:S04]  /*19f0*/  SHF.R.S32.HI R9, RZ, 0x1f, R8 ;  /* 0x0000001fff097819 */ /* 0x001fc80000011408 */
.L_x_959:
[----:B------:R-:W-:Y:S05]  /*1a00*/  BRX R8 -0x1a10                                                           (*"BRANCH_TARGETS .L_x_960,.L_x_961,.L_x_678"*) ;  /* 0xffffffe4087c7949 */ /* 0x000fea000383ffff */
.L_x_961:
[----:B------:R-:W0:Y:S01]  /*1a10*/  LDCU.64 UR4, c[0x0][0x388] ;  /* 0x00007100ff0477ac */ /* 0x000e220008000a00 */
[----:B------:R-:W-:Y:S01]  /*1a20*/  IMAD.MOV.U32 R6, RZ, RZ, RZ ;  /* 0x000000ffff067224 */ /* 0x000fe200078e00ff */
[----:B0----5:R-:W-:-:S06]  /*1a30*/  DSETP.GEU.AND P0, PT, R24, UR4, PT ;  /* 0x0000000418007e2a */ /* 0x021fcc000bf0e000 */
[----:B------:R-:W-:Y:S01]  /*1a40*/  FSEL R7, RZ, 1.875, P0 ;  /* 0x3ff00000ff077808 */ /* 0x000fe20000000000 */
[----:B------:R-:W-:Y:S07]  /*1a50*/  BRA `(.L_x_678) ;  /* 0x0000000c00ec7947 */ /* 0x000fee0003800000 */
.L_x_960:
[----:B------:R-:W0:Y:S01]  /*1a60*/  LDC.64 R6, c[0x0][0x388] ;  /* 0x0000e200ff067b82 */ /* 0x000e220000000a00 */
[----:B-----5:R-:W-:Y:S01]  /*1a70*/  DSETP.NEU.AND P2, PT, R24, RZ, PT ;  /* 0x000000ff1800722a */ /* 0x020fe20003f4d000 */
[----:B------:R-:W-:-:S13]  /*1a80*/  BSSY.RECONVERGENT B2, `(.L_x_682) ;  /* 0x0000026000027945 */ /* 0x000fda0003800200 */
[----:B------:R-:W1:Y:S01]  /*1a90*/  @!P2 LDC.64 R8, c[0x0][0x388] ;  /* 0x0000e200ff08ab82 */ /* 0x000e620000000a00 */
[----:B0-----:R-:W-:Y:S02]  /*1aa0*/  SHF.R.U32.HI R0, RZ, 0x14, R7 ;  /* 0x00000014ff007819 */ /* 0x001fe40000011607 */
[----:B------:R-:W-:Y:S02]  /*1ab0*/  ISETP.GE.OR P3, PT, R7, RZ, P2 ;  /* 0x000000ff0700720c */ /* 0x000fe40001766670 */
[----:B------:R-:W-:-:S05]  /*1ac0*/  LOP3.LUT R0, R0, 0x7ff, RZ, 0xc0, !PT ;  /* 0x000007ff00007812 */ /* 0x000fca00078ec0ff */
[----:B------:R-:W-:-:S05]  /*1ad0*/  VIADD R3, R0, 0xfffffc0c ;  /* 0xfffffc0c00037836 */ /* 0x000fca0000000000 */
[CC--:B------:R-:W-:Y:S02]  /*1ae0*/  SHF.L.U32 R0, R6.reuse, R3.reuse, RZ ;  /* 0x0000000306007219 */ /* 0x0c0fe400000006ff */
[----:B------:R-:W-:Y:S01]  /*1af0*/  SHF.L.U64.HI R3, R6, R3, R7 ;  /* 0x0000000306037219 */ /* 0x000fe20000010207 */
[----:B------:R-:W-:Y:S01]  /*1b00*/  @!P2 IMAD.MOV.U32 R6, RZ, RZ, RZ ;  /* 0x000000ffff06a224 */ /* 0x000fe200078e00ff */
[----:B------:R-:W-:-:S04]  /*1b10*/  ISETP.NE.U32.AND P0, PT, R0, RZ, PT ;  /* 0x000000ff0000720c */ /* 0x000fc80003f05070 */
[----:B------:R-:W-:-:S04]  /*1b20*/  ISETP.NE.AND.EX P0, PT, R3, -0x80000000, PT, P0 ;  /* 0x800000000300780c */ /* 0x000fc80003f05300 */
[----:B------:R-:W-:-:S09]  /*1b30*/  PLOP3.LUT P1, PT, P0, PT, PT, 0x8, 0x80 ;  /* 0x000000000080781c */ /* 0x000fd2000072e170 */
[----:B-1----:R-:W-:-:S06]  /*1b40*/  @!P2 DSETP.NEU.AND P1, PT, |R8|, 0.5, !P0 ;  /* 0x3fe000000800a42a */ /* 0x002fcc000472d200 */
[----:B------:R-:W-:-:S04]  /*1b50*/  @!P2 SEL R7, R25, RZ, P1 ;  /* 0x000000ff1907a207 */ /* 0x000fc80000800000 */
[----:B------:R-:W-:Y:S01]  /*1b60*/  @!P3 LOP3.LUT R7, R7, 0x7ff00000, RZ, 0xfc, !PT ;  /* 0x7ff000000707b812 */ /* 0x000fe200078efcff */
[----:B------:R-:W-:Y:S06]  /*1b70*/  @!P2 BRA `(.L_x_683) ;  /* 0x000000000058a947 */ /* 0x000fec0003800000 */
[----:B------:R-:W0:Y:S01]  /*1b80*/  LDCU.64 UR4, c[0x0][0x388] ;  /* 0x00007100ff0477ac */ /* 0x000e220008000a00 */
[----:B------:R-:W-:Y:S01]  /*1b90*/  DADD R26, -RZ, |R24| ;  /* 0x00000000ff1a7229 */ /* 0x000fe20000000518 */
[----:B------:R-:W-:Y:S01]  /*1ba0*/  BSSY.RECONVERGENT B3, `(.L_x_684) ;  /* 0x0000006000037945 */ /* 0x000fe20003800200 */
[----:B------:R-:W-:-:S08]  /*1bb0*/  MOV R0, 0x1c00 ;  /* 0x00001c0000007802 */ /* 0x000fd00000000f00 */
[----:B------:R-:W-:Y:S02]  /*1bc0*/  IMAD.MOV.U32 R10, RZ, RZ, R26 ;  /* 0x000000ffff0a7224 */ /* 0x000fe400078e001a */
[----:B0-----:R-:W-:Y:S02]  /*1bd0*/  IMAD.U32 R26, RZ, RZ, UR4 ;  /* 0x00000004ff1a7e24 */ /* 0x001fe4000f8e00ff */
[----:B------:R-:W-:-:S07]  /*1be0*/  IMAD.U32 R3, RZ, RZ, UR5 ;  /* 0x00000005ff037e24 */ /* 0x000fce000f8e00ff */
[----:B------:R-:W-:Y:S05]  /*1bf0*/  CALL.REL.NOINC `($matrix_scalar_op_d$__internal_accurate_pow) ;  /* 0x0000001400147944 */ /* 0x000fea0003c00000 */
[----:B------:R-:W-:Y:S05]  /*1c00*/  BSYNC.RECONVERGENT B3 ;  /* 0x0000000000037941 */ /* 0x000fea0003800200 */
.L_x_684:
[----:B------:R-:W0:Y:S01]  /*1c10*/  LDCU.64 UR4, c[0x0][0x388] ;  /* 0x00007100ff0477ac */ /* 0x000e220008000a00 */
[----:B------:R-:W-:Y:S01]  /*1c20*/  DADD R12, -RZ, -R6 ;  /* 0x00000000ff0c7229 */ /* 0x000fe20000000906 */
[----:B------:R-:W-:-:S09]  /*1c30*/  ISETP.GE.AND P2, PT, R25, RZ, PT ;  /* 0x000000ff1900720c */ /* 0x000fd20003f46270 */
[-C--:B------:R-:W-:Y:S02]  /*1c40*/  FSEL R3, R12, R6.reuse, P1 ;  /* 0x000000060c037208 */ /* 0x080fe40000800000 */
[-C--:B------:R-:W-:Y:S02]  /*1c50*/  FSEL R12, R13, R7.reuse, P1 ;  /* 0x000000070d0c7208 */ /* 0x080fe40000800000 */
[----:B------:R-:W-:Y:S02]  /*1c60*/  FSEL R6, R3, R6, !P2 ;  /* 0x0000000603067208 */ /* 0x000fe40005000000 */
[----:B------:R-:W-:Y:S01]  /*1c70*/  FSEL R7, R12, R7, !P2 ;  /* 0x000000070c077208 */ /* 0x000fe20005000000 */
[----:B0-----:R-:W-:Y:S02]  /*1c80*/  IMAD.U32 R8, RZ, RZ, UR4 ;  /* 0x00000004ff087e24 */ /* 0x001fe4000f8e00ff */
[----:B------:R-:W-:-:S04]  /*1c90*/  IMAD.U32 R9, RZ, RZ, UR5 ;  /* 0x00000005ff097e24 */ /* 0x000fc8000f8e00ff */
[----:B------:R-:W0:Y:S02]  /*1ca0*/  FRND.F64.TRUNC R10, R8 ;  /* 0x00000008000a7313 */ /* 0x000e24000030d800 */
[----:B0-----:R-:W-:-:S14]  /*1cb0*/  DSETP.NEU.AND P0, PT, R10, R8, PT ;  /* 0x000000080a00722a */ /* 0x001fdc0003f0d000 */
[----:B------:R-:W-:Y:S02]  /*1cc0*/  @P0 FSEL R6, R6, RZ, P2 ;  /* 0x000000ff06060208 */ /* 0x000fe40001000000 */
[----:B------:R-:W-:-:S07]  /*1cd0*/  @P0 FSEL R7, R7, -QNAN , P2 ;  /* 0xfff8000007070808 */ /* 0x000fce0001000000 */
.L_x_683:
[----:B------:R-:W-:Y:S05]  /*1ce0*/  BSYNC.RECONVERGENT B2 ;  /* 0x0000000000027941 */ /* 0x000fea0003800200 */
.L_x_682:
[----:B------:R-:W-:Y:S01]  /*1cf0*/  DADD R10, R24, R8 ;  /* 0x00000000180a7229 */ /* 0x000fe20000000008 */
[----:B------:R-:W-:Y:S09]  /*1d00*/  BSSY.RECONVERGENT B2, `(.L_x_685) ;  /* 0x000001e000027945 */ /* 0x000ff20003800200 */
[----:B------:R-:W-:-:S04]  /*1d10*/  LOP3.LUT R10, R11, 0x7ff00000, RZ, 0xc0, !PT ;  /* 0x7ff000000b0a7812 */ /* 0x000fc800078ec0ff */
[----:B------:R-:W-:-:S13]  /*1d20*/  ISETP.NE.AND P0, PT, R10, 0x7ff00000, PT ;  /* 0x7ff000000a00780c */ /* 0x000fda0003f05270 */
[----:B------:R-:W-:Y:S05]  /*1d30*/  @P0 BRA `(.L_x_686) ;  /* 0x0000000000680947 */ /* 0x000fea0003800000 */
[----:B------:R-:W-:-:S14]  /*1d40*/  DSETP.NAN.AND P0, PT, R24, R8, PT ;  /* 0x000000081800722a */ /* 0x000fdc0003f08000 */
[----:B------:R-:W-:Y:S01]  /*1d50*/  @P0 DADD R6, R24, R8 ;  /* 0x0000000018060229 */ /* 0x000fe20000000008 */
[----:B------:R-:W-:Y:S10]  /*1d60*/  @P0 BRA `(.L_x_686) ;  /* 0x00000000005c0947 */ /* 0x000ff40003800000 */
[----:B------:R-:W-:-:S14]  /*1d70*/  DSETP.NEU.AND P0, PT, |R8|, +INF , PT ;  /* 0x7ff000000800742a */ /* 0x000fdc0003f0d200 */
[----:B------:R-:W-:Y:S05]  /*1d80*/  @P0 BRA `(.L_x_687) ;  /* 0x0000000000240947 */ /* 0x000fea0003800000 */
[----:B------:R-:W0:Y:S01]  /*1d90*/  LDCU UR4, c[0x0][0x38c] ;  /* 0x00007180ff0477ac */ /* 0x000e220008000800 */
[----:B------:R-:W-:-:S06]  /*1da0*/  DSETP.GT.AND P0, PT, |R24|, 1, PT ;  /* 0x3ff000001800742a */ /* 0x000fcc0003f04200 */
[----:B------:R-:W-:Y:S01]  /*1db0*/  SEL R6, RZ, 0x7ff00000, !P0 ;  /* 0x7ff00000ff067807 */ /* 0x000fe20004000000 */
[----:B------:R-:W-:Y:S01]  /*1dc0*/  DSETP.NEU.AND P0, PT, R24, -1, PT ;  /* 0xbff000001800742a */ /* 0x000fe20003f0d000 */
[----:B0-----:R-:W-:-:S13]  /*1dd0*/  ISETP.LE.AND P1, PT, RZ, UR4, PT ;  /* 0x00000004ff007c0c */ /* 0x001fda000bf23270 */
[----:B------:R-:W-:-:S04]  /*1de0*/  @!P1 LOP3.LUT R6, R6, 0x7ff00000, RZ, 0x3c, !PT ;  /* 0x7ff0000006069812 */ /* 0x000fc800078e3cff */
[----:B------:R-:W-:Y:S01]  /*1df0*/  SEL R7, R6, 0x3ff00000, P0 ;  /* 0x3ff0000006077807 */ /* 0x000fe20000000000 */
[----:B------:R-:W-:Y:S01]  /*1e00*/  IMAD.MOV.U32 R6, RZ, RZ, RZ ;  /* 0x000000ffff067224 */ /* 0x000fe200078e00ff */
[----:B------:R-:W-:Y:S06]  /*1e10*/  BRA `(.L_x_686) ;  /* 0x0000000000307947 */ /* 0x000fec0003800000 */
.L_x_687:
[----:B------:R-:W-:-:S14]  /*1e20*/  DSETP.NEU.AND P0, PT, |R24|, +INF , PT ;  /* 0x7ff000001800742a */ /* 0x000fdc0003f0d200 */
[----:B------:R-:W-:Y:S05]  /*1e30*/  @P0 BRA `(.L_x_686) ;  /* 0x0000000000280947 */ /* 0x000fea0003800000 */
[----:B------:R-:W0:Y:S01]  /*1e40*/  LDC R0, c[0x0][0x38c] ;  /* 0x0000e300ff007b82 */ /* 0x000e220000000800 */
[----:B------:R-:W-:Y:S01]  /*1e50*/  ISETP.GE.AND P2, PT, R25, RZ, PT ;  /* 0x000000ff1900720c */ /* 0x000fe20003f46270 */
[----:B------:R-:W-:Y:S01]  /*1e60*/  IMAD.MOV.U32 R6, RZ, RZ, RZ ;  /* 0x000000ffff067224 */ /* 0x000fe200078e00ff */
[C---:B0-----:R-:W-:Y:S02]  /*1e70*/  ISETP.GE.AND P0, PT, R0.reuse, RZ, PT ;  /* 0x000000ff0000720c */ /* 0x041fe40003f06270 */
[----:B------:R-:W-:Y:S02]  /*1e80*/  LOP3.LUT R0, R0, 0x7fffffff, RZ, 0xc0, !PT ;  /* 0x7fffffff00007812 */ /* 0x000fe400078ec0ff */
[----:B------:R-:W-:Y:S02]  /*1e90*/  SEL R7, RZ, 0x7ff00000, !P0 ;  /* 0x7ff00000ff077807 */ /* 0x000fe40004000000 */
[----:B------:R-:W-:-:S03]  /*1ea0*/  ISETP.NE.AND P0, PT, R0, 0x3fe00000, PT ;  /* 0x3fe000000000780c */ /* 0x000fc60003f05270 */
[----:B------:R-:W-:-:S05]  /*1eb0*/  VIADD R0, R7, 0x80000000 ;  /* 0x8000000007007836 */ /* 0x000fca0000000000 */
[----:B------:R-:W-:-:S04]  /*1ec0*/  SEL R0, R0, R7, P0 ;  /* 0x0000000700007207 */ /* 0x000fc80000000000 */
[----:B------:R-:W-:-:S07]  /*1ed0*/  @!P2 SEL R7, R0, R7, P1 ;  /* 0x000000070007a207 */ /* 0x000fce0000800000 */
.L_x_686:
[----:B------:R-:W-:Y:S05]  /*1ee0*/  BSYNC.RECONVERGENT B2 ;  /* 0x0000000000027941 */ /* 0x000fea0003800200 */
.L_x_685:
[----:B------:R-:W-:Y:S02]  /*1ef0*/  DSETP.NEU.AND P0, PT, R24, 1, PT ;  /* 0x3ff000001800742a */ /* 0x000fe40003f0d000 */
[----:B------:R-:W-:-:S04]  /*1f00*/  DSETP.NEU.AND P1, PT, R8, RZ, PT ;  /* 0x000000ff0800722a */ /* 0x000fc80003f2d000 */
[----:B------:R-:W-:Y:S02]  /*1f10*/  FSEL R6, R6, RZ, P0 ;  /* 0x000000ff06067208 */ /* 0x000fe40000000000 */
[----:B------:R-:W-:Y:S02]  /*1f20*/  FSEL R7, R7, 1.875, P0 ;  /* 0x3ff0000007077808 */ /* 0x000fe40000000000 */
[----:B------:R-:W-:Y:S02]  /*1f30*/  FSEL R6, R6, RZ, P1 ;  /* 0x000000ff06067208 */ /* 0x000fe40000800000 */
[----:B------:R-:W-:Y:S01]  /*1f40*/  FSEL R7, R7, 1.875, P1 ;  /* 0x3ff0000007077808 */ /* 0x000fe20000800000 */
[----:B------:R-:W-:Y:S06]  /*1f50*/  BRA `(.L_x_678) ;  /* 0x0000000800ac7947 */ /* 0x000fec0003800000 */
.L_x_681:
[----:B------:R-:W-:-:S05]  /*1f60*/  IMAD.MOV.U32 R3, RZ, RZ, -0x6 ;  /* 0xfffffffaff037424 */ /* 0x000fca00078e00ff */
[----:B------:R-:W-:-:S05]  /*1f70*/  VIADDMNMX.U32 R3, R0, R3, 0x3, PT ;  /* 0x0000000300037446 */ /* 0x000fca0003800003 */
[----:B------:R-:W-:-:S04]  /*1f80*/  IMAD.SHL.U32 R3, R3, 0x4, RZ ;  /* 0x0000000403037824 */ /* 0x000fc800078e00ff */
[----:B------:R-:W0:Y:S02]  /*1f90*/  LDC R8, c[0x2][R3+0x90] ;  /* 0x0080240003087b82 */ /* 0x000e240000000800 */
[----:B0-----:R-:W-:-:S04]  /*1fa0*/  SHF.R.S32.HI R9, RZ, 0x1f, R8 ;  /* 0x0000001fff097819 */ /* 0x001fc80000011408 */
.L_x_963:
[----:B------:R-:W-:Y:S05]  /*1fb0*/  BRX R8 -0x1fc0                                                           (*"BRANCH_TARGETS .L_x_964,.L_x_965,.L_x_966,.L_x_678"*) ;  /* 0xffffffe008107949 */ /* 0x000fea000383ffff */
.L_x_966:
[----:B------:R-:W0:Y:S01]  /*1fc0*/  LDCU.64 UR4, c[0x0][0x388] ;  /* 0x00007100ff0477ac */ /* 0x000e220008000a00 */
[----:B------:R-:W-:Y:S01]  /*1fd0*/  IMAD.MOV.U32 R6, RZ, RZ, RZ ;  /* 0x000000ffff067224 */ /* 0x000fe200078e00ff */
[----:B0----5:R-:W-:-:S06]  /*1fe0*/  DSETP.GE.AND P0, PT, R24, UR4, PT ;  /* 0x0000000418007e2a */ /* 0x021fcc000bf06000 */
[----:B------:R-:W-:Y:S01]  /*1ff0*/  FSEL R7, RZ, 1.875, !P0 ;  /* 0x3ff00000ff077808 */ /* 0x000fe20004000000 */
[----:B------:R-:W-:Y:S07]  /*2000*/  BRA `(.L_x_678) ;  /* 0x0000000800807947 */ /* 0x000fee0003800000 */
.L_x_964:
[----:B------:R-:W0:Y:S01]  /*2010*/  LDCU.64 UR4, c[0x0][0x388] ;  /* 0x00007100ff0477ac */ /* 0x000e220008000a00 */
[----:B------:R-:W-:Y:S01]  /*2020*/  IMAD.MOV.U32 R6, RZ, RZ, RZ ;  /* 0x000000ffff067224 */ /* 0x000fe200078e00ff */
[----:B0----5:R-:W-:-:S06]  /*2030*/  DSETP.GTU.AND P0, PT, R24, UR4, PT ;  /* 0x0000000418007e2a */ /* 0x021fcc000bf0c000 */
[----:B------:R-:W-:Y:S01]  /*2040*/  FSEL R7, RZ, 1.875, P0 ;  /* 0x3ff00000ff077808 */ /* 0x000fe20000000000 */
[----:B------:R-:W-:Y:S07]  /*2050*/  BRA `(.L_x_678) ;  /* 0x00000008006c7947 */ /* 0x000fee0003800000 */
.L_x_965:
[----:B------:R-:W0:Y:S01]  /*2060*/  LDCU.64 UR4, c[0x0][0x388] ;  /* 0x00007100ff0477ac */ /* 0x000e220008000a00 */
[----:B------:R-:W-:Y:S01]  /*2070*/  IMAD.MOV.U32 R6, RZ, RZ, RZ ;  /* 0x000000ffff067224 */ /* 0x000fe200078e00ff */
[----:B0----5:R-:W-:-:S06]  /*2080*/  DSETP.GT.AND P0, PT, R24, UR4, PT ;  /* 0x0000000418007e2a */ /* 0x021fcc000bf04000 */
[----:B------:R-:W-:Y:S01]  /*2090*/  FSEL R7, RZ, 1.875, !P0 ;  /* 0x3ff00000ff077808 */ /* 0x000fe20004000000 */
[----:B------:R-:W-:Y:S07]  /*20a0*/  BRA `(.L_x_678) ;  /* 0x0000000800587947 */ /* 0x000fee0003800000 */
.L_x_675:
        /* <DEDUP_REMOVED lines=9> */
.L_x_968:
[----:B------:R-:W-:Y:S05]  /*2140*/  BRX R8 -0x2150                                                           (*"BRANCH_TARGETS .L_x_969,.L_x_970,.L_x_678"*) ;  /* 0xffffffdc08ac7949 */ /* 0x000fea000383ffff */
.L_x_970:
[----:B------:R-:W0:Y:S01]  /*2150*/  LDCU.64 UR4, c[0x0][0x388] ;  /* 0x00007100ff0477ac */ /* 0x000e220008000a00 */
[----:B------:R-:W-:Y:S01]  /*2160*/  IMAD.MOV.U32 R6, RZ, RZ, RZ ;  /* 0x000000ffff067224 */ /* 0x000fe200078e00ff */
[----:B0----5:R-:W-:-:S06]  /*2170*/  DSETP.NEU.AND P0, PT, R24, UR4, PT ;  /* 0x0000000418007e2a */ /* 0x021fcc000bf0d000 */
[----:B------:R-:W-:Y:S01]  /*2180*/  FSEL R7, RZ, 1.875, !P0 ;  /* 0x3ff00000ff077808 */ /* 0x000fe20004000000 */
[----:B------:R-:W-:Y:S07]  /*2190*/  BRA `(.L_x_678) ;  /* 0x00000008001c7947 */ /* 0x000fee0003800000 */
.L_x_969:
[----:B------:R-:W0:Y:S01]  /*21a0*/  LDCU.64 UR4, c[0x0][0x388] ;  /* 0x00007100ff0477ac */ /* 0x000e220008000a00 */
[----:B------:R-:W-:Y:S01]  /*21b0*/  IMAD.MOV.U32 R6, RZ, RZ, RZ ;  /* 0x000000ffff067224 */ /* 0x000fe200078e00ff */
[----:B0----5:R-:W-:-:S06]  /*21c0*/  DSETP.NEU.AND P0, PT, R24, UR4, PT ;  /* 0x0000000418007e2a */ /* 0x021fcc000bf0d000 */
[----:B------:R-:W-:Y:S01]  /*21d0*/  FSEL R7, RZ, 1.875, P0 ;  /* 0x3ff00000ff077808 */ /* 0x000fe20000000000 */
[----:B------:R-:W-:Y:S07]  /*21e0*/  BRA `(.L_x_678) ;  /* 0x0000000800087947 */ /* 0x000fee0003800000 */
.L_x_689:
[----:B------:R-:W-:-:S05]  /*21f0*/  IMAD.MOV.U32 R3, RZ, RZ, -0xb ;  /* 0xfffffff5ff037424 */ /* 0x000fca00078e00ff */
[----:B------:R-:W-:-:S05]  /*2200*/  VIADDMNMX.U32 R3, R0, R3, 0x3, PT ;  /* 0x0000000300037446 */ /* 0x000fca0003800003 */
[----:B------:R-:W-:-:S04]  /*2210*/  IMAD.SHL.U32 R3, R3, 0x4, RZ ;  /* 0x0000000403037824 */ /* 0x000fc800078e00ff */
[----:B------:R-:W0:Y:S02]  /*2220*/  LDC R8, c[0x2][R3+0xac] ;  /* 0x00802b0003087b82 */ /* 0x000e240000000800 */
[----:B0-----:R-:W-:-:S04]  /*2230*/  SHF.R.S32.HI R9, RZ, 0x1f, R8 ;  /* 0x0000001fff097819 */ /* 0x001fc80000011408 */
.L_x_972:
[----:B------:R-:W-:Y:S05]  /*2240*/  BRX R8 -0x2250                                                           (*"BRANCH_TARGETS .L_x_973,.L_x_974,.L_x_975,.L_x_678"*) ;  /* 0xffffffdc086c7949 */ /* 0x000fea000383ffff */
.L_x_975:
[----:B------:R-:W0:Y:S01]  /*2250*/  LDCU.64 UR4, c[0x0][0x388] ;  /* 0x00007100ff0477ac */ /* 0x000e220008000a00 */
[----:B-----5:R-:W-:Y:S08]  /*2260*/  F2I.S64.F64 R24, R24 ;  /* 0x0000001800187311 */ /* 0x020ff00000301900 */
[----:B0-----:R-:W0:Y:S02]  /*2270*/  F2I.S64.F64 R6, UR4 ;  /* 0x0000000400067d11 */ /* 0x001e240008301900 */
[----:B0-----:R-:W-:Y:S01]  /*2280*/  LOP3.LUT P0, RZ, R6, R24, RZ, 0xc0, !PT ;  /* 0x0000001806ff7212 */ /* 0x001fe2000780c0ff */
[----:B------:R-:W-:-:S03]  /*2290*/  IMAD.MOV.U32 R6, RZ, RZ, RZ ;  /* 0x000000ffff067224 */ /* 0x000fc600078e00ff */
[----:B------:R-:W-:Y:S01]  /*22a0*/  FSEL R7, RZ, 1.875, !P0 ;  /* 0x3ff00000ff077808 */ /* 0x000fe20004000000 */
[----:B------:R-:W-:Y:S08]  /*22b0*/  BRA `(.L_x_678) ;  /* 0x0000000400d47947 */ /* 0x000ff00003800000 */
.L_x_973:
        /* <DEDUP_REMOVED lines=9> */
.L_x_974:
        /* <DEDUP_REMOVED lines=9> */
.L_x_688:
[----:B------:R-:W-:-:S13]  /*23e0*/  ISETP.GT.AND P0, PT, R0, 0xf, PT ;  /* 0x0000000f0000780c */ /* 0x000fda0003f04270 */
[----:B------:R-:W-:Y:S05]  /*23f0*/  @P0 BRA `(.L_x_690) ;  /* 0x0000000000400947 */ /* 0x000fea0003800000 */
[----:B------:R-:W-:-:S05]  /*2400*/  VIADD R0, R0, 0xfffffff2 ;  /* 0xfffffff200007836 */ /* 0x000fca0000000000 */
[----:B------:R-:W-:-:S05]  /*2410*/  VIMNMX.U32 R0, PT, PT, R0, 0x2, PT ;  /* 0x0000000200007848 */ /* 0x000fca0003fe0000 */
[----:B------:R-:W-:-:S04]  /*2420*/  IMAD.SHL.U32 R0, R0, 0x4, RZ ;  /* 0x0000000400007824 */ /* 0x000fc800078e00ff */
[----:B------:R-:W0:Y:S02]  /*2430*/  LDC R8, c[0x2][R0+0xbc] ;  /* 0x00802f0000087b82 */ /* 0x000e240000000800 */
[----:B0-----:R-:W-:-:S04]  /*2440*/  SHF.R.S32.HI R9, RZ, 0x1f, R8 ;  /* 0x0000001fff097819 */ /* 0x001fc80000011408 */
.L_x_977:
[----:B------:R-:W-:Y:S05]  /*2450*/  BRX R8 -0x2460                                                           (*"BRANCH_TARGETS .L_x_978,.L_x_979,.L_x_678"*) ;  /* 0xffffffd808e87949 */ /* 0x000fea000383ffff */
.L_x_979:
[----:B------:R-:W0:Y:S02]  /*2460*/  LDC.64 R6, c[0x0][0x388] ;  /* 0x0000e200ff067b82 */ /* 0x000e240000000a00 */
[----:B0----5:R-:W-:Y:S01]  /*2470*/  DFMA R6, -R24, R6, 1 ;  /* 0x3ff000001806742b */ /* 0x021fe20000000106 */
[----:B------:R-:W-:Y:S10]  /*2480*/  BRA `(.L_x_678) ;  /* 0x0000000400607947 */ /* 0x000ff40003800000 */
.L_x_978:
[----:B------:R-:W0:Y:S01]  /*2490*/  LDCU.64 UR4, c[0x0][0x388] ;  /* 0x00007100ff0477ac */ /* 0x000e220008000a00 */
[----:B-----5:R-:W-:Y:S08]  /*24a0*/  F2I.S64.F64 R24, R24 ;  /* 0x0000001800187311 */ /* 0x020ff00000301900 */
[----:B0-----:R-:W0:Y:S02]  /*24b0*/  F2I.S64.F64 R6, UR4 ;  /* 0x0000000400067d11 */ /* 0x001e240008301900 */
[----:B0-----:R-:W-:Y:S01]  /*24c0*/  LOP3.LUT P0, RZ, R24, R6, RZ, 0xfc, !PT ;  /* 0x0000000618ff7212 */ /* 0x001fe2000780fcff */
[----:B------:R-:W-:-:S03]  /*24d0*/  IMAD.MOV.U32 R6, RZ, RZ, RZ ;  /* 0x000000ffff067224 */ /* 0x000fc600078e00ff */
[----:B------:R-:W-:Y:S01]  /*24e0*/  FSEL R7, RZ, 1.875, !P0 ;  /* 0x3ff00000ff077808 */ /* 0x000fe20004000000 */
[----:B------:R-:W-:Y:S08]  /*24f0*/  BRA `(.L_x_678) ;  /* 0x0000000400447947 */ /* 0x000ff00003800000 */
.L_x_690:
[----:B------:R-:W-:-:S05]  /*2500*/  IMAD.MOV.U32 R3, RZ, RZ, -0x10 ;  /* 0xfffffff0ff037424 */ /* 0x000fca00078e00ff */
[----:B------:R-:W-:-:S05]  /*2510*/  VIADDMNMX.U32 R3, R0, R3, 0x3, PT ;  /* 0x0000000300037446 */ /* 0x000fca0003800003 */
[----:B------:R-:W-:-:S04]  /*2520*/  IMAD.SHL.U32 R3, R3, 0x4, RZ ;  /* 0x0000000403037824 */ /* 0x000fc800078e00ff */
[----:B------:R-:W0:Y:S02]  /*2530*/  LDC R8, c[0x2][R3+0xc8] ;  /* 0x0080320003087b82 */ /* 0x000e240000000800 */
[----:B0-----:R-:W-:-:S04]  /*2540*/  SHF.R.S32.HI R9, RZ, 0x1f, R8 ;  /* 0x0000001fff097819 */ /* 0x001fc80000011408 */
.L_x_981:
[----:B------:R-:W-:Y:S05]  /*2550*/  BRX R8 -0x2560                                                           (*"BRANCH_TARGETS .L_x_982,.L_x_983,.L_x_984,.L_x_678"*) ;  /* 0xffffffd808a87949 */ /* 0x000fea000383ffff */
.L_x_984:
        /* <DEDUP_REMOVED lines=26> */
.L_x_692:
[----:B------:R-:W-:Y:S05]  /*2700*/  BSYNC.RECONVERGENT B2 ;  /* 0x0000000000027941 */ /* 0x000fea0003800200 */
.L_x_691:
[----:B------:R-:W-:-:S14]  /*2710*/  DSETP.NAN.AND P0, PT, R6, R6, PT ;  /* 0x000000060600722a */ /* 0x000fdc0003f08000 */
[----:B------:R-:W-:Y:S05]  /*2720*/  @P0 BRA `(.L_x_678) ;  /* 0x0000000000b80947 */ /* 0x000fea0003800000 */
[----:B------:R-:W0:Y:S01]  /*2730*/  FRND.F64.FLOOR R8, R6 ;  /* 0x0000000600087313 */ /* 0x000e220000305800 */
[----:B------:R-:W-:-:S06]  /*2740*/  DSETP.NEU.AND P0, PT, |R6|, +INF , PT ;  /* 0x7ff000000600742a */ /* 0x000fcc0003f0d200 */
[----:B0-----:R-:W-:Y:S02]  /*2750*/  FSEL R6, R8, R6, P0 ;  /* 0x0000000608067208 */ /* 0x001fe40000000000 */
[----:B------:R-:W-:Y:S01]  /*2760*/  FSEL R7, R9, R7, P0 ;  /* 0x0000000709077208 */ /* 0x000fe20000000000 */
[----:B------:R-:W-:Y:S06]  /*2770*/  BRA `(.L_x_678) ;  /* 0x0000000000a47947 */ /* 0x000fec0003800000 */
.L_x_982:
[----:B------:R-:W0:Y:S01]  /*2780*/  LDCU.64 UR4, c[0x0][0x388] ;  /* 0x00007100ff0477ac */ /* 0x000e220008000a00 */
[C---:B-----5:R-:W-:Y:S02]  /*2790*/  DSETP.NEU.AND P0, PT, R24.reuse, RZ, PT ;  /* 0x000000ff1800722a */ /* 0x060fe40003f0d000 */
[----:B0-----:R-:W-:-:S10]  /*27a0*/  DADD R6, R24, -UR4 ;  /* 0x8000000418067e29 */ /* 0x001fd40008000000 */
[----:B------:R-:W-:Y:S02]  /*27b0*/  FSEL R6, R6, RZ, P0 ;  /* 0x000000ff06067208 */ /* 0x000fe40000000000 */
[----:B------:R-:W-:Y:S01]  /*27c0*/  FSEL R7, R7, RZ, P0 ;  /* 0x000000ff07077208 */ /* 0x000fe20000000000 */
[----:B------:R-:W-:Y:S06]  /*27d0*/  BRA `(.L_x_678) ;  /* 0x00000000008c7947 */ /* 0x000fec0003800000 */
.L_x_983:
[----:B------:R-:W0:Y:S01]  /*27e0*/  LDC.64 R8, c[0x0][0x388] ;  /* 0x0000e200ff087b82 */ /* 0x000e220000000a00 */
[----:B------:R-:W-:Y:S02]  /*27f0*/  IMAD.MOV.U32 R6, RZ, RZ, 0x0 ;  /* 0x00000000ff067424 */ /* 0x000fe400078e00ff */
[----:B------:R-:W-:Y:S01]  /*2800*/  IMAD.MOV.U32 R7, RZ, RZ, 0x7ff80000 ;  /* 0x7ff80000ff077424 */ /* 0x000fe200078e00ff */
[----:B0-----:R-:W-:-:S14]  /*2810*/  DSETP.NEU.AND P0, PT, R8, RZ, PT ;  /* 0x000000ff0800722a */ /* 0x001fdc0003f0d000 */
[----:B------:R-:W-:Y:S05]  /*2820*/  @!P0 BRA `(.L_x_678) ;  /* 0x0000000000788947 */ /* 0x000fea0003800000 */
[----:B------:R-:W0:Y:S01]  /*2830*/  LDCU UR4, c[0x0][0x38c] ;  /* 0x00007180ff0477ac */ /* 0x000e220008000800 */
[----:B------:R-:W-:Y:S01]  /*2840*/  IMAD.MOV.U32 R6, RZ, RZ, 0x1 ;  /* 0x00000001ff067424 */ /* 0x000fe200078e00ff */
[----:B-----5:R-:W-:Y:S01]  /*2850*/  FSETP.GEU.AND P1, PT, |R25|, 6.5827683646048100446e-37, PT ;  /* 0x036000001900780b */ /* 0x020fe20003f2e200 */
[----:B------:R-:W-:Y:S01]  /*2860*/  BSSY.RECONVERGENT B2, `(.L_x_693) ;  /* 0x0000016000027945 */ /* 0x000fe20003800200 */
[----:B0-----:R-:W0:Y:S03]  /*2870*/  MUFU.RCP64H R7, UR4 ;  /* 0x0000000400077d08 */ /* 0x001e260008001800 */
[----:B0-----:R-:W-:-:S08]  /*2880*/  DFMA R10, R6, -R8, 1 ;  /* 0x3ff00000060a742b */ /* 0x001fd00000000808 */
        /* <DEDUP_REMOVED lines=19> */
.L_x_694:
[----:B------:R-:W-:Y:S05]  /*29c0*/  BSYNC.RECONVERGENT B2 ;  /* 0x0000000000027941 */ /* 0x000fea0003800200 */
.L_x_693:
[----:B------:R-:W-:-:S14]  /*29d0*/  DSETP.NE.AND P0, PT, |R6|, +INF , PT ;  /* 0x7ff000000600742a */ /* 0x000fdc0003f05200 */
[----:B------:R-:W0:Y:S01]  /*29e0*/  @P0 LDC.64 R10, c[0x0][0x388] ;  /* 0x0000e200ff0a0b82 */ /* 0x000e220000000a00 */
[----:B------:R-:W0:Y:S02]  /*29f0*/  @P0 FRND.F64.FLOOR R8, R6 ;  /* 0x0000000600080313 */ /* 0x000e240000305800 */
[----:B0-----:R-:W-:-:S11]  /*2a00*/  @P0 DFMA R6, -R8, R10, R24 ;  /* 0x0000000a0806022b */ /* 0x001fd60000000118 */
.L_x_678:
[----:B------:R-:W-:Y:S05]  /*2a10*/  BSYNC.RECONVERGENT B1 ;  /* 0x0000000000017941 */ /* 0x000fea0003800200 */
.L_x_674:
[----:B------:R-:W0:Y:S01]  /*2a20*/  LDC.64 R8, c[0x0][0x390] ;  /* 0x0000e400ff087b82 */ /* 0x000e220000000a00 */
[----:B------:R-:W-:Y:S02]  /*2a30*/  R2UR UR4, R4 ;  /* 0x00000000040472ca */ /* 0x000fe400000e0000 */
[----:B------:R-:W-:Y:S01]  /*2a40*/  R2UR UR5, R5 ;  /* 0x00000000050572ca */ /* 0x000fe200000e0000 */
[----:B0-----:R-:W-:-:S12]  /*2a50*/  IMAD.WIDE R8, R2, 0x8, R8 ;  /* 0x0000000802087825 */ /* 0x001fd800078e0208 */
[----:B------:R1:W-:Y:S02]  /*2a60*/  STG.E.64 desc[UR4][R8.64], R6 ;  /* 0x0000000608007986 */ /* 0x0003e4000c101b04 */
.L_x_651:
[----:B------:R-:W-:Y:S05]  /*2a70*/  BSYNC.RECONVERGENT B0 ;  /* 0x0000000000007941 */ /* 0x000fea0003800200 */
.L_x_650:
[----:B------:R-:W-:Y:S06]  /*2a80*/  BAR.SYNC.DEFER_BLOCKING 0x0 ;  /* 0x0000000000007b1d */ /* 0x000fec0000010000 */
[----:B------:R-:W-:Y:S05]  /*2a90*/  EXIT ;  /* 0x000000000000794d */ /* 0x000fea0003800000 */
        .weak           $__internal_8_$__cuda_sm20_div_rn_f64_full
        .type           $__internal_8_$__cuda_sm20_div_rn_f64_full,@function
        .size           $__internal_8_$__cuda_sm20_div_rn_f64_full,($matrix_scalar_op_d$__internal_accurate_pow - $__internal_8_$__cuda_sm20_div_rn_f64_full)
$__internal_8_$__cuda_sm20_div_rn_f64_full:
        /* <DEDUP_REMOVED lines=15> */
[----:B------:R-:W-:Y:S01]  /*2b90*/  IMAD.MOV.U32 R14, RZ, RZ, 0x1ca00000 ;  /* 0x1ca00000ff0e7424 */ /* 0x000fe200078e00ff */
[----:B------:R-:W-:-:S04]  /*2ba0*/  @!P0 LOP3.LUT R22, R7, 0x7ff00000, RZ, 0xc0, !PT ;  /* 0x7ff0000007168812 */ /* 0x000fc800078ec0ff */
[----:B------:R-:W-:-:S04]  /*2bb0*/  @!P2 SEL R15, R14, 0x63400000, !P3 ;  /* 0x634000000e0fa807 */ /* 0x000fc80005800000 */
[----:B------:R-:W-:-:S04]  /*2bc0*/  @!P2 LOP3.LUT R15, R15, 0x80000000, R11, 0xf8, !PT ;  /* 0x800000000f0fa812 */ /* 0x000fc800078ef80b */
[----:B------:R-:W-:Y:S01]  /*2bd0*/  @!P2 LOP3.LUT R21, R15, 0x100000, RZ, 0xfc, !PT ;  /* 0x001000000f15a812 */ /* 0x000fe200078efcff */
[----:B0-----:R-:W-:Y:S01]  /*2be0*/  DFMA R12, R16, -R6, 1 ;  /* 0x3ff00000100c742b */ /* 0x001fe20000000806 */
[----:B------:R-:W-:-:S07]  /*2bf0*/  IMAD.MOV.U32 R15, RZ, RZ, R3 ;  /* 0x000000ffff0f7224 */ /* 0x000fce00078e0003 */
        /* <DEDUP_REMOVED lines=12> */
[----:B------:R-:W-:Y:S01]  /*2cc0*/  VIADD R23, R22, 0xffffffff ;  /* 0xffffffff16177836 */ /* 0x000fe20000000000 */
[----:B------:R-:W-:-:S04]  /*2cd0*/  DFMA R20, R16, -R6, R12 ;  /* 0x800000061014722b */ /* 0x000fc8000000000c */
[----:B------:R-:W-:-:S04]  /*2ce0*/  ISETP.GT.U32.OR P0, PT, R23, 0x7feffffe, P0 ;  /* 0x7feffffe1700780c */ /* 0x000fc80000704470 */
[----:B------:R-:W-:-:S09]  /*2cf0*/  DFMA R20, R18, R20, R16 ;  /* 0x000000141214722b */ /* 0x000fd20000000010 */
[----:B------:R-:W-:Y:S05]  /*2d00*/  @P0 BRA `(.L_x_696) ;  /* 0x00000000006c0947 */ /* 0x000fea0003800000 */
[----:B------:R-:W-:-:S04]  /*2d10*/  LOP3.LUT R16, R9, 0x7ff00000, RZ, 0xc0, !PT ;  /* 0x7ff0000009107812 */ /* 0x000fc800078ec0ff */
[CC--:B------:R-:W-:Y:S02]  /*2d20*/  VIADDMNMX R10, R3.reuse, -R16.reuse, 0xb9600000, !PT ;  /* 0xb9600000030a7446 */ /* 0x0c0fe40007800910 */
[----:B------:R-:W-:Y:S02]  /*2d30*/  ISETP.GE.U32.AND P0, PT, R3, R16, PT ;  /* 0x000000100300720c */ /* 0x000fe40003f06070 */
[----:B------:R-:W-:Y:S01]  /*2d40*/  VIMNMX R3, PT, PT, R10, 0x46a00000, PT ;  /* 0x46a000000a037848 */ /* 0x000fe20003fe0100 */
[----:B------:R-:W-:Y:S01]  /*2d50*/  IMAD.MOV.U32 R10, RZ, RZ, RZ ;  /* 0x000000ffff0a7224 */ /* 0x000fe200078e00ff */
[----:B------:R-:W-:-:S05]  /*2d60*/  SEL R14, R14, 0x63400000, !P0 ;  /* 0x634000000e0e7807 */ /* 0x000fca0004000000 */
        /* <DEDUP_REMOVED lines=21> */
.L_x_696:
        /* <DEDUP_REMOVED lines=16> */
.L_x_699:
[----:B------:R-:W-:Y:S01]  /*2fc0*/  LOP3.LUT R17, R9, 0x80000, RZ, 0xfc, !PT ;  /* 0x0008000009117812 */ /* 0x000fe200078efcff */
[----:B------:R-:W-:Y:S01]  /*2fd0*/  IMAD.MOV.U32 R16, RZ, RZ, R8 ;  /* 0x000000ffff107224 */ /* 0x000fe200078e0008 */
[----:B------:R-:W-:Y:S06]  /*2fe0*/  BRA `(.L_x_697) ;  /* 0x0000000000087947 */ /* 0x000fec0003800000 */
.L_x_698:
[----:B------:R-:W-:Y:S01]  /*2ff0*/  LOP3.LUT R17, R11, 0x80000, RZ, 0xfc, !PT ;  /* 0x000800000b117812 */ /* 0x000fe200078efcff */
[----:B------:R-:W-:-:S07]  /*3000*/  IMAD.MOV.U32 R16, RZ, RZ, R10 ;  /* 0x000000ffff107224 */ /* 0x000fce00078e000a */
.L_x_697:
[----:B------:R-:W-:Y:S05]  /*3010*/  BSYNC.RECONVERGENT B3 ;  /* 0x0000000000037941 */ /* 0x000fea0003800200 */
.L_x_695:
[----:B------:R-:W-:Y:S02]  /*3020*/  IMAD.MOV.U32 R6, RZ, RZ, R0 ;  /* 0x000000ffff067224 */ /* 0x000fe400078e0000 */
[----:B------:R-:W-:-:S04]  /*3030*/  IMAD.MOV.U32 R7, RZ, RZ, 0x0 ;  /* 0x00000000ff077424 */ /* 0x000fc800078e00ff */
[----:B------:R-:W-:Y:S05]  /*3040*/  RET.REL.NODEC R6 `(matrix_scalar_op_d) ;  /* 0xffffffcc06ec7950 */ /* 0x000fea0003c3ffff */
        .type           $matrix_scalar_op_d$__internal_accurate_pow,@function
        .size           $matrix_scalar_op_d$__internal_accurate_pow,(.L_x_1064 - $matrix_scalar_op_d$__internal_accurate_pow)
$matrix_scalar_op_d$__internal_accurate_pow:
[----:B------:R-:W-:Y:S01]  /*3050*/  ISETP.GT.U32.AND P2, PT, R27, 0xfffff, PT ;  /* 0x000fffff1b00780c */ /* 0x000fe20003f44070 */
[----:B------:R-:W-:Y:S01]  /*3060*/  IMAD.MOV.U32 R6, RZ, RZ, R10 ;  /* 0x000000ffff067224 */ /* 0x000fe200078e000a */
[----:B------:R-:W-:Y:S01]  /*3070*/  UMOV UR4, 0x7d2cafe2 ;  /* 0x7d2cafe200047882 */ /* 0x000fe20000000000 */
[--C-:B------:R-:W-:Y:S01]  /*3080*/  IMAD.MOV.U32 R7, RZ, RZ, R27.reuse ;  /* 0x000000ffff077224 */ /* 0x100fe200078e001b */
[----:B------:R-:W-:Y:S01]  /*3090*/  UMOV UR5, 0x3eb0f5ff ;  /* 0x3eb0f5ff00057882 */ /* 0x000fe20000000000 */
[--C-:B------:R-:W-:Y:S01]  /*30a0*/  IMAD.MOV.U32 R8, RZ, RZ, R27.reuse ;  /* 0x000000ffff087224 */ /* 0x100fe200078e001b */
[----:B------:R-:W-:Y:S01]  /*30b0*/  SHF.R.U32.HI R27, RZ, 0x14, R27 ;  /* 0x00000014ff1b7819 */ /* 0x000fe2000001161b */
[----:B------:R-:W-:Y:S01]  /*30c0*/  IMAD.MOV.U32 R14, RZ, RZ, RZ ;  /* 0x000000ffff0e7224 */ /* 0x000fe200078e00ff */
[----:B------:R-:W-:Y:S01]  /*30d0*/  UMOV UR6, 0x3b39803f ;  /* 0x3b39803f00067882 */ /* 0x000fe20000000000 */
[----:B------:R-:W-:Y:S01]  /*30e0*/  IMAD.MOV.U32 R16, RZ, RZ, 0x41ad3b5a ;  /* 0x41ad3b5aff107424 */ /* 0x000fe200078e00ff */
[----:B------:R-:W-:Y:S01]  /*30f0*/  UMOV UR7, 0x3c7abc9e ;  /* 0x3c7abc9e00077882 */ /* 0x000fe20000000000 */
[----:B------:R-:W-:-:S02]  /*3100*/  IMAD.MOV.U32 R17, RZ, RZ, 0x3ed0f5d2 ;  /* 0x3ed0f5d2ff117424 */ /* 0x000fc400078e00ff */
[----:B------:R-:W-:-:S10]  /*3110*/  @!P2 DMUL R6, R6, 1.80143985094819840000e+16 ;  /* 0x435000000606a828 */ /* 0x000fd40000000000 */
[----:B------:R-:W-:Y:S01]  /*3120*/  @!P2 IMAD.MOV.U32 R8, RZ, RZ, R7 ;  /* 0x000000ffff08a224 */ /* 0x000fe200078e0007 */
[----:B------:R-:W-:Y:S01]  /*3130*/  @!P2 LEA.HI R27, R7, 0xffffffca, RZ, 0xc ;  /* 0xffffffca071ba811 */ /* 0x000fe200078f60ff */
[----:B------:R-:W-:-:S03]  /*3140*/  @!P2 IMAD.MOV.U32 R10, RZ, RZ, R6 ;  /* 0x000000ffff0aa224 */ /* 0x000fc600078e0006 */
[----:B------:R-:W-:Y:S01]  /*3150*/  LOP3.LUT R8, R8, 0x800fffff, RZ, 0xc0, !PT ;  /* 0x800fffff08087812 */ /* 0x000fe200078ec0ff */
[----:B------:R-:W-:-:S03]  /*3160*/  VIADD R6, R27, 0xfffffc01 ;  /* 0xfffffc011b067836 */ /* 0x000fc60000000000 */
[----:B------:R-:W-:-:S04]  /*3170*/  LOP3.LUT R11, R8, 0x3ff00000, RZ, 0xfc, !PT ;  /* 0x3ff00000080b7812 */ /* 0x000fc800078efcff */
[----:B------:R-:W-:-:S13]  /*3180*/  ISETP.GE.U32.AND P3, PT, R11, 0x3ff6a09f, PT ;  /* 0x3ff6a09f0b00780c */ /* 0x000fda0003f66070 */
[----:B------:R-:W-:Y:S02]  /*3190*/  @P3 VIADD R9, R11, 0xfff00000 ;  /* 0xfff000000b093836 */ /* 0x000fe40000000000 */
[----:B------:R-:W-:Y:S02]  /*31a0*/  @P3 VIADD R6, R27, 0xfffffc02 ;  /* 0xfffffc021b063836 */ /* 0x000fe40000000000 */
[----:B------:R-:W-:Y:S02]  /*31b0*/  @P3 IMAD.MOV.U32 R11, RZ, RZ, R9 ;  /* 0x000000ffff0b3224 */ /* 0x000fe400078e0009 */
[----:B------:R-:W-:-:S04]  /*31c0*/  IMAD.MOV.U32 R27, RZ, RZ, R3 ;  /* 0x000000ffff1b7224 */ /* 0x000fc800078e0003 */
[C---:B------:R-:W-:Y:S01]  /*31d0*/  DADD R12, R10.reuse, 1 ;  /* 0x3ff000000a0c7429 */ /* 0x040fe20000000000 */
[----:B------:R-:W-:Y:S01]  /*31e0*/  IMAD.SHL.U32 R3, R27, 0x2, RZ ;  /* 0x000000021b037824 */ /* 0x000fe200078e00ff */
[----:B------:R-:W-:-:S04]  /*31f0*/  DADD R10, R10, -1 ;  /* 0xbff000000a0a7429 */ /* 0x000fc80000000000 */
[----:B------:R-:W0:Y:S01]  /*3200*/  MUFU.RCP64H R15, R13 ;  /* 0x0000000d000f7308 */ /* 0x000e220000001800 */
[----:B------:R-:W-:Y:S01]  /*3210*/  ISETP.GT.U32.AND P2, PT, R3, -0x2000001, PT ;  /* 0xfdffffff0300780c */ /* 0x000fe20003f44070 */
[----:B0-----:R-:W-:-:S08]  /*3220*/  DFMA R8, -R12, R14, 1 ;  /* 0x3ff000000c08742b */ /* 0x001fd0000000010e */
[----:B------:R-:W-:-:S08]  /*3230*/  DFMA R8, R8, R8, R8 ;  /* 0x000000080808722b */ /* 0x000fd00000000008 */
[----:B------:R-:W-:-:S08]  /*3240*/  DFMA R14, R14, R8, R14 ;  /* 0x000000080e0e722b */ /* 0x000fd0000000000e */
[----:B------:R-:W-:-:S08]  /*3250*/  DMUL R8, R10, R14 ;  /* 0x0000000e0a087228 */ /* 0x000fd00000000000 */
[----:B------:R-:W-:-:S08]  /*3260*/  DFMA R8, R10, R14, R8 ;  /* 0x0000000e0a08722b */ /* 0x000fd00000000008 */
[----:B------:R-:W-:-:S08]  /*3270*/  DMUL R20, R8, R8 ;  /* 0x0000000808147228 */ /* 0x000fd00000000000 */
        /* <DEDUP_REMOVED lines=11> */
[----:B------:R-:W-:Y:S01]  /*3330*/  UMOV UR5, 0x3f624924 ;  /* 0x3f62492400057882 */ /* 0x000fe20000000000 */
[----:B------:R-:W-:-:S05]  /*3340*/  DADD R12, R10, -R8 ;  /* 0x000000000a0c7229 */ /* 0x000fca0000000808 */
[----:B------:R-:W-:Y:S01]  /*3350*/  DFMA R18, R20, R18, UR4 ;  /* 0x0000000414127e2b */ /* 0x000fe20008000012 */
[----:B------:R-:W-:Y:S01]  /*3360*/  UMOV UR4, 0x99999dfb ;  /* 0x99999dfb00047882 */ /* 0x000fe20000000000 */
[----:B------:R-:W-:Y:S01]  /*3370*/  UMOV UR5, 0x3f899999 ;  /* 0x3f89999900057882 */ /* 0x000fe20000000000 */
[----:B------:R-:W-:-:S05]  /*3380*/  DADD R12, R12, R12 ;  /* 0x000000000c0c7229 */ /* 0x000fca000000000c */
[----:B------:R-:W-:Y:S01]  /*3390*/  DFMA R18, R20, R18, UR4 ;  /* 0x0000000414127e2b */ /* 0x000fe20008000012 */
[----:B------:R-:W-:Y:S01]  /*33a0*/  UMOV UR4, 0x55555555 ;  /* 0x5555555500047882 */ /* 0x000fe20000000000 */
[----:B------:R-:W-:Y:S01]  /*33b0*/  UMOV UR5, 0x3fb55555 ;  /* 0x3fb5555500057882 */ /* 0x000fe20000000000 */
[----:B------:R-:W-:-:S05]  /*33c0*/  DFMA R12, R10, -R8, R12 ;  /* 0x800000080a0c722b */ /* 0x000fca000000000c */
[----:B------:R-:W-:-:S03]  /*33d0*/  DFMA R10, R20, R18, UR4 ;  /* 0x00000004140a7e2b */ /* 0x000fc60008000012 */
[----:B------:R-:W-:Y:S02]  /*33e0*/  DMUL R12, R14, R12 ;  /* 0x0000000c0e0c7228 */ /* 0x000fe40000000000 */
[----:B------:R-:W-:-:S03]  /*33f0*/  DMUL R14, R8, R8 ;  /* 0x00000008080e7228 */ /* 0x000fc60000000000 */
[----:B------:R-:W-:Y:S01]  /*3400*/  DADD R16, -R10, UR4 ;  /* 0x000000040a107e29 */ /* 0x000fe20008000100 */
[----:B------:R-:W-:Y:S01]  /*3410*/  UMOV UR4, 0xb9e7b0 ;  /* 0x00b9e7b000047882 */ /* 0x000fe20000000000 */
[----:B------:R-:W-:-:S03]  /*3420*/  UMOV UR5, 0x3c46a4cb ;  /* 0x3c46a4cb00057882 */ /* 0x000fc60000000000 */
[----:B------:R-:W-:-:S03]  /*3430*/  DMUL R22, R8, R14 ;  /* 0x0000000e08167228 */ /* 0x000fc60000000000 */
[----:B------:R-:W-:Y:S02]  /*3440*/  DFMA R16, R20, R18, R16 ;  /* 0x000000121410722b */ /* 0x000fe40000000010 */
[----:B------:R-:W-:Y:S01]  /*3450*/  DFMA R18, R8, R8, -R14 ;  /* 0x000000080812722b */ /* 0x000fe2000000080e */
[----:B------:R-:W-:Y:S02]  /*3460*/  VIADD R21, R13, 0x100000 ;  /* 0x001000000d157836 */ /* 0x000fe40000000000 */
[----:B------:R-:W-:-:S06]  /*3470*/  IMAD.MOV.U32 R20, RZ, RZ, R12 ;  /* 0x000000ffff147224 */ /* 0x000fcc00078e000c */
[----:B------:R-:W-:Y:S02]  /*3480*/  DFMA R18, R8, R20, R18 ;  /* 0x000000140812722b */ /* 0x000fe40000000012 */
[----:B------:R-:W-:Y:S01]  /*3490*/  DADD R20, R16, -UR4 ;  /* 0x8000000410147e29 */ /* 0x000fe20008000000 */
[----:B------:R-:W-:Y:S01]  /*34a0*/  UMOV UR4, 0x80000000 ;  /* 0x8000000000047882 */ /* 0x000fe20000000000 */
[----:B------:R-:W-:Y:S01]  /*34b0*/  DFMA R16, R8, R14, -R22 ;  /* 0x0000000e0810722b */ /* 0x000fe20000000816 */
[----:B------:R-:W-:-:S07]  /*34c0*/  UMOV UR5, 0x43300000 ;  /* 0x4330000000057882 */ /* 0x000fce0000000000 */
[----:B------:R-:W-:Y:S02]  /*34d0*/  DFMA R16, R12, R14, R16 ;  /* 0x0000000e0c10722b */ /* 0x000fe40000000010 */
[----:B------:R-:W-:-:S06]  /*34e0*/  DADD R14, R10, R20 ;  /* 0x000000000a0e7229 */ /* 0x000fcc0000000014 */
[----:B------:R-:W-:Y:S02]  /*34f0*/  DFMA R16, R8, R18, R16 ;  /* 0x000000120810722b */ /* 0x000fe40000000010 */
[----:B------:R-:W-:Y:S02]  /*3500*/  DADD R18, R10, -R14 ;  /* 0x000000000a127229 */ /* 0x000fe4000000080e */
[----:B------:R-:W-:-:S06]  /*3510*/  DMUL R10, R14, R22 ;  /* 0x000000160e0a7228 */ /* 0x000fcc0000000000 */
[----:B------:R-:W-:Y:S02]  /*3520*/  DADD R20, R20, R18 ;  /* 0x0000000014147229 */ /* 0x000fe40000000012 */
[----:B------:R-:W-:-:S08]  /*3530*/  DFMA R18, R14, R22, -R10 ;  /* 0x000000160e12722b */ /* 0x000fd0000000080a */
[----:B------:R-:W-:-:S08]  /*3540*/  DFMA R16, R14, R16, R18 ;  /* 0x000000100e10722b */ /* 0x000fd00000000012 */
[----:B------:R-:W-:-:S08]  /*3550*/  DFMA R20, R20, R22, R16 ;  /* 0x000000161414722b */ /* 0x000fd00000000010 */
[----:B------:R-:W-:-:S08]  /*3560*/  DADD R14, R10, R20 ;  /* 0x000000000a0e7229 */ /* 0x000fd00000000014 */
[--C-:B------:R-:W-:Y:S02]  /*3570*/  DADD R16, R8, R14.reuse ;  /* 0x0000000008107229 */ /* 0x100fe4000000000e */
[----:B------:R-:W-:-:S06]  /*3580*/  DADD R10, R10, -R14 ;  /* 0x000000000a0a7229 */ /* 0x000fcc000000080e */
[----:B------:R-:W-:Y:S02]  /*3590*/  DADD R8, R8, -R16 ;  /* 0x0000000008087229 */ /* 0x000fe40000000810 */
[----:B------:R-:W-:-:S06]  /*35a0*/  DADD R10, R20, R10 ;  /* 0x00000000140a7229 */ /* 0x000fcc000000000a */
[----:B------:R-:W-:-:S08]  /*35b0*/  DADD R8, R14, R8 ;  /* 0x000000000e087229 */ /* 0x000fd00000000008 */
[----:B------:R-:W-:-:S08]  /*35c0*/  DADD R8, R10, R8 ;  /* 0x000000000a087229 */ /* 0x000fd00000000008 */
[----:B------:R-:W-:Y:S01]  /*35d0*/  DADD R12, R12, R8 ;  /* 0x000000000c0c7229 */ /* 0x000fe20000000008 */
[----:B------:R-:W-:Y:S01]  /*35e0*/  LOP3.LUT R8, R6, 0x80000000, RZ, 0x3c, !PT ;  /* 0x8000000006087812 */ /* 0x000fe200078e3cff */
[----:B------:R-:W-:-:S06]  /*35f0*/  IMAD.MOV.U32 R9, RZ, RZ, 0x43300000 ;  /* 0x43300000ff097424 */ /* 0x000fcc00078e00ff */
[----:B------:R-:W-:Y:S02]  /*3600*/  DADD R10, R16, R12 ;  /* 0x00000000100a7229 */ /* 0x000fe4000000000c */
[----:B------:R-:W-:Y:S01]  /*3610*/  DADD R8, R8, -UR4 ;  /* 0x8000000408087e29 */ /* 0x000fe20008000000 */
[----:B------:R-:W-:Y:S01]  /*3620*/  UMOV UR4, 0xfefa39ef ;  /* 0xfefa39ef00047882 */ /* 0x000fe20000000000 */
[----:B------:R-:W-:-:S04]  /*3630*/  UMOV UR5, 0x3fe62e42 ;  /* 0x3fe62e4200057882 */ /* 0x000fc80000000000 */
[--C-:B------:R-:W-:Y:S02]  /*3640*/  DADD R16, R16, -R10.reuse ;  /* 0x0000000010107229 */ /* 0x100fe4000000080a */
[----:B------:R-:W-:-:S06]  /*3650*/  DFMA R6, R8, UR4, R10 ;  /* 0x0000000408067c2b */ /* 0x000fcc000800000a */
[----:B------:R-:W-:Y:S02]  /*3660*/  DADD R16, R12, R16 ;  /* 0x000000000c107229 */ /* 0x000fe40000000010 */
[----:B------:R-:W-:-:S08]  /*3670*/  DFMA R14, R8, -UR4, R6 ;  /* 0x80000004080e7c2b */ /* 0x000fd00008000006 */
[----:B------:R-:W-:-:S08]  /*3680*/  DADD R14, -R10, R14 ;  /* 0x000000000a0e7229 */ /* 0x000fd0000000010e */
[----:B------:R-:W-:-:S08]  /*3690*/  DADD R14, R16, -R14 ;  /* 0x00000000100e7229 */ /* 0x000fd0000000080e */
[----:B------:R-:W-:Y:S01]  /*36a0*/  DFMA R8, R8, UR6, R14 ;  /* 0x0000000608087c2b */ /* 0x000fe2000800000e */
[----:B------:R-:W-:Y:S01]  /*36b0*/  LOP3.LUT R15, R27, 0xff0fffff, RZ, 0xc0, !PT ;  /* 0xff0fffff1b0f7812 */ /* 0x000fe200078ec0ff */
[----:B------:R-:W-:-:S03]  /*36c0*/  IMAD.MOV.U32 R14, RZ, RZ, R26 ;  /* 0x000000ffff0e7224 */ /* 0x000fc600078e001a */
[----:B------:R-:W-:-:S03]  /*36d0*/  SEL R15, R15, R27, P2 ;  /* 0x0000001b0f0f7207 */ /* 0x000fc60001000000 */
[----:B------:R-:W-:-:S08]  /*36e0*/  DADD R10, R6, R8 ;  /* 0x00000000060a7229 */ /* 0x000fd00000000008 */
[----:B------:R-:W-:Y:S02]  /*36f0*/  DADD R12, R6, -R10 ;  /* 0x00000000060c7229 */ /* 0x000fe4000000080a */
[----:B------:R-:W-:-:S06]  /*3700*/  DMUL R6, R10, R14 ;  /* 0x0000000e0a067228 */ /* 0x000fcc0000000000 */
[----:B------:R-:W-:Y:S02]  /*3710*/  DADD R12, R8, R12 ;  /* 0x00000000080c7229 */ /* 0x000fe4000000000c */
[----:B------:R-:W-:-:S08]  /*3720*/  DFMA R10, R10, R14, -R6 ;  /* 0x0000000e0a0a722b */ /* 0x000fd00000000806 */
[----:B------:R-:W-:Y:S01]  /*3730*/  DFMA R12, R12, R14, R10 ;  /* 0x0000000e0c0c722b */ /* 0x000fe2000000000a */
[----:B------:R-:W-:Y:S02]  /*3740*/  IMAD.MOV.U32 R10, RZ, RZ, 0x652b82fe ;  /* 0x652b82feff0a7424 */ /* 0x000fe400078e00ff */
[----:B------:R-:W-:-:S05]  /*3750*/  IMAD.MOV.U32 R11, RZ, RZ, 0x3ff71547 ;  /* 0x3ff71547ff0b7424 */ /* 0x000fca00078e00ff */
[----:B------:R-:W-:-:S08]  /*3760*/  DADD R8, R6, R12 ;  /* 0x0000000006087229 */ /* 0x000fd0000000000c */
[----:B------:R-:W-:Y:S02]  /*3770*/  DFMA R10, R8, R10, 6.75539944105574400000e+15 ;  /* 0x43380000080a742b */ /* 0x000fe4000000000a */
[----:B------:R-:W-:Y:S01]  /*3780*/  FSETP.GEU.AND P2, PT, |R9|, 4.1917929649353027344, PT ;  /* 0x4086232b0900780b */ /* 0x000fe20003f4e200 */
[----:B------:R-:W-:-:S05]  /*3790*/  DADD R6, R6, -R8 ;  /* 0x0000000006067229 */ /* 0x000fca0000000808 */
[----:B------:R-:W-:-:S03]  /*37a0*/  DADD R14, R10, -6.75539944105574400000e+15 ;  /* 0xc33800000a0e7429 */ /* 0x000fc60000000000 */
[----:B------:R-:W-:-:S05]  /*37b0*/  DADD R12, R12, R6 ;  /* 0x000000000c0c7229 */ /* 0x000fca0000000006 */
[----:B------:R-:W-:Y:S01]  /*37c0*/  DFMA R16, R14, -UR4, R8 ;  /* 0x800000040e107c2b */ /* 0x000fe20008000008 */
[----:B------:R-:W-:Y:S01]  /*37d0*/  UMOV UR4, 0x3b39803f ;  /* 0x3b39803f00047882 */ /* 0x000fe20000000000 */
[----:B------:R-:W-:-:S06]  /*37e0*/  UMOV UR5, 0x3c7abc9e ;  /* 0x3c7abc9e00057882 */ /* 0x000fcc0000000000 */
[----:B------:R-:W-:Y:S01]  /*37f0*/  DFMA R14, R14, -UR4, R16 ;  /* 0x800000040e0e7c2b */ /* 0x000fe20008000010 */
[----:B------:R-:W-:Y:S01]  /*3800*/  UMOV UR4, 0x69ce2bdf ;  /* 0x69ce2bdf00047882 */ /* 0x000fe20000000000 */
[----:B------:R-:W-:Y:S01]  /*3810*/  IMAD.MOV.U32 R16, RZ, RZ, -0x35dec16 ;  /* 0xfca213eaff107424 */ /* 0x000fe200078e00ff */
[----:B------:R-:W-:Y:S01]  /*3820*/  UMOV UR5, 0x3e5ade15 ;  /* 0x3e5ade1500057882 */ /* 0x000fe20000000000 */
[----:B------:R-:W-:-:S06]  /*3830*/  IMAD.MOV.U32 R17, RZ, RZ, 0x3e928af3 ;  /* 0x3e928af3ff117424 */ /* 0x000fcc00078e00ff */
        /* <DEDUP_REMOVED lines=36> */
[----:B------:R-:W-:-:S05]  /*3a80*/  @!P3 SHF.R.S32.HI R3, RZ, 0x1, R3 ;  /* 0x00000001ff03b819 */ /* 0x000fca0000011403 */
[----:B------:R-:W-:Y:S02]  /*3a90*/  @!P3 IMAD.IADD R8, R10, 0x1, -R3 ;  /* 0x000000010a08b824 */ /* 0x000fe400078e0a03 */
[----:B------:R-:W-:-:S03]  /*3aa0*/  @!P3 IMAD R15, R3, 0x100000, R15 ;  /* 0x00100000030fb824 */ /* 0x000fc600078e020f */
[----:B------:R-:W-:Y:S01]  /*3ab0*/  @!P3 LEA R9, R8, 0x3ff00000, 0x14 ;  /* 0x3ff000000809b811 */ /* 0x000fe200078ea0ff */
[----:B------:R-:W-:-:S06]  /*3ac0*/  @!P3 IMAD.MOV.U32 R8, RZ, RZ, RZ ;  /* 0x000000ffff08b224 */ /* 0x000fcc00078e00ff */
[----:B------:R-:W-:-:S11]  /*3ad0*/  @!P3 DMUL R6, R14, R8 ;  /* 0x000000080e06b228 */ /* 0x000fd60000000000 */
.L_x_700:
[----:B------:R-:W-:Y:S01]  /*3ae0*/  DFMA R12, R12, R6, R6 ;  /* 0x000000060c0c722b */ /* 0x000fe20000000006 */
[----:B------:R-:W-:Y:S01]  /*3af0*/  IMAD.MOV.U32 R8, RZ, RZ, R0 ;  /* 0x000000ffff087224 */ /* 0x000fe200078e0000 */
[----:B------:R-:W-:Y:S01]  /*3b00*/  DSETP.NEU.AND P2, PT, |R6|, +INF , PT ;  /* 0x7ff000000600742a */ /* 0x000fe20003f4d200 */
[----:B------:R-:W-:-:S07]  /*3b10*/  IMAD.MOV.U32 R9, RZ, RZ, 0x0 ;  /* 0x00000000ff097424 */ /* 0x000fce00078e00ff */
[----:B------:R-:W-:Y:S02]  /*3b20*/  FSEL R6, R6, R12, !P2 ;  /* 0x0000000c06067208 */ /* 0x000fe40005000000 */
[----:B------:R-:W-:Y:S01]  /*3b30*/  FSEL R7, R7, R13, !P2 ;  /* 0x0000000d07077208 */ /* 0x000fe20005000000 */
[----:B------:R-:W-:Y:S06]  /*3b40*/  RET.REL.NODEC R8 `(matrix_scalar_op_d) ;  /* 0xffffffc4082c7950 */ /* 0x000fec0003c3ffff */
.L_x_701:
        /* <DEDUP_REMOVED lines=11> */
.L_x_1064:


//--------------------- .text.matrix_matrix_cellwise_op_f --------------------------
	.section	.text.matrix_matrix_cellwise_op_f,"ax",@progbits
	.align	128
        .global         matrix_matrix_cellwise_op_f
        .type           matrix_matrix_cellwise_op_f,@function
        .size           matrix_matrix_cellwise_op_f,(.L_x_1065 - matrix_matrix_cellwise_op_f)
        .other          matrix_matrix_cellwise_op_f,@"STO_CUDA_ENTRY STV_DEFAULT"
matrix_matrix_cellwise_op_f:
.text.matrix_matrix_cellwise_op_f:
[----:B------:R-:W-:Y:S08]  /*0000*/  LDC R1, c[0x0][0x37c] ;  /* 0x0000df00ff017b82 */ /* 0x000ff00000000800 */
[----:B------:R-:W0:Y:S01]  /*0010*/  LDC R4, c[0x0][0x39c] ;  /* 0x0000e700ff047b82 */ /* 0x000e220000000800 */
[----:B------:R-:W1:Y:S07]  /*0020*/  S2R R6, SR_TID.X ;  /* 0x0000000000067919 */ /* 0x000e6e0000002100 */
[----:B------:R-:W1:Y:S08]  /*0030*/  S2UR UR4, SR_CTAID.X ;  /* 0x00000000000479c3 */ /* 0x000e700000002500 */
[----:B------:R-:W1:Y:S01]  /*0040*/  LDC R5, c[0x0][0x360] ;  /* 0x0000d800ff057b82 */ /* 0x000e620000000800 */
[----:B0-----:R-:W-:-:S04]  /*0050*/  IABS R7, R4 ;  /* 0x0000000400077213 */ /* 0x001fc80000000000 */
[----:B------:R-:W0:Y:S01]  /*0060*/  I2F.RP R0, R7 ;  /* 0x0000000700007306 */ /* 0x000e220000209400 */
[----:B-1----:R-:W-:Y:S01]  /*0070*/  IMAD R5, R5, UR4, R6 ;  /* 0x0000000405057c24 */ /* 0x002fe2000f8e0206 */
[----:B------:R-:W1:Y:S06]  /*0080*/  LDCU UR4, c[0x0][0x398] ;  /* 0x00007300ff0477ac */ /* 0x000e6c0008000800 */
[----:B0-----:R-:W0:Y:S02]  /*0090*/  MUFU.RCP R0, R0 ;  /* 0x0000000000007308 */ /* 0x001e240000001000 */
[----:B0-----:R-:W-:Y:S01]  /*00a0*/  VIADD R2, R0, 0xffffffe ;  /* 0x0ffffffe00027836 */ /* 0x001fe20000000000 */
[----:B------:R-:W-:-:S05]  /*00b0*/  IABS R0, R5 ;  /* 0x0000000500007213 */ /* 0x000fca0000000000 */
[----:B------:R0:W2:Y:S02]  /*00c0*/  F2I.FTZ.U32.TRUNC.NTZ R3, R2 ;  /* 0x0000000200037305 */ /* 0x0000a4000021f000 */
[----:B0-----:R-:W-:Y:S02]  /*00d0*/  IMAD.MOV.U32 R2, RZ, RZ, RZ ;  /* 0x000000ffff027224 */ /* 0x001fe400078e00ff */
[----:B--2---:R-:W-:-:S04]  /*00e0*/  IMAD.MOV R8, RZ, RZ, -R3 ;  /* 0x000000ffff087224 */ /* 0x004fc800078e0a03 */
[----:B------:R-:W-:-:S04]  /*00f0*/  IMAD R9, R8, R7, RZ ;  /* 0x0000000708097224 */ /* 0x000fc800078e02ff */
[----:B------:R-:W-:-:S06]  /*0100*/  IMAD.HI.U32 R3, R3, R9, R2 ;  /* 0x0000000903037227 */ /* 0x000fcc00078e0002 */
[----:B------:R-:W-:-:S04]  /*0110*/  IMAD.HI.U32 R3, R3, R0, RZ ;  /* 0x0000000003037227 */ /* 0x000fc800078e00ff */
[----:B------:R-:W-:-:S04]  /*0120*/  IMAD.MOV R6, RZ, RZ, -R3 ;  /* 0x000000ffff067224 */ /* 0x000fc800078e0a03 */
[----:B------:R-:W-:-:S05]  /*0130*/  IMAD R0, R7, R6, R0 ;  /* 0x0000000607007224 */ /* 0x000fca00078e0200 */
[----:B------:R-:W-:-:S13]  /*0140*/  ISETP.GT.U32.AND P2, PT, R7, R0, PT ;  /* 0x000000000700720c */ /* 0x000fda0003f44070 */
[----:B------:R-:W-:Y:S02]  /*0150*/  @!P2 IMAD.IADD R0, R0, 0x1, -R7 ;  /* 0x000000010000a824 */ /* 0x000fe400078e0a07 */
[----:B------:R-:W-:Y:S01]  /*0160*/  @!P2 VIADD R3, R3, 0x1 ;  /* 0x000000010303a836 */ /* 0x000fe20000000000 */
[----:B------:R-:W-:Y:S02]  /*0170*/  ISETP.NE.AND P2, PT, R4, RZ, PT ;  /* 0x000000ff0400720c */ /* 0x000fe40003f45270 */
[----:B------:R-:W-:Y:S02]  /*0180*/  ISETP.GE.U32.AND P0, PT, R0, R7, PT ;  /* 0x000000070000720c */ /* 0x000fe40003f06070 */
[----:B------:R-:W-:-:S04]  /*0190*/  LOP3.LUT R0, R5, R4, RZ, 0x3c, !PT ;  /* 0x0000000405007212 */ /* 0x000fc800078e3cff */
[----:B------:R-:W-:-:S07]  /*01a0*/  ISETP.GE.AND P1, PT, R0, RZ, PT ;  /* 0x000000ff0000720c */ /* 0x000fce0003f26270 */
[----:B------:R-:W-:-:S06]  /*01b0*/  @P0 VIADD R3, R3, 0x1 ;  /* 0x0000000103030836 */ /* 0x000fcc0000000000 */
[----:B------:R-:W-:Y:S02]  /*01c0*/  @!P1 IADD3 R3, PT, PT, -R3, RZ, RZ ;  /* 0x000000ff03039210 */ /* 0x000fe40007ffe1ff */
[----:B------:R-:W-:-:S04]  /*01d0*/  @!P2 LOP3.LUT R3, RZ, R4, RZ, 0x33, !PT ;  /* 0x00000004ff03a212 */ /* 0x000fc800078e33ff */
[----:B-1----:R-:W-:-:S04]  /*01e0*/  ISETP.GE.AND P0, PT, R3, UR4, PT ;  /* 0x0000000403007c0c */ /* 0x002fc8000bf06270 */
[----:B------:R-:W-:-:S13]  /*01f0*/  ISETP.LT.OR P0, PT, R4, RZ, P0 ;  /* 0x000000ff0400720c */ /* 0x000fda0000701670 */
[----:B------:R-:W-:Y:S05]  /*0200*/  @P0 EXIT ;  /* 0x000000000000094d */ /* 0x000fea0003800000 */
[----:B------:R-:W0:Y:S01]  /*0210*/  LDC R2, c[0x0][0x3a0] ;  /* 0x0000e800ff027b82 */ /* 0x000e220000000800 */
[----:B------:R-:W-:Y:S01]  /*0220*/  IMAD.MOV R0, RZ, RZ, -R3 ;  /* 0x000000ffff007224 */ /* 0x000fe200078e0a03 */
[----:B------:R-:W1:Y:S03]  /*0230*/  LDCU.64 UR4, c[0x0][0x358] ;  /* 0x00006b00ff0477ac */ /* 0x000e660008000a00 */
[----:B------:R-:W-:Y:S02]  /*0240*/  IMAD R0, R4, R0, R5 ;  /* 0x0000000004007224 */ /* 0x000fe400078e0205 */
[----:B------:R-:W-:Y:S01]  /*0250*/  IMAD.MOV.U32 R5, RZ, RZ, R3 ;  /* 0x000000ffff057224 */ /* 0x000fe200078e0003 */
[----:B------:R-:W2:Y:S01]  /*0260*/  LDC R10, c[0x0][0x3a4] ;  /* 0x0000e900ff0a7b82 */ /* 0x000ea20000000800 */
[----:B------:R-:W-:-:S07]  /*0270*/  IMAD R4, R3, R4, R0 ;  /* 0x0000000403047224 */ /* 0x000fce00078e0200 */
[----:B------:R-:W3:Y:S08]  /*0280*/  LDC.64 R6, c[0x0][0x380] ;  /* 0x0000e000ff067b82 */ /* 0x000ef00000000a00 */
[----:B------:R-:W4:Y:S01]  /*0290*/  LDC.64 R8, c[0x0][0x388] ;  /* 0x0000e200ff087b82 */ /* 0x000f220000000a00 */
[----:B0-----:R-:W-:Y:S02]  /*02a0*/  ISETP.NE.AND P0, PT, R2, 0x1, PT ;  /* 0x000000010200780c */ /* 0x001fe40003f05270 */
[----:B--2---:R-:W-:-:S11]  /*02b0*/  ISETP.NE.AND P1, PT, R10, 0x1, PT ;  /* 0x000000010a00780c */ /* 0x004fd60003f25270 */
[----:B-1----:R-:W-:Y:S05]  /*02c0*/  @!P0 BRA `(.L_x_702) ;  /* 0x00000000000c8947 */ /* 0x002fea0003800000 */
[----:B------:R-:W-:Y:S01]  /*02d0*/  ISETP.NE.AND P0, PT, R2, 0x2, PT ;  /* 0x000000020200780c */ /* 0x000fe20003f05270 */
[----:B------:R-:W-:-:S12]  /*02e0*/  IMAD.MOV.U32 R5, RZ, RZ, R0 ;  /* 0x000000ffff057224 */ /* 0x000fd800078e0000 */
[----:B------:R-:W-:-:S07]  /*02f0*/  @P0 IMAD.MOV.U32 R5, RZ, RZ, R4 ;  /* 0x000000ffff050224 */ /* 0x000fce00078e0004 */
.L_x_702:
[----:B------:R-:W-:Y:S05]  /*0300*/  @!P1 BRA `(.L_x_703) ;  /* 0x00000000000c9947 */ /* 0x000fea0003800000 */
[----:B------:R-:W-:Y:S01]  /*0310*/  ISETP.NE.AND P0, PT, R10, 0x2, PT ;  /* 0x000000020a00780c */ /* 0x000fe20003f05270 */
[----:B------:R-:W-:-:S12]  /*0320*/  IMAD.MOV.U32 R3, RZ, RZ, R0 ;  /* 0x000000ffff037224 */ /* 0x000fd800078e0000 */
[----:B------:R-:W-:-:S07]  /*0330*/  @P0 IMAD.MOV.U32 R3, RZ, RZ, R4 ;  /* 0x000000ffff030224 */ /* 0x000fce00078e0004 */
.L_x_703:
[----:B---3--:R-:W-:Y:S02]  /*0340*/  IMAD.WIDE R6, R5, 0x4, R6 ;  /* 0x0000000405067825 */ /* 0x008fe400078e0206 */
[----:B------:R-:W0:Y:S02]  /*0350*/  LDC R5, c[0x0][0x3a8] ;  /* 0x0000ea00ff057b82 */ /* 0x000e240000000800 */
[----:B----4-:R-:W-:Y:S01]  /*0360*/  IMAD.WIDE R8, R3, 0x4, R8 ;  /* 0x0000000403087825 */ /* 0x010fe200078e0208 */
[----:B------:R1:W5:Y:S04]  /*0370*/  LDG.E R0, desc[UR4][R6.64] ;  /* 0x0000000406007981 */ /* 0x000368000c1e1900 */
[----:B------:R1:W5:Y:S01]  /*0380*/  LDG.E R3, desc[UR4][R8.64] ;  /* 0x0000000408037981 */ /* 0x000362000c1e1900 */
[----:B------:R-:W-:-:S02]  /*0390*/  MOV R2, 0x7f7fffff ;  /* 0x7f7fffff00027802 */ /* 0x000fc40000000f00 */
[----:B0-----:R-:W-:-:S13]  /*03a0*/  ISETP.GT.AND P0, PT, R5, 0x8, PT ;  /* 0x000000080500780c */ /* 0x001fda0003f04270 */
[----:B-1----:R-:W-:Y:S05]  /*03b0*/  @P0 BRA `(.L_x_704) ;  /* 0x00000008004c0947 */ /* 0x002fea0003800000 */
        /* <DEDUP_REMOVED lines=8> */
.L_x_986:
[----:B------:R-:W-:Y:S05]  /*0440*/  BRX R6 -0x450                                                            (*"BRANCH_TARGETS .L_x_987,.L_x_988,.L_x_707"*) ;  /* 0xfffffff806ec7949 */ /* 0x000fea000383ffff */
.L_x_988:
[----:B-----5:R-:W-:Y:S01]  /*0450*/  FADD R2, R0, -R3 ;  /* 0x8000000300027221 */ /* 0x020fe20000000000 */
[----:B------:R-:W-:Y:S06]  /*0460*/  BRA `(.L_x_707) ;  /* 0x0000000c008c7947 */ /* 0x000fec0003800000 */
.L_x_987:
[----:B-----5:R-:W-:Y:S01]  /*0470*/  FADD R2, R0, R3 ;  /* 0x0000000300027221 */ /* 0x020fe20000000000 */
[----:B------:R-:W-:Y:S06]  /*0480*/  BRA `(.L_x_707) ;  /* 0x0000000c00847947 */ /* 0x000fec0003800000 */
.L_x_706:
[----:B------:R-:W-:-:S05]  /*0490*/  IMAD.MOV.U32 R6, RZ, RZ, -0x2 ;  /* 0xfffffffeff067424 */ /* 0x000fca00078e00ff */
[----:B------:R-:W-:-:S05]  /*04a0*/  VIADDMNMX.U32 R5, R5, R6, 0x2, PT ;  /* 0x0000000205057446 */ /* 0x000fca0003800006 */
[----:B------:R-:W-:-:S04]  /*04b0*/  IMAD.SHL.U32 R5, R5, 0x4, RZ ;  /* 0x0000000405057824 */ /* 0x000fc800078e00ff */
[----:B------:R-:W0:Y:S02]  /*04c0*/  LDC R6, c[0x2][R5+0xc] ;  /* 0x0080030005067b82 */ /* 0x000e240000000800 */
[----:B0-----:R-:W-:-:S04]  /*04d0*/  SHF.R.S32.HI R7, RZ, 0x1f, R6 ;  /* 0x0000001fff077819 */ /* 0x001fc80000011406 */
.L_x_990:
[----:B------:R-:W-:Y:S05]  /*04e0*/  BRX R6 -0x4f0                                                            (*"BRANCH_TARGETS .L_x_991,.L_x_992,.L_x_707"*) ;  /* 0xfffffff806c47949 */ /* 0x000fea000383ffff */
.L_x_992:
[----:B-----5:R-:W0:Y:S01]  /*04f0*/  MUFU.RCP R2, R3 ;  /* 0x0000000300027308 */ /* 0x020e220000001000 */
[----:B------:R-:W-:Y:S07]  /*0500*/  BSSY.RECONVERGENT B0, `(.L_x_708) ;  /* 0x000000a000007945 */ /* 0x000fee0003800200 */
[----:B------:R-:W1:Y:S01]  /*0510*/  FCHK P0, R0, R3 ;  /* 0x0000000300007302 */ /* 0x000e620000000000 */
[----:B0-----:R-:W-:-:S04]  /*0520*/  FFMA R5, -R3, R2, 1 ;  /* 0x3f80000003057423 */ /* 0x001fc80000000102 */
[----:B------:R-:W-:-:S04]  /*0530*/  FFMA R5, R2, R5, R2 ;  /* 0x0000000502057223 */ /* 0x000fc80000000002 */
[----:B------:R-:W-:-:S04]  /*0540*/  FFMA R2, R0, R5, RZ ;  /* 0x0000000500027223 */ /* 0x000fc800000000ff */
[----:B------:R-:W-:-:S04]  /*0550*/  FFMA R6, -R3, R2, R0 ;  /* 0x0000000203067223 */ /* 0x000fc80000000100 */
[----:B------:R-:W-:Y:S01]  /*0560*/  FFMA R2, R5, R6, R2 ;  /* 0x0000000605027223 */ /* 0x000fe20000000002 */
[----:B-1----:R-:W-:Y:S06]  /*0570*/  @!P0 BRA `(.L_x_709) ;  /* 0x0000000000088947 */ /* 0x002fec0003800000 */
[----:B------:R-:W-:-:S07]  /*0580*/  MOV R6, 0x5a0 ;  /* 0x000005a000067802 */ /* 0x000fce0000000f00 */
[----:B------:R-:W-:Y:S05]  /*0590*/  CALL.REL.NOINC `($__internal_9_$__cuda_sm3x_div_rn_noftz_f32_slowpath) ;  /* 0x0000000c00547944 */ /* 0x000fea0003c00000 */
.L_x_709:
[----:B------:R-:W-:Y:S05]  /*05a0*/  BSYNC.RECONVERGENT B0 ;  /* 0x0000000000007941 */ /* 0x000fea0003800200 */
.L_x_708:
[----:B------:R-:W-:Y:S05]  /*05b0*/  BRA `(.L_x_707) ;  /* 0x0000000c00387947 */ /* 0x000fea0003800000 */
.L_x_991:
[----:B-----5:R-:W-:Y:S01]  /*05c0*/  FMUL R2, R0, R3 ;  /* 0x0000000300027220 */ /* 0x020fe20000400000 */
[----:B------:R-:W-:Y:S06]  /*05d0*/  BRA `(.L_x_707) ;  /* 0x0000000c00307947 */ /* 0x000fec0003800000 */
.L_x_705:
[----:B------:R-:W-:-:S13]  /*05e0*/  ISETP.GT.AND P0, PT, R5, 0x5, PT ;  /* 0x000000050500780c */ /* 0x000fda0003f04270 */
[----:B------:R-:W-:Y:S05]  /*05f0*/  @P0 BRA `(.L_x_710) ;  /* 0x00000004008c0947 */ /* 0x000fea0003800000 */
[----:B------:R-:W-:-:S13]  /*0600*/  ISETP.NE.AND P0, PT, R5, 0x4, PT ;  /* 0x000000040500780c */ /* 0x000fda0003f05270 */
[----:B------:R-:W-:Y:S05]  /*0610*/  @!P0 BRA `(.L_x_711) ;  /* 0x0000000000108947 */ /* 0x000fea0003800000 */
[----:B------:R-:W-:-:S13]  /*0620*/  ISETP.NE.AND P0, PT, R5, 0x5, PT ;  /* 0x000000050500780c */ /* 0x000fda0003f05270 */
[----:B------:R-:W-:Y:S05]  /*0630*/  @P0 BRA `(.L_x_707) ;  /* 0x0000000c00180947 */ /* 0x000fea0003800000 */
[----:B-----5:R-:W-:Y:S01]  /*0640*/  FSET.BF.LT.AND R2, R0, R3, PT ;  /* 0x000000030002720a */ /* 0x020fe20003801000 */
[----:B------:R-:W-:Y:S06]  /*0650*/  BRA `(.L_x_707) ;  /* 0x0000000c00107947 */ /* 0x000fec0003800000 */
.L_x_711:
[C---:B-----5:R-:W-:Y:S01]  /*0660*/  FMUL R5, |R0|.reuse, 16777216 ;  /* 0x4b80000000057820 */ /* 0x060fe20000400200 */
[----:B------:R-:W-:Y:S01]  /*0670*/  FSETP.GEU.AND P0, PT, |R0|, 1.175494350822287508e-38, PT ;  /* 0x008000000000780b */ /* 0x000fe20003f0e200 */
[----:B------:R-:W-:Y:S01]  /*0680*/  IMAD.MOV.U32 R10, RZ, RZ, 0x3a2c32e4 ;  /* 0x3a2c32e4ff0a7424 */ /* 0x000fe200078e00ff */
[----:B------:R-:W-:Y:S02]  /*0690*/  BSSY.RECONVERGENT B0, `(.L_x_712) ;  /* 0x0000058000007945 */ /* 0x000fe40003800200 */
        /* <DEDUP_REMOVED lines=9> */
[----:B------:R-:W0:Y:S01]  /*0730*/  MUFU.RCP R8, R8 ;  /* 0x0000000800087308 */ /* 0x000e220000001000 */
[----:B------:R-:W-:Y:S02]  /*0740*/  FFMA R2, R5, 1.1920928955078125e-07, R2 ;  /* 0x3400000005027823 */ /* 0x000fe40000000002 */
[----:B0-----:R-:W-:-:S04]  /*0750*/  FMUL R9, R8, R9 ;  /* 0x0000000908097220 */ /* 0x001fc80000400000 */
[----:B------:R-:W-:Y:S01]  /*0760*/  FADD R6, R7, -R9 ;  /* 0x8000000907067221 */ /* 0x000fe20000000000 */
[CC--:B------:R-:W-:Y:S01]  /*0770*/  FMUL R5, R9.reuse, R9.reuse ;  /* 0x0000000909057220 */ /* 0x0c0fe20000400000 */
        /* <DEDUP_REMOVED lines=14> */
[----:B------:R-:W-:Y:S01]  /*0860*/  FFMA R10, R9, R10, R5 ;  /* 0x0000000a090a7223 */ /* 0x000fe20000000005 */
[----:B------:R-:W-:-:S03]  /*0870*/  HFMA2 R9, -RZ, RZ, 0.64013671875, -15.109375 ;  /* 0x391fcb8eff097431 */ /* 0x000fc600000001ff */
[----:B------:R-:W-:-:S04]  /*0880*/  FADD R2, R11, R10 ;  /* 0x0000000a0b027221 */ /* 0x000fc80000000000 */
[----:B------:R-:W-:Y:S01]  /*0890*/  FMUL R6, R3, R2 ;  /* 0x0000000203067220 */ /* 0x000fe20000400000 */
[----:B------:R-:W-:-:S03]  /*08a0*/  FADD R11, -R11, R2 ;  /* 0x000000020b0b7221 */ /* 0x000fc60000000100 */
[----:B------:R-:W0:Y:S01]  /*08b0*/  FRND R7, R6 ;  /* 0x0000000600077307 */ /* 0x000e220000201000 */
[----:B------:R-:W-:Y:S01]  /*08c0*/  FADD R10, R10, -R11 ;  /* 0x8000000b0a0a7221 */ /* 0x000fe20000000000 */
[C---:B------:R-:W-:Y:S01]  /*08d0*/  FFMA R5, R3.reuse, R2, -R6 ;  /* 0x0000000203057223 */ /* 0x040fe20000000806 */
[C---:B------:R-:W-:Y:S02]  /*08e0*/  FSETP.GT.AND P1, PT, |R6|.reuse, 152, PT ;  /* 0x431800000600780b */ /* 0x040fe40003f24200 */
[C---:B------:R-:W-:Y:S01]  /*08f0*/  FSETP.GEU.AND P2, PT, R6.reuse, RZ, PT ;  /* 0x000000ff0600720b */ /* 0x040fe20003f4e000 */
[----:B------:R-:W-:Y:S02]  /*0900*/  FFMA R5, R3, R10, R5 ;  /* 0x0000000a03057223 */ /* 0x000fe40000000005 */
[----:B------:R-:W1:Y:S01]  /*0910*/  F2I.NTZ R8, R6 ;  /* 0x0000000600087305 */ /* 0x000e620000203100 */
[----:B0-----:R-:W-:Y:S01]  /*0920*/  FADD R2, R6, -R7 ;  /* 0x8000000706027221 */ /* 0x001fe20000000000 */
[----:B------:R-:W-:-:S03]  /*0930*/  FSETP.GT.AND P0, PT, R7, RZ, PT ;  /* 0x000000ff0700720b */ /* 0x000fc60003f04000 */
[----:B------:R-:W-:Y:S01]  /*0940*/  FADD R2, R5, R2 ;  /* 0x0000000205027221 */ /* 0x000fe20000000000 */
[----:B------:R-:W-:Y:S02]  /*0950*/  SEL R7, RZ, 0x83000000, P0 ;  /* 0x83000000ff077807 */ /* 0x000fe40000000000 */
[----:B------:R-:W-:Y:S01]  /*0960*/  FSETP.NEU.AND P0, PT, R3, RZ, PT ;  /* 0x000000ff0300720b */ /* 0x000fe20003f0d000 */
[----:B------:R-:W-:Y:S02]  /*0970*/  FFMA R5, R2, R9, 0.0013391353422775864601 ;  /* 0x3aaf85ed02057423 */ /* 0x000fe40000000009 */
[----:B------:R-:W-:Y:S01]  /*0980*/  VIADD R10, R7, 0x7f000000 ;  /* 0x7f000000070a7836 */ /* 0x000fe20000000000 */
[----:B------:R-:W-:Y:S01]  /*0990*/  FSETP.EQ.OR P0, PT, R0, 1, !P0 ;  /* 0x3f8000000000780b */ /* 0x000fe20004702400 */
[----:B------:R-:W-:Y:S01]  /*09a0*/  FFMA R5, R2, R5, 0.0096188392490148544312 ;  /* 0x3c1d985602057423 */ /* 0x000fe20000000005 */
[----:B-1----:R-:W-:-:S03]  /*09b0*/  IMAD R8, R8, 0x800000, -R7 ;  /* 0x0080000008087824 */ /* 0x002fc600078e0a07 */
[----:B------:R-:W-:-:S04]  /*09c0*/  FFMA R5, R2, R5, 0.055503588169813156128 ;  /* 0x3d6357bb02057423 */ /* 0x000fc80000000005 */
        /* <DEDUP_REMOVED lines=24> */
[----:B------:R-:W-:Y:S01]  /*0b50*/  FSETP.NEU.AND P0, PT, |R3|, +INF , PT ;  /* 0x7f8000000300780b */ /* 0x000fe20003f0d200 */
[----:B------:R-:W-:Y:S01]  /*0b60*/  IMAD.MOV.U32 R2, RZ, RZ, 0x3f800000 ;  /* 0x3f800000ff027424 */ /* 0x000fe200078e00ff */
[----:B------:R-:W-:-:S13]  /*0b70*/  FSETP.EQ.AND P1, PT, R0, -1, PT ;  /* 0xbf8000000000780b */ /* 0x000fda0003f22000 */
        /* <DEDUP_REMOVED lines=8> */
[----:B------:R-:W-:-:S09]  /*0c00*/  FSEL R2, R2, +QNAN , !P0 ;  /* 0x7fffffff02027808 */ /* 0x000fd20004000000 */
.L_x_713:
[----:B------:R-:W-:Y:S05]  /*0c10*/  BSYNC.RECONVERGENT B0 ;  /* 0x0000000000007941 */ /* 0x000fea0003800200 */
.L_x_712:
[----:B------:R-:W-:Y:S05]  /*0c20*/  BRA `(.L_x_707) ;  /* 0x00000004009c7947 */ /* 0x000fea0003800000 */
.L_x_710:
[----:B------:R-:W-:-:S04]  /*0c30*/  MOV R6, 0xfffffffa ;  /* 0xfffffffa00067802 */ /* 0x000fc80000000f00 */
[----:B------:R-:W-:-:S05]  /*0c40*/  VIADDMNMX.U32 R5, R5, R6, 0x3, PT ;  /* 0x0000000305057446 */ /* 0x000fca0003800006 */
[----:B------:R-:W-:-:S04]  /*0c50*/  IMAD.SHL.U32 R5, R5, 0x4, RZ ;  /* 0x0000000405057824 */ /* 0x000fc800078e00ff */
[----:B------:R-:W0:Y:S02]  /*0c60*/  LDC R6, c[0x2][R5+0x18] ;  /* 0x0080060005067b82 */ /* 0x000e240000000800 */
[----:B0-----:R-:W-:-:S04]  /*0c70*/  SHF.R.S32.HI R7, RZ, 0x1f, R6 ;  /* 0x0000001fff077819 */ /* 0x001fc80000011406 */
.L_x_994:
[----:B------:R-:W-:Y:S05]  /*0c80*/  BRX R6 -0xc90                                                            (*"BRANCH_TARGETS .L_x_995,.L_x_996,.L_x_997,.L_x_707"*) ;  /* 0xfffffff006dc7949 */ /* 0x000fea000383ffff */
.L_x_997:
[----:B-----5:R-:W-:Y:S01]  /*0c90*/  FSET.BF.GE.AND R2, R0, R3, PT ;  /* 0x000000030002720a */ /* 0x020fe20003806000 */
[----:B------:R-:W-:Y:S06]  /*0ca0*/  BRA `(.L_x_707) ;  /* 0x00000004007c7947 */ /* 0x000fec0003800000 */
.L_x_995:
[----:B-----5:R-:W-:Y:S01]  /*0cb0*/  FSET.BF.LE.AND R2, R0, R3, PT ;  /* 0x000000030002720a */ /* 0x020fe20003803000 */
[----:B------:R-:W-:Y:S06]  /*0cc0*/  BRA `(.L_x_707) ;  /* 0x0000000400747947 */ /* 0x000fec0003800000 */
.L_x_996:
[----:B-----5:R-:W-:Y:S01]  /*0cd0*/  FSET.BF.GT.AND R2, R0, R3, PT ;  /* 0x000000030002720a */ /* 0x020fe20003804000 */
[----:B------:R-:W-:Y:S06]  /*0ce0*/  BRA `(.L_x_707) ;  /* 0x00000004006c7947 */ /* 0x000fec0003800000 */
.L_x_704:
[----:B------:R-:W-:Y:S01]  /*0cf0*/  ISETP.GT.AND P0, PT, R5, 0xd, PT ;  /* 0x0000000d0500780c */ /* 0x000fe20003f04270 */
[----:B------:R-:W-:-:S12]  /*0d00*/  BSSY.RECONVERGENT B0, `(.L_x_707) ;  /* 0x0000059000007945 */ /* 0x000fd80003800200 */
        /* <DEDUP_REMOVED lines=8> */
.L_x_999:
[----:B------:R-:W-:Y:S05]  /*0d90*/  BRX R6 -0xda0                                                            (*"BRANCH_TARGETS .L_x_1000,.L_x_1001,.L_x_716"*) ;  /* 0xfffffff006987949 */ /* 0x000fea000383ffff */
.L_x_1001:
[----:B-----5:R-:W-:Y:S01]  /*0da0*/  FSET.BF.NEU.AND R2, R0, R3, PT ;  /* 0x000000030002720a */ /* 0x020fe2000380d000 */
[----:B------:R-:W-:Y:S06]  /*0db0*/  BRA `(.L_x_716) ;  /* 0x0000000400347947 */ /* 0x000fec0003800000 */
.L_x_1000:
[----:B-----5:R-:W-:Y:S01]  /*0dc0*/  FSET.BF.EQ.AND R2, R0, R3, PT ;  /* 0x000000030002720a */ /* 0x020fe20003802000 */
[----:B------:R-:W-:Y:S06]  /*0dd0*/  BRA `(.L_x_716) ;  /* 0x00000004002c7947 */ /* 0x000fec0003800000 */
.L_x_715:
[----:B------:R-:W-:-:S05]  /*0de0*/  IMAD.MOV.U32 R6, RZ, RZ, -0xb ;  /* 0xfffffff5ff067424 */ /* 0x000fca00078e00ff */
[----:B------:R-:W-:-:S05]  /*0df0*/  VIADDMNMX.U32 R5, R5, R6, 0x3, PT ;  /* 0x0000000305057446 */ /* 0x000fca0003800006 */
[----:B------:R-:W-:-:S04]  /*0e00*/  IMAD.SHL.U32 R5, R5, 0x4, RZ ;  /* 0x0000000405057824 */ /* 0x000fc800078e00ff */
[----:B------:R-:W0:Y:S02]  /*0e10*/  LDC R6, c[0x2][R5+0x34] ;  /* 0x00800d0005067b82 */ /* 0x000e240000000800 */
[----:B0-----:R-:W-:-:S04]  /*0e20*/  SHF.R.S32.HI R7, RZ, 0x1f, R6 ;  /* 0x0000001fff077819 */ /* 0x001fc80000011406 */
.L_x_1003:
[----:B------:R-:W-:Y:S05]  /*0e30*/  BRX R6 -0xe40                                                            (*"BRANCH_TARGETS .L_x_1004,.L_x_1005,.L_x_1006,.L_x_716"*) ;  /* 0xfffffff006707949 */ /* 0x000fea000383ffff */
.L_x_1006:
[----:B-----5:R-:W-:Y:S08]  /*0e40*/  F2I.S64 R6, R0 ;  /* 0x0000000000067311 */ /* 0x020ff00000201900 */
[----:B------:R-:W0:Y:S02]  /*0e50*/  F2I.S64 R2, R3 ;  /* 0x0000000300027311 */ /* 0x000e240000201900 */
[----:B0-----:R-:W-:-:S04]  /*0e60*/  LOP3.LUT P0, RZ, R6, R2, RZ, 0xc0, !PT ;  /* 0x0000000206ff7212 */ /* 0x001fc8000780c0ff */
[----:B------:R-:W-:Y:S01]  /*0e70*/  FSEL R2, RZ, 1, !P0 ;  /* 0x3f800000ff027808 */ /* 0x000fe20004000000 */
[----:B------:R-:W-:Y:S08]  /*0e80*/  BRA `(.L_x_716) ;  /* 0x0000000400007947 */ /* 0x000ff00003800000 */
.L_x_1004:
[----:B-----5:R-:W-:Y:S01]  /*0e90*/  FMNMX R2, R0, R3, PT ;  /* 0x0000000300027209 */ /* 0x020fe20003800000 */
[----:B------:R-:W-:Y:S06]  /*0ea0*/  BRA `(.L_x_716) ;  /* 0x0000000000f87947 */ /* 0x000fec0003800000 */
.L_x_1005:
[----:B-----5:R-:W-:Y:S01]  /*0eb0*/  FMNMX R2, R0, R3, !PT ;  /* 0x0000000300027209 */ /* 0x020fe20007800000 */
[----:B------:R-:W-:Y:S06]  /*0ec0*/  BRA `(.L_x_716) ;  /* 0x0000000000f07947 */ /* 0x000fec0003800000 */
.L_x_714:
[----:B------:R-:W-:-:S13]  /*0ed0*/  ISETP.GT.AND P0, PT, R5, 0xf, PT ;  /* 0x0000000f0500780c */ /* 0x000fda0003f04270 */
[----:B------:R-:W-:Y:S05]  /*0ee0*/  @P0 BRA `(.L_x_717) ;  /* 0x0000000000340947 */ /* 0x000fea0003800000 */
[----:B------:R-:W-:-:S04]  /*0ef0*/  IADD3 R5, PT, PT, R5, -0xe, RZ ;  /* 0xfffffff205057810 */ /* 0x000fc80007ffe0ff */
[----:B------:R-:W-:-:S05]  /*0f00*/  VIMNMX.U32 R5, PT, PT, R5, 0x2, PT ;  /* 0x0000000205057848 */ /* 0x000fca0003fe0000 */
[----:B------:R-:W-:-:S04]  /*0f10*/  IMAD.SHL.U32 R5, R5, 0x4, RZ ;  /* 0x0000000405057824 */ /* 0x000fc800078e00ff */
[----:B------:R-:W0:Y:S02]  /*0f20*/  LDC R6, c[0x2][R5+0x44] ;  /* 0x0080110005067b82 */ /* 0x000e240000000800 */
[----:B0-----:R-:W-:-:S04]  /*0f30*/  SHF.R.S32.HI R7, RZ, 0x1f, R6 ;  /* 0x0000001fff077819 */ /* 0x001fc80000011406 */
.L_x_1008:
[----:B------:R-:W-:Y:S05]  /*0f40*/  BRX R6 -0xf50                                                            (*"BRANCH_TARGETS .L_x_1009,.L_x_1010,.L_x_716"*) ;  /* 0xfffffff0062c7949 */ /* 0x000fea000383ffff */
.L_x_1010:
[----:B-----5:R-:W-:Y:S01]  /*0f50*/  FFMA R2, -R0, R3, 1 ;  /* 0x3f80000000027423 */ /* 0x020fe20000000103 */
[----:B------:R-:W-:Y:S06]  /*0f60*/  BRA `(.L_x_716) ;  /* 0x0000000000c87947 */ /* 0x000fec0003800000 */
.L_x_1009:
[----:B-----5:R-:W-:Y:S08]  /*0f70*/  F2I.S64 R6, R0 ;  /* 0x0000000000067311 */ /* 0x020ff00000201900 */
[----:B------:R-:W0:Y:S02]  /*0f80*/  F2I.S64 R2, R3 ;  /* 0x0000000300027311 */ /* 0x000e240000201900 */
[----:B0-----:R-:W-:-:S04]  /*0f90*/  LOP3.LUT P0, RZ, R2, R6, RZ, 0xfc, !PT ;  /* 0x0000000602ff7212 */ /* 0x001fc8000780fcff */
[----:B------:R-:W-:Y:S01]  /*0fa0*/  FSEL R2, RZ, 1, !P0 ;  /* 0x3f800000ff027808 */ /* 0x000fe20004000000 */
[----:B------:R-:W-:Y:S08]  /*0fb0*/  BRA `(.L_x_716) ;  /* 0x0000000000b47947 */ /* 0x000ff00003800000 */
.L_x_717:
[----:B------:R-:W-:-:S05]  /*0fc0*/  IMAD.MOV.U32 R6, RZ, RZ, -0x10 ;  /* 0xfffffff0ff067424 */ /* 0x000fca00078e00ff */
[----:B------:R-:W-:-:S05]  /*0fd0*/  VIADDMNMX.U32 R5, R5, R6, 0x3, PT ;  /* 0x0000000305057446 */ /* 0x000fca0003800006 */
[----:B------:R-:W-:-:S04]  /*0fe0*/  IMAD.SHL.U32 R5, R5, 0x4, RZ ;  /* 0x0000000405057824 */ /* 0x000fc800078e00ff */
[----:B------:R-:W0:Y:S02]  /*0ff0*/  LDC R6, c[0x2][R5+0x50] ;  /* 0x0080140005067b82 */ /* 0x000e240000000800 */
[----:B0-----:R-:W-:-:S04]  /*1000*/  SHF.R.S32.HI R7, RZ, 0x1f, R6 ;  /* 0x0000001fff077819 */ /* 0x001fc80000011406 */
.L_x_1012:
[----:B------:R-:W-:Y:S05]  /*1010*/  BRX R6 -0x1020                                                           (*"BRANCH_TARGETS .L_x_1013,.L_x_1014,.L_x_1015,.L_x_716"*) ;  /* 0xffffffec06f87949 */ /* 0x000fea000383ffff */
.L_x_1015:
        /* <DEDUP_REMOVED lines=11> */
.L_x_719:
[----:B------:R-:W-:Y:S05]  /*10d0*/  BSYNC.RECONVERGENT B1 ;  /* 0x0000000000017941 */ /* 0x000fea0003800200 */
.L_x_718:
[----:B------:R-:W-:-:S13]  /*10e0*/  FSETP.NAN.AND P0, PT, |R2|, |R2|, PT ;  /* 0x400000020200720b */ /* 0x000fda0003f08200 */
[----:B------:R-:W-:Y:S05]  /*10f0*/  @P0 BRA `(.L_x_716) ;  /* 0x0000000000640947 */ /* 0x000fea0003800000 */
[----:B------:R-:W-:-:S13]  /*1100*/  FSETP.NEU.AND P0, PT, |R2|, +INF , PT ;  /* 0x7f8000000200780b */ /* 0x000fda0003f0d200 */
[----:B------:R-:W0:Y:S01]  /*1110*/  @P0 FRND.FLOOR R2, R2 ;  /* 0x0000000200020307 */ /* 0x000e220000205000 */
[----:B------:R-:W-:Y:S05]  /*1120*/  BRA `(.L_x_716) ;  /* 0x0000000000587947 */ /* 0x000fea0003800000 */
.L_x_1013:
[C---:B-----5:R-:W-:Y:S01]  /*1130*/  FSETP.NEU.AND P0, PT, R0.reuse, RZ, PT ;  /* 0x000000ff0000720b */ /* 0x060fe20003f0d000 */
[----:B------:R-:W-:-:S05]  /*1140*/  FADD R0, R0, -R3 ;  /* 0x8000000300007221 */ /* 0x000fca0000000000 */
[----:B------:R-:W-:Y:S01]  /*1150*/  FSEL R2, R0, RZ, P0 ;  /* 0x000000ff00027208 */ /* 0x000fe20000000000 */
[----:B------:R-:W-:Y:S06]  /*1160*/  BRA `(.L_x_716) ;  /* 0x0000000000487947 */ /* 0x000fec0003800000 */
.L_x_1014:
[----:B-----5:R-:W-:Y:S01]  /*1170*/  FSETP.NEU.AND P0, PT, R3, RZ, PT ;  /* 0x000000ff0300720b */ /* 0x020fe20003f0d000 */
[----:B------:R-:W-:-:S12]  /*1180*/  IMAD.MOV.U32 R2, RZ, RZ, 0x7fc00000 ;  /* 0x7fc00000ff027424 */ /* 0x000fd800078e00ff */
[----:B------:R-:W-:Y:S05]  /*1190*/  @!P0 BRA `(.L_x_716) ;  /* 0x00000000003c8947 */ /* 0x000fea0003800000 */
[----:B------:R-:W0:Y:S01]  /*11a0*/  MUFU.RCP R2, R3 ;  /* 0x0000000300027308 */ /* 0x000e220000001000 */
        /* <DEDUP_REMOVED lines=10> */
.L_x_721:
[----:B------:R-:W-:Y:S05]  /*1250*/  BSYNC.RECONVERGENT B1 ;  /* 0x0000000000017941 */ /* 0x000fea0003800200 */
.L_x_720:
[----:B------:R-:W-:-:S13]  /*1260*/  FSETP.NE.AND P0, PT, |R2|, +INF , PT ;  /* 0x7f8000000200780b */ /* 0x000fda0003f05200 */
[----:B------:R-:W0:Y:S02]  /*1270*/  @P0 FRND.FLOOR R5, R2 ;  /* 0x0000000200050307 */ /* 0x000e240000205000 */
[----:B0-----:R-:W-:-:S07]  /*1280*/  @P0 FFMA R2, -R3, R5, R0 ;  /* 0x0000000503020223 */ /* 0x001fce0000000100 */
.L_x_716:
[----:B------:R-:W-:Y:S05]  /*1290*/  BSYNC.RECONVERGENT B0 ;  /* 0x0000000000007941 */ /* 0x000fea0003800200 */
.L_x_707:
[----:B------:R-:W1:Y:S02]  /*12a0*/  LDC.64 R6, c[0x0][0x390] ;  /* 0x0000e400ff067b82 */ /* 0x000e640000000a00 */
[----:B-1----:R-:W-:-:S05]  /*12b0*/  IMAD.WIDE R4, R4, 0x4, R6 ;  /* 0x0000000404047825 */ /* 0x002fca00078e0206 */
[----:B0-----:R-:W-:Y:S01]  /*12c0*/  STG.E desc[UR4][R4.64], R2 ;  /* 0x0000000204007986 */ /* 0x001fe2000c101904 */
[----:B------:R-:W-:Y:S06]  /*12d0*/  BAR.SYNC.DEFER_BLOCKING 0x0 ;  /* 0x0000000000007b1d */ /* 0x000fec0000010000 */
[----:B------:R-:W-:Y:S05]  /*12e0*/  EXIT ;  /* 0x000000000000794d */ /* 0x000fea0003800000 */
        .weak           $__internal_9_$__cuda_sm3x_div_rn_noftz_f32_slowpath
        .type           $__internal_9_$__cuda_sm3x_div_rn_noftz_f32_slowpath,@function
        .size           $__internal_9_$__cuda_sm3x_div_rn_noftz_f32_slowpath,(.L_x_1065 - $__internal_9_$__cuda_sm3x_div_rn_noftz_f32_slowpath)
$__internal_9_$__cuda_sm3x_div_rn_noftz_f32_slowpath:
[--C-:B------:R-:W-:Y:S01]  /*12f0*/  SHF.R.U32.HI R5, RZ, 0x17, R3.reuse ;  /* 0x00000017ff057819 */ /* 0x100fe20000011603 */
[----:B------:R-:W-:Y:S01]  /*1300*/  BSSY.RECONVERGENT B2, `(.L_x_722) ;  /* 0x0000064000027945 */ /* 0x000fe20003800200 */
[--C-:B------:R-:W-:Y:S02]  /*1310*/  SHF.R.U32.HI R2, RZ, 0x17, R0.reuse ;  /* 0x00000017ff027819 */ /* 0x100fe40000011600 */
[----:B------:R-:W-:Y:S01]  /*1320*/  LOP3.LUT R12, R5, 0xff, RZ, 0xc0, !PT ;  /* 0x000000ff050c7812 */ /* 0x000fe200078ec0ff */
[----:B------:R-:W-:Y:S01]  /*1330*/  IMAD.MOV.U32 R5, RZ, RZ, R3 ;  /* 0x000000ffff057224 */ /* 0x000fe200078e0003 */
[----:B------:R-:W-:Y:S01]  /*1340*/  LOP3.LUT R10, R2, 0xff, RZ, 0xc0, !PT ;  /* 0x000000ff020a7812 */ /* 0x000fe200078ec0ff */
[----:B------:R-:W-:Y:S02]  /*1350*/  IMAD.MOV.U32 R2, RZ, RZ, R0 ;  /* 0x000000ffff027224 */ /* 0x000fe400078e0000 */
[----:B------:R-:W-:Y:S01]  /*1360*/  VIADD R9, R12, 0xffffffff ;  /* 0xffffffff0c097836 */ /* 0x000fe20000000000 */
[----:B------:R-:W-:-:S04]  /*1370*/  IADD3 R8, PT, PT, R10, -0x1, RZ ;  /* 0xffffffff0a087810 */ /* 0x000fc80007ffe0ff */
        /* <DEDUP_REMOVED lines=25> */
[----:B------:R-:W-:-:S03]  /*1510*/  @!P1 FFMA R5, R3, 1.84467440737095516160e+19, RZ ;  /* 0x5f80000003059823 */ /* 0x000fc600000000ff */
[----:B------:R-:W-:-:S07]  /*1520*/  @!P1 IADD3 R7, PT, PT, R7, 0x40, RZ ;  /* 0x0000004007079810 */ /* 0x000fce0007ffe0ff */
.L_x_723:
        /* <DEDUP_REMOVED lines=35> */
[----:B------:R-:W-:Y:S01]  /*1760*/  IADD3 R10, PT, PT, R11, 0x20, RZ ;  /* 0x000000200b0a7810 */ /* 0x000fe20007ffe0ff */
        /* <DEDUP_REMOVED lines=15> */
.L_x_730:
[----:B------:R-:W-:-:S04]  /*1860*/  LOP3.LUT R2, R2, 0x80000000, RZ, 0xc0, !PT ;  /* 0x8000000002027812 */ /* 0x000fc800078ec0ff */
[----:B------:R-:W-:Y:S01]  /*1870*/  LOP3.LUT R2, R2, 0x7f800000, RZ, 0xfc, !PT ;  /* 0x7f80000002027812 */ /* 0x000fe200078efcff */
[----:B------:R-:W-:Y:S06]  /*1880*/  BRA `(.L_x_731) ;  /* 0x0000000000047947 */ /* 0x000fec0003800000 */
.L_x_729:
[----:B------:R-:W-:-:S07]  /*1890*/  IMAD R2, R8, 0x800000, R2 ;  /* 0x0080000008027824 */ /* 0x000fce00078e0202 */
.L_x_731:
[----:B------:R-:W-:Y:S05]  /*18a0*/  BSYNC.RECONVERGENT B3 ;  /* 0x0000000000037941 */ /* 0x000fea0003800200 */
.L_x_728:
[----:B------:R-:W-:Y:S05]  /*18b0*/  BRA `(.L_x_732) ;  /* 0x0000000000207947 */ /* 0x000fea0003800000 */
.L_x_727:
[----:B------:R-:W-:-:S04]  /*18c0*/  LOP3.LUT R2, R5, 0x80000000, R2, 0x48, !PT ;  /* 0x8000000005027812 */ /* 0x000fc800078e4802 */
[----:B------:R-:W-:Y:S01]  /*18d0*/  LOP3.LUT R2, R2, 0x7f800000, RZ, 0xfc, !PT ;  /* 0x7f80000002027812 */ /* 0x000fe200078efcff */
[----:B------:R-:W-:Y:S06]  /*18e0*/  BRA `(.L_x_732) ;  /* 0x0000000000147947 */ /* 0x000fec0003800000 */
.L_x_726:
[----:B------:R-:W-:Y:S01]  /*18f0*/  LOP3.LUT R2, R5, 0x80000000, R2, 0x48, !PT ;  /* 0x8000000005027812 */ /* 0x000fe200078e4802 */
[----:B------:R-:W-:Y:S06]  /*1900*/  BRA `(.L_x_732) ;  /* 0x00000000000c7947 */ /* 0x000fec0003800000 */
.L_x_725:
[----:B------:R-:W0:Y:S01]  /*1910*/  MUFU.RSQ R2, -QNAN ;  /* 0xffc0000000027908 */ /* 0x000e220000001400 */
[----:B------:R-:W-:Y:S05]  /*1920*/  BRA `(.L_x_732) ;  /* 0x0000000000047947 */ /* 0x000fea0003800000 */
.L_x_724:
[----:B------:R-:W-:-:S07]  /*1930*/  FADD.FTZ R2, R0, R3 ;  /* 0x0000000300027221 */ /* 0x000fce0000010000 */
.L_x_732:
[----:B------:R-:W-:Y:S05]  /*1940*/  BSYNC.RECONVERGENT B2 ;  /* 0x0000000000027941 */ /* 0x000fea0003800200 */
.L_x_722:
[----:B------:R-:W-:-:S04]  /*1950*/  IMAD.MOV.U32 R7, RZ, RZ, 0x0 ;  /* 0x00000000ff077424 */ /* 0x000fc800078e00ff */
[----:B0-----:R-:W-:Y:S05]  /*1960*/  RET.REL.NODEC R6 `(matrix_matrix_cellwise_op_f) ;  /* 0xffffffe406a47950 */ /* 0x001fea0003c3ffff */
.L_x_733:
        /* <DEDUP_REMOVED lines=9> */
.L_x_1065:


//--------------------- .text.matrix_matrix_cellwise_op_d --------------------------
	.section	.text.matrix_matrix_cellwise_op_d,"ax",@progbits
	.align	128
        .global         matrix_matrix_cellwise_op_d
        .type           matrix_matrix_cellwise_op_d,@function
        .size           matrix_matrix_cellwise_op_d,(.L_x_1067 - matrix_matrix_cellwise_op_d)
        .other          matrix_matrix_cellwise_op_d,@"STO_CUDA_ENTRY STV_DEFAULT"
matrix_matrix_cellwise_op_d:
.text.matrix_matrix_cellwise_op_d:
        /* <DEDUP_REMOVED lines=28> */
[----:B------:R-:W-:Y:S01]  /*01c0*/  @!P2 IMAD.MOV R3, RZ, RZ, -R3 ;  /* 0x000000ffff03a224 */ /* 0x000fe200078e0a03 */
        /* <DEDUP_REMOVED lines=19> */
.L_x_734:
[----:B------:R-:W-:Y:S05]  /*0300*/  @!P1 BRA `(.L_x_735) ;  /* 0x00000000000c9947 */ /* 0x000fea0003800000 */
[----:B------:R-:W-:Y:S01]  /*0310*/  ISETP.NE.AND P0, PT, R10, 0x2, PT ;  /* 0x000000020a00780c */ /* 0x000fe20003f05270 */
[----:B------:R-:W-:-:S12]  /*0320*/  IMAD.MOV.U32 R3, RZ, RZ, R2 ;  /* 0x000000ffff037224 */ /* 0x000fd800078e0002 */
[----:B------:R-:W-:-:S07]  /*0330*/  @P0 IMAD.MOV.U32 R3, RZ, RZ, R0 ;  /* 0x000000ffff030224 */ /* 0x000fce00078e0000 */
.L_x_735:
[----:B---3--:R-:W-:Y:S01]  /*0340*/  IMAD.WIDE R4, R9, 0x8, R4 ;  /* 0x0000000809047825 */ /* 0x008fe200078e0204 */
[----:B------:R-:W0:Y:S03]  /*0350*/  LDC R8, c[0x0][0x3a8] ;  /* 0x0000ea00ff087b82 */ /* 0x000e260000000800 */
[----:B----4-:R-:W-:Y:S02]  /*0360*/  IMAD.WIDE R6, R3, 0x8, R6 ;  /* 0x0000000803067825 */ /* 0x010fe400078e0206 */
[----:B------:R-:W5:Y:S04]  /*0370*/  LDG.E.64 R4, desc[UR4][R4.64] ;  /* 0x0000000404047981 */ /* 0x000f68000c1e1b00 */
[----:B------:R-:W5:Y:S01]  /*0380*/  LDG.E.64 R6, desc[UR4][R6.64] ;  /* 0x0000000406067981 */ /* 0x000f62000c1e1b00 */
[----:B------:R-:W-:-:S02]  /*0390*/  IMAD.MOV.U32 R2, RZ, RZ, -0x1 ;  /* 0xffffffffff027424 */ /* 0x000fc400078e00ff */
[----:B------:R-:W-:Y:S01]  /*03a0*/  IMAD.MOV.U32 R3, RZ, RZ, 0x7fefffff ;  /* 0x7fefffffff037424 */ /* 0x000fe200078e00ff */
[----:B0-----:R-:W-:-:S13]  /*03b0*/  ISETP.GT.AND P0, PT, R8, 0x8, PT ;  /* 0x000000080800780c */ /* 0x001fda0003f04270 */
        /* <DEDUP_REMOVED lines=9> */
.L_x_1017:
[----:B------:R-:W-:Y:S05]  /*0450*/  BRX R8 -0x460                                                            (*"BRANCH_TARGETS .L_x_1018,.L_x_1019,.L_x_739"*) ;  /* 0xfffffff808e87949 */ /* 0x000fea000383ffff */
.L_x_1019:
[----:B-----5:R-:W-:Y:S01]  /*0460*/  DADD R2, R4, -R6 ;  /* 0x0000000004027229 */ /* 0x020fe20000000806 */
[----:B------:R-:W-:Y:S10]  /*0470*/  BRA `(.L_x_739) ;  /* 0x0000001000387947 */ /* 0x000ff40003800000 */
.L_x_1018:
[----:B-----5:R-:W-:Y:S01]  /*0480*/  DADD R2, R4, R6 ;  /* 0x0000000004027229 */ /* 0x020fe20000000006 */
[----:B------:R-:W-:Y:S10]  /*0490*/  BRA `(.L_x_739) ;  /* 0x0000001000307947 */ /* 0x000ff40003800000 */
.L_x_738:
[----:B------:R-:W-:-:S05]  /*04a0*/  IMAD.MOV.U32 R9, RZ, RZ, -0x2 ;  /* 0xfffffffeff097424 */ /* 0x000fca00078e00ff */
[----:B------:R-:W-:-:S05]  /*04b0*/  VIADDMNMX.U32 R8, R8, R9, 0x2, PT ;  /* 0x0000000208087446 */ /* 0x000fca0003800009 */
[----:B------:R-:W-:-:S04]  /*04c0*/  IMAD.SHL.U32 R10, R8, 0x4, RZ ;  /* 0x00000004080a7824 */ /* 0x000fc800078e00ff */
[----:B------:R-:W0:Y:S02]  /*04d0*/  LDC R8, c[0x2][R10+0xc] ;  /* 0x008003000a087b82 */ /* 0x000e240000000800 */
[----:B0-----:R-:W-:-:S04]  /*04e0*/  SHF.R.S32.HI R9, RZ, 0x1f, R8 ;  /* 0x0000001fff097819 */ /* 0x001fc80000011408 */
.L_x_1021:
[----:B------:R-:W-:Y:S05]  /*04f0*/  BRX R8 -0x500                                                            (*"BRANCH_TARGETS .L_x_1022,.L_x_1023,.L_x_739"*) ;  /* 0xfffffff808c07949 */ /* 0x000fea000383ffff */
.L_x_1023:
[----:B-----5:R-:W0:Y:S01]  /*0500*/  MUFU.RCP64H R3, R7 ;  /* 0x0000000700037308 */ /* 0x020e220000001800 */
[----:B------:R-:W-:Y:S01]  /*0510*/  IMAD.MOV.U32 R2, RZ, RZ, 0x1 ;  /* 0x00000001ff027424 */ /* 0x000fe200078e00ff */
[----:B------:R-:W-:Y:S01]  /*0520*/  FSETP.GEU.AND P1, PT, |R5|, 6.5827683646048100446e-37, PT ;  /* 0x036000000500780b */ /* 0x000fe20003f2e200 */
[----:B------:R-:W-:Y:S04]  /*0530*/  BSSY.RECONVERGENT B0, `(.L_x_740) ;  /* 0x0000012000007945 */ /* 0x000fe80003800200 */
        /* <DEDUP_REMOVED lines=11> */
[----:B------:R-:W-:Y:S01]  /*05f0*/  IMAD.MOV.U32 R12, RZ, RZ, R4 ;  /* 0x000000ffff0c7224 */ /* 0x000fe200078e0004 */
[----:B------:R-:W-:Y:S01]  /*0600*/  MOV R14, 0x650 ;  /* 0x00000650000e7802 */ /* 0x000fe20000000f00 */
[----:B------:R-:W-:Y:S02]  /*0610*/  IMAD.MOV.U32 R13, RZ, RZ, R5 ;  /* 0x000000ffff0d7224 */ /* 0x000fe400078e0005 */
[----:B------:R-:W-:Y:S02]  /*0620*/  IMAD.MOV.U32 R10, RZ, RZ, R6 ;  /* 0x000000ffff0a7224 */ /* 0x000fe400078e0006 */
[----:B------:R-:W-:-:S07]  /*0630*/  IMAD.MOV.U32 R11, RZ, RZ, R7 ;  /* 0x000000ffff0b7224 */ /* 0x000fce00078e0007 */
[----:B------:R-:W-:Y:S05]  /*0640*/  CALL.REL.NOINC `($__internal_10_$__cuda_sm20_div_rn_f64_full) ;  /* 0x0000000c00d87944 */ /* 0x000fea0003c00000 */
.L_x_741:
[----:B------:R-:W-:Y:S05]  /*0650*/  BSYNC.RECONVERGENT B0 ;  /* 0x0000000000007941 */ /* 0x000fea0003800200 */
.L_x_740:
[----:B------:R-:W-:Y:S05]  /*0660*/  BRA `(.L_x_739) ;  /* 0x0000000c00bc7947 */ /* 0x000fea0003800000 */
.L_x_1022:
[----:B-----5:R-:W-:Y:S01]  /*0670*/  DMUL R2, R4, R6 ;  /* 0x0000000604027228 */ /* 0x020fe20000000000 */
[----:B------:R-:W-:Y:S10]  /*0680*/  BRA `(.L_x_739) ;  /* 0x0000000c00b47947 */ /* 0x000ff40003800000 */
.L_x_737:
[----:B------:R-:W-:-:S13]  /*0690*/  ISETP.GT.AND P0, PT, R8, 0x5, PT ;  /* 0x000000050800780c */ /* 0x000fda0003f04270 */
[----:B------:R-:W-:Y:S05]  /*06a0*/  @P0 BRA `(.L_x_742) ;  /* 0x0000000400480947 */ /* 0x000fea0003800000 */
[----:B------:R-:W-:-:S05]  /*06b0*/  VIADD R8, R8, 0xfffffffc ;  /* 0xfffffffc08087836 */ /* 0x000fca0000000000 */
[----:B------:R-:W-:-:S05]  /*06c0*/  VIMNMX.U32 R8, PT, PT, R8, 0x2, PT ;  /* 0x0000000208087848 */ /* 0x000fca0003fe0000 */
[----:B------:R-:W-:-:S04]  /*06d0*/  IMAD.SHL.U32 R10, R8, 0x4, RZ ;  /* 0x00000004080a7824 */ /* 0x000fc800078e00ff */
[----:B------:R-:W0:Y:S02]  /*06e0*/  LDC R8, c[0x2][R10+0x18] ;  /* 0x008006000a087b82 */ /* 0x000e240000000800 */
[----:B0-----:R-:W-:-:S04]  /*06f0*/  SHF.R.S32.HI R9, RZ, 0x1f, R8 ;  /* 0x0000001fff097819 */ /* 0x001fc80000011408 */
.L_x_1025:
[----:B------:R-:W-:Y:S05]  /*0700*/  BRX R8 -0x710                                                            (*"BRANCH_TARGETS .L_x_1026,.L_x_1027,.L_x_739"*) ;  /* 0xfffffff8083c7949 */ /* 0x000fea000383ffff */
.L_x_1027:
[----:B-----5:R-:W-:Y:S01]  /*0710*/  DSETP.GEU.AND P0, PT, R4, R6, PT ;  /* 0x000000060400722a */ /* 0x020fe20003f0e000 */
[----:B------:R-:W-:-:S05]  /*0720*/  IMAD.MOV.U32 R2, RZ, RZ, RZ ;  /* 0x000000ffff027224 */ /* 0x000fca00078e00ff */
[----:B------:R-:W-:Y:S01]  /*0730*/  FSEL R3, RZ, 1.875, P0 ;  /* 0x3ff00000ff037808 */ /* 0x000fe20000000000 */
[----:B------:R-:W-:Y:S07]  /*0740*/  BRA `(.L_x_739) ;  /* 0x0000000c00847947 */ /* 0x000fee0003800000 */
.L_x_1026:
[----:B-----5:R-:W-:Y:S01]  /*0750*/  SHF.R.U32.HI R2, RZ, 0x14, R7 ;  /* 0x00000014ff027819 */ /* 0x020fe20000011607 */
[----:B------:R-:W-:Y:S01]  /*0760*/  DSETP.NEU.AND P2, PT, R4, RZ, PT ;  /* 0x000000ff0400722a */ /* 0x000fe20003f4d000 */
[----:B------:R-:W-:Y:S02]  /*0770*/  BSSY.RECONVERGENT B0, `(.L_x_743) ;  /* 0x000001f000007945 */ /* 0x000fe40003800200 */
[----:B------:R-:W-:-:S03]  /*0780*/  LOP3.LUT R2, R2, 0x7ff, RZ, 0xc0, !PT ;  /* 0x000007ff02027812 */ /* 0x000fc600078ec0ff */
[----:B------:R-:W-:Y:S02]  /*0790*/  ISETP.GE.OR P3, PT, R7, RZ, P2 ;  /* 0x000000ff0700720c */ /* 0x000fe40001766670 */
[----:B------:R-:W-:-:S05]  /*07a0*/  VIADD R3, R2, 0xfffffc0c ;  /* 0xfffffc0c02037836 */ /* 0x000fca0000000000 */
[CC--:B------:R-:W-:Y:S02]  /*07b0*/  SHF.L.U32 R2, R6.reuse, R3.reuse, RZ ;  /* 0x0000000306027219 */ /* 0x0c0fe400000006ff */
[----:B------:R-:W-:Y:S02]  /*07c0*/  SHF.L.U64.HI R3, R6, R3, R7 ;  /* 0x0000000306037219 */ /* 0x000fe40000010207 */
[----:B------:R-:W-:Y:S01]  /*07d0*/  ISETP.NE.U32.AND P0, PT, R2, RZ, PT ;  /* 0x000000ff0200720c */ /* 0x000fe20003f05070 */
[----:B------:R-:W-:-:S03]  /*07e0*/  @!P2 IMAD.MOV.U32 R2, RZ, RZ, RZ ;  /* 0x000000ffff02a224 */ /* 0x000fc600078e00ff */
[----:B------:R-:W-:-:S04]  /*07f0*/  ISETP.NE.AND.EX P0, PT, R3, -0x80000000, PT, P0 ;  /* 0x800000000300780c */ /* 0x000fc80003f05300 */
[----:B------:R-:W-:-:S09]  /*0800*/  PLOP3.LUT P1, PT, P0, PT, PT, 0x8, 0x80 ;  /* 0x000000000080781c */ /* 0x000fd2000072e170 */
[----:B------:R-:W-:-:S06]  /*0810*/  @!P2 DSETP.NEU.AND P1, PT, |R6|, 0.5, !P0 ;  /* 0x3fe000000600a42a */ /* 0x000fcc000472d200 */
[----:B------:R-:W-:-:S04]  /*0820*/  @!P2 SEL R3, R5, RZ, P1 ;  /* 0x000000ff0503a207 */ /* 0x000fc80000800000 */
[----:B------:R-:W-:Y:S01]  /*0830*/  @!P3 LOP3.LUT R3, R3, 0x7ff00000, RZ, 0xfc, !PT ;  /* 0x7ff000000303b812 */ /* 0x000fe200078efcff */
[----:B------:R-:W-:Y:S06]  /*0840*/  @!P2 BRA `(.L_x_744) ;  /* 0x000000000044a947 */ /* 0x000fec0003800000 */
[----:B------:R-:W-:Y:S01]  /*0850*/  DADD R10, -RZ, |R4| ;  /* 0x00000000ff0a7229 */ /* 0x000fe20000000504 */
[----:B------:R-:W-:Y:S01]  /*0860*/  BSSY.RECONVERGENT B1, `(.L_x_745) ;  /* 0x0000003000017945 */ /* 0x000fe20003800200 */
[----:B------:R-:W-:-:S09]  /*0870*/  MOV R20, 0x890 ;  /* 0x0000089000147802 */ /* 0x000fd20000000f00 */
[----:B------:R-:W-:Y:S05]  /*0880*/  CALL.REL.NOINC `($matrix_matrix_cellwise_op_d$__internal_accurate_pow) ;  /* 0x0000001000bc7944 */ /* 0x000fea0003c00000 */
[----:B------:R-:W-:Y:S05]  /*0890*/  BSYNC.RECONVERGENT B1 ;  /* 0x0000000000017941 */ /* 0x000fea0003800200 */
.L_x_745:
[----:B------:R-:W-:Y:S01]  /*08a0*/  IMAD.MOV.U32 R8, RZ, RZ, R11 ;  /* 0x000000ffff087224 */ /* 0x000fe200078e000b */
[----:B------:R-:W0:Y:S01]  /*08b0*/  FRND.F64.TRUNC R2, R6 ;  /* 0x0000000600027313 */ /* 0x000e22000030d800 */
[----:B------:R-:W-:Y:S01]  /*08c0*/  IMAD.MOV.U32 R9, RZ, RZ, R12 ;  /* 0x000000ffff097224 */ /* 0x000fe200078e000c */
[----:B------:R-:W-:-:S05]  /*08d0*/  ISETP.GE.AND P2, PT, R5, RZ, PT ;  /* 0x000000ff0500720c */ /* 0x000fca0003f46270 */
[----:B------:R-:W-:Y:S02]  /*08e0*/  DADD R8, -RZ, -R8 ;  /* 0x00000000ff087229 */ /* 0x000fe40000000908 */
[----:B0-----:R-:W-:-:S08]  /*08f0*/  DSETP.NEU.AND P0, PT, R6, R2, PT ;  /* 0x000000020600722a */ /* 0x001fd00003f0d000 */
[-C--:B------:R-:W-:Y:S02]  /*0900*/  FSEL R8, R8, R11.reuse, P1 ;  /* 0x0000000b08087208 */ /* 0x080fe40000800000 */
[-C--:B------:R-:W-:Y:S02]  /*0910*/  FSEL R9, R9, R12.reuse, P1 ;  /* 0x0000000c09097208 */ /* 0x080fe40000800000 */
[----:B------:R-:W-:Y:S02]  /*0920*/  FSEL R2, R8, R11, !P2 ;  /* 0x0000000b08027208 */ /* 0x000fe40005000000 */
[----:B------:R-:W-:Y:S02]  /*0930*/  FSEL R3, R9, R12, !P2 ;  /* 0x0000000c09037208 */ /* 0x000fe40005000000 */
[----:B------:R-:W-:Y:S02]  /*0940*/  @!P2 FSEL R2, R2, RZ, !P0 ;  /* 0x000000ff0202a208 */ /* 0x000fe40004000000 */
[----:B------:R-:W-:-:S07]  /*0950*/  @!P2 FSEL R3, R3, -QNAN , !P0 ;  /* 0xfff800000303a808 */ /* 0x000fce0004000000 */
.L_x_744:
[----:B------:R-:W-:Y:S05]  /*0960*/  BSYNC.RECONVERGENT B0 ;  /* 0x0000000000007941 */ /* 0x000fea0003800200 */
.L_x_743:
[----:B------:R-:W-:Y:S01]  /*0970*/  DADD R8, R4, R6 ;  /* 0x0000000004087229 */ /* 0x000fe20000000006 */
[----:B------:R-:W-:Y:S09]  /*0980*/  BSSY.RECONVERGENT B0, `(.L_x_746) ;  /* 0x000001d000007945 */ /* 0x000ff20003800200 */
        /* <DEDUP_REMOVED lines=17> */
.L_x_748:
[----:B------:R-:W-:-:S14]  /*0aa0*/  DSETP.NEU.AND P0, PT, |R4|, +INF , PT ;  /* 0x7ff000000400742a */ /* 0x000fdc0003f0d200 */
[----:B------:R-:W-:Y:S05]  /*0ab0*/  @P0 BRA `(.L_x_747) ;  /* 0x0000000000240947 */ /* 0x000fea0003800000 */
[C---:B------:R-:W-:Y:S02]  /*0ac0*/  ISETP.GE.AND P0, PT, R7.reuse, RZ, PT ;  /* 0x000000ff0700720c */ /* 0x040fe40003f06270 */
[----:B------:R-:W-:Y:S02]  /*0ad0*/  LOP3.LUT R2, R7, 0x7fffffff, RZ, 0xc0, !PT ;  /* 0x7fffffff07027812 */ /* 0x000fe400078ec0ff */
[----:B------:R-:W-:Y:S02]  /*0ae0*/  SEL R3, RZ, 0x7ff00000, !P0 ;  /* 0x7ff00000ff037807 */ /* 0x000fe40004000000 */
[----:B------:R-:W-:Y:S02]  /*0af0*/  ISETP.GE.AND P2, PT, R5, RZ, PT ;  /* 0x000000ff0500720c */ /* 0x000fe40003f46270 */
[----:B------:R-:W-:Y:S01]  /*0b00*/  ISETP.NE.AND P0, PT, R2, 0x3fe00000, PT ;  /* 0x3fe000000200780c */ /* 0x000fe20003f05270 */
[----:B------:R-:W-:-:S05]  /*0b10*/  VIADD R2, R3, 0x80000000 ;  /* 0x8000000003027836 */ /* 0x000fca0000000000 */
[----:B------:R-:W-:-:S05]  /*0b20*/  SEL R2, R2, R3, P0 ;  /* 0x0000000302027207 */ /* 0x000fca0000000000 */
[----:B------:R-:W-:Y:S01]  /*0b30*/  @!P2 SEL R3, R2, R3, P1 ;  /* 0x000000030203a207 */ /* 0x000fe20000800000 */
[----:B------:R-:W-:-:S07]  /*0b40*/  IMAD.MOV.U32 R2, RZ, RZ, RZ ;  /* 0x000000ffff027224 */ /* 0x000fce00078e00ff */
.L_x_747:
[----:B------:R-:W-:Y:S05]  /*0b50*/  BSYNC.RECONVERGENT B0 ;  /* 0x0000000000007941 */ /* 0x000fea0003800200 */
.L_x_746:
[----:B------:R-:W-:Y:S02]  /*0b60*/  DSETP.NEU.AND P1, PT, R6, RZ, PT ;  /* 0x000000ff0600722a */ /* 0x000fe40003f2d000 */
[----:B------:R-:W-:-:S04]  /*0b70*/  DSETP.NEU.AND P0, PT, R4, 1, PT ;  /* 0x3ff000000400742a */ /* 0x000fc80003f0d000 */
[----:B------:R-:W-:Y:S02]  /*0b80*/  FSEL R2, R2, RZ, P1 ;  /* 0x000000ff02027208 */ /* 0x000fe40000800000 */
[----:B------:R-:W-:Y:S02]  /*0b90*/  FSEL R3, R3, 1.875, P1 ;  /* 0x3ff0000003037808 */ /* 0x000fe40000800000 */
[----:B------:R-:W-:Y:S02]  /*0ba0*/  FSEL R2, R2, RZ, P0 ;  /* 0x000000ff02027208 */ /* 0x000fe40000000000 */
[----:B------:R-:W-:Y:S01]  /*0bb0*/  FSEL R3, R3, 1.875, P0 ;  /* 0x3ff0000003037808 */ /* 0x000fe20000000000 */
[----:B------:R-:W-:Y:S06]  /*0bc0*/  BRA `(.L_x_739) ;  /* 0x0000000800647947 */ /* 0x000fec0003800000 */
.L_x_742:
[----:B------:R-:W-:-:S05]  /*0bd0*/  IMAD.MOV.U32 R9, RZ, RZ, -0x6 ;  /* 0xfffffffaff097424 */ /* 0x000fca00078e00ff */
[----:B------:R-:W-:-:S05]  /*0be0*/  VIADDMNMX.U32 R8, R8, R9, 0x3, PT ;  /* 0x0000000308087446 */ /* 0x000fca0003800009 */
[----:B------:R-:W-:-:S04]  /*0bf0*/  IMAD.SHL.U32 R10, R8, 0x4, RZ ;  /* 0x00000004080a7824 */ /* 0x000fc800078e00ff */
[----:B------:R-:W0:Y:S02]  /*0c00*/  LDC R8, c[0x2][R10+0x24] ;  /* 0x008009000a087b82 */ /* 0x000e240000000800 */
[----:B0-----:R-:W-:-:S04]  /*0c10*/  SHF.R.S32.HI R9, RZ, 0x1f, R8 ;  /* 0x0000001fff097819 */ /* 0x001fc80000011408 */
.L_x_1029:
[----:B------:R-:W-:Y:S05]  /*0c20*/  BRX R8 -0xc30                                                            (*"BRANCH_TARGETS .L_x_1030,.L_x_1031,.L_x_1032,.L_x_739"*) ;  /* 0xfffffff008f47949 */ /* 0x000fea000383ffff */
.L_x_1032:
[----:B-----5:R-:W-:Y:S01]  /*0c30*/  DSETP.GE.AND P0, PT, R4, R6, PT ;  /* 0x000000060400722a */ /* 0x020fe20003f06000 */
[----:B------:R-:W-:-:S05]  /*0c40*/  IMAD.MOV.U32 R2, RZ, RZ, RZ ;  /* 0x000000ffff027224 */ /* 0x000fca00078e00ff */
[----:B------:R-:W-:Y:S01]  /*0c50*/  FSEL R3, RZ, 1.875, !P0 ;  /* 0x3ff00000ff037808 */ /* 0x000fe20004000000 */
[----:B------:R-:W-:Y:S07]  /*0c60*/  BRA `(.L_x_739) ;  /* 0x00000008003c7947 */ /* 0x000fee0003800000 */
.L_x_1030:
[----:B-----5:R-:W-:Y:S01]  /*0c70*/  DSETP.GTU.AND P0, PT, R4, R6, PT ;  /* 0x000000060400722a */ /* 0x020fe20003f0c000 */
[----:B------:R-:W-:-:S05]  /*0c80*/  IMAD.MOV.U32 R2, RZ, RZ, RZ ;  /* 0x000000ffff027224 */ /* 0x000fca00078e00ff */
[----:B------:R-:W-:Y:S01]  /*0c90*/  FSEL R3, RZ, 1.875, P0 ;  /* 0x3ff00000ff037808 */ /* 0x000fe20000000000 */
[----:B------:R-:W-:Y:S07]  /*0ca0*/  BRA `(.L_x_739) ;  /* 0x00000008002c7947 */ /* 0x000fee0003800000 */
.L_x_1031:
[----:B-----5:R-:W-:Y:S01]  /*0cb0*/  DSETP.GT.AND P0, PT, R4, R6, PT ;  /* 0x000000060400722a */ /* 0x020fe20003f04000 */
[----:B------:R-:W-:-:S05]  /*0cc0*/  IMAD.MOV.U32 R2, RZ, RZ, RZ ;  /* 0x000000ffff027224 */ /* 0x000fca00078e00ff */
[----:B------:R-:W-:Y:S01]  /*0cd0*/  FSEL R3, RZ, 1.875, !P0 ;  /* 0x3ff00000ff037808 */ /* 0x000fe20004000000 */
[----:B------:R-:W-:Y:S07]  /*0ce0*/  BRA `(.L_x_739) ;  /* 0x00000008001c7947 */ /* 0x000fee0003800000 */
.L_x_736:
        /* <DEDUP_REMOVED lines=9> */
.L_x_1034:
[----:B------:R-:W-:Y:S05]  /*0d80*/  BRX R8 -0xd90                                                            (*"BRANCH_TARGETS .L_x_1035,.L_x_1036,.L_x_739"*) ;  /* 0xfffffff0089c7949 */ /* 0x000fea000383ffff */
.L_x_1036:
[----:B-----5:R-:W-:Y:S01]  /*0d90*/  DSETP.NEU.AND P0, PT, R4, R6, PT ;  /* 0x000000060400722a */ /* 0x020fe20003f0d000 */
[----:B------:R-:W-:-:S05]  /*0da0*/  IMAD.MOV.U32 R2, RZ, RZ, RZ ;  /* 0x000000ffff027224 */ /* 0x000fca00078e00ff */
[----:B------:R-:W-:Y:S01]  /*0db0*/  FSEL R3, RZ, 1.875, !P0 ;  /* 0x3ff00000ff037808 */ /* 0x000fe20004000000 */
[----:B------:R-:W-:Y:S07]  /*0dc0*/  BRA `(.L_x_739) ;  /* 0x0000000400e47947 */ /* 0x000fee0003800000 */
.L_x_1035:
[----:B-----5:R-:W-:Y:S01]  /*0dd0*/  DSETP.NEU.AND P0, PT, R4, R6, PT ;  /* 0x000000060400722a */ /* 0x020fe20003f0d000 */
[----:B------:R-:W-:-:S05]  /*0de0*/  IMAD.MOV.U32 R2, RZ, RZ, RZ ;  /* 0x000000ffff027224 */ /* 0x000fca00078e00ff */
[----:B------:R-:W-:Y:S01]  /*0df0*/  FSEL R3, RZ, 1.875, P0 ;  /* 0x3ff00000ff037808 */ /* 0x000fe20000000000 */
[----:B------:R-:W-:Y:S07]  /*0e00*/  BRA `(.L_x_739) ;  /* 0x0000000400d47947 */ /* 0x000fee0003800000 */
.L_x_750:
[----:B------:R-:W-:-:S05]  /*0e10*/  IMAD.MOV.U32 R9, RZ, RZ, -0xb ;  /* 0xfffffff5ff097424 */ /* 0x000fca00078e00ff */
[----:B------:R-:W-:-:S05]  /*0e20*/  VIADDMNMX.U32 R8, R8, R9, 0x3, PT ;  /* 0x0000000308087446 */ /* 0x000fca0003800009 */
[----:B------:R-:W-:-:S04]  /*0e30*/  IMAD.SHL.U32 R10, R8, 0x4, RZ ;  /* 0x00000004080a7824 */ /* 0x000fc800078e00ff */
[----:B------:R-:W0:Y:S02]  /*0e40*/  LDC R8, c[0x2][R10+0x40] ;  /* 0x008010000a087b82 */ /* 0x000e240000000800 */
[----:B0-----:R-:W-:-:S04]  /*0e50*/  SHF.R.S32.HI R9, RZ, 0x1f, R8 ;  /* 0x0000001fff097819 */ /* 0x001fc80000011408 */
.L_x_1038:
[----:B------:R-:W-:Y:S05]  /*0e60*/  BRX R8 -0xe70                                                            (*"BRANCH_TARGETS .L_x_1039,.L_x_1040,.L_x_1041,.L_x_739"*) ;  /* 0xfffffff008647949 */ /* 0x000fea000383ffff */
.L_x_1041:
[----:B-----5:R-:W-:Y:S01]  /*0e70*/  F2I.S64.F64 R4, R4 ;  /* 0x0000000400047311 */ /* 0x020fe20000301900 */
[----:B------:R-:W-:-:S07]  /*0e80*/  IMAD.MOV.U32 R2, RZ, RZ, RZ ;  /* 0x000000ffff027224 */ /* 0x000fce00078e00ff */
[----:B------:R-:W0:Y:S02]  /*0e90*/  F2I.S64.F64 R6, R6 ;  /* 0x0000000600067311 */ /* 0x000e240000301900 */
[----:B0-----:R-:W-:-:S04]  /*0ea0*/  LOP3.LUT P0, RZ, R4, R6, RZ, 0xc0, !PT ;  /* 0x0000000604ff7212 */ /* 0x001fc8000780c0ff */
[----:B------:R-:W-:Y:S01]  /*0eb0*/  FSEL R3, RZ, 1.875, !P0 ;  /* 0x3ff00000ff037808 */ /* 0x000fe20004000000 */
[----:B------:R-:W-:Y:S08]  /*0ec0*/  BRA `(.L_x_739) ;  /* 0x0000000400a47947 */ /* 0x000ff00003800000 */
.L_x_1039:
[----:B-----5:R-:W-:Y:S01]  /*0ed0*/  DSETP.MIN.AND P0, P1, R4, R6, PT ;  /* 0x000000060400722a */ /* 0x020fe20003900000 */
[----:B------:R-:W-:Y:S02]  /*0ee0*/  IMAD.MOV.U32 R2, RZ, RZ, R5 ;  /* 0x000000ffff027224 */ /* 0x000fe400078e0005 */
[----:B------:R-:W-:-:S05]  /*0ef0*/  IMAD.MOV.U32 R3, RZ, RZ, R7 ;  /* 0x000000ffff037224 */ /* 0x000fca00078e0007 */
[----:B------:R-:W-:Y:S02]  /*0f00*/  FSEL R9, R2, R3, P0 ;  /* 0x0000000302097208 */ /* 0x000fe40000000000 */
[----:B------:R-:W-:-:S04]  /*0f10*/  SEL R2, R4, R6, P0 ;  /* 0x0000000604027207 */ /* 0x000fc80000000000 */
[----:B------:R-:W-:-:S05]  /*0f20*/  @P1 LOP3.LUT R9, R3, 0x80000, RZ, 0xfc, !PT ;  /* 0x0008000003091812 */ /* 0x000fca00078efcff */
[----:B------:R-:W-:Y:S01]  /*0f30*/  IMAD.MOV.U32 R3, RZ, RZ, R9 ;  /* 0x000000ffff037224 */ /* 0x000fe200078e0009 */
[----:B------:R-:W-:Y:S06]  /*0f40*/  BRA `(.L_x_739) ;  /* 0x0000000400847947 */ /* 0x000fec0003800000 */
.L_x_1040:
[----:B-----5:R-:W-:Y:S01]  /*0f50*/  DSETP.MAX.AND P0, P1, R4, R6, PT ;  /* 0x000000060400722a */ /* 0x020fe2000390f000 */
[----:B------:R-:W-:Y:S02]  /*0f60*/  IMAD.MOV.U32 R2, RZ, RZ, R5 ;  /* 0x000000ffff027224 */ /* 0x000fe400078e0005 */
[----:B------:R-:W-:-:S05]  /*0f70*/  IMAD.MOV.U32 R3, RZ, RZ, R7 ;  /* 0x000000ffff037224 */ /* 0x000fca00078e0007 */
[----:B------:R-:W-:Y:S02]  /*0f80*/  FSEL R9, R2, R3, P0 ;  /* 0x0000000302097208 */ /* 0x000fe40000000000 */
[----:B------:R-:W-:-:S04]  /*0f90*/  SEL R2, R4, R6, P0 ;  /* 0x0000000604027207 */ /* 0x000fc80000000000 */
[----:B------:R-:W-:-:S05]  /*0fa0*/  @P1 LOP3.LUT R9, R3, 0x80000, RZ, 0xfc, !PT ;  /* 0x0008000003091812 */ /* 0x000fca00078efcff */
[----:B------:R-:W-:Y:S01]  /*0fb0*/  IMAD.MOV.U32 R3, RZ, RZ, R9 ;  /* 0x000000ffff037224 */ /* 0x000fe200078e0009 */
[----:B------:R-:W-:Y:S06]  /*0fc0*/  BRA `(.L_x_739) ;  /* 0x0000000400647947 */ /* 0x000fec0003800000 */
.L_x_749:
[----:B------:R-:W-:-:S13]  /*0fd0*/  ISETP.GT.AND P0, PT, R8, 0xf, PT ;  /* 0x0000000f0800780c */ /* 0x000fda0003f04270 */
[----:B------:R-:W-:Y:S05]  /*0fe0*/  @P0 BRA `(.L_x_751) ;  /* 0x0000000000380947 */ /* 0x000fea0003800000 */
[----:B------:R-:W-:-:S05]  /*0ff0*/  VIADD R8, R8, 0xfffffff2 ;  /* 0xfffffff208087836 */ /* 0x000fca0000000000 */
[----:B------:R-:W-:-:S05]  /*1000*/  VIMNMX.U32 R8, PT, PT, R8, 0x2, PT ;  /* 0x0000000208087848 */ /* 0x000fca0003fe0000 */
[----:B------:R-:W-:-:S04]  /*1010*/  IMAD.SHL.U32 R10, R8, 0x4, RZ ;  /* 0x00000004080a7824 */ /* 0x000fc800078e00ff */
[----:B------:R-:W0:Y:S02]  /*1020*/  LDC R8, c[0x2][R10+0x50] ;  /* 0x008014000a087b82 */ /* 0x000e240000000800 */
[----:B0-----:R-:W-:-:S04]  /*1030*/  SHF.R.S32.HI R9, RZ, 0x1f, R8 ;  /* 0x0000001fff097819 */ /* 0x001fc80000011408 */
.L_x_1043:
[----:B------:R-:W-:Y:S05]  /*1040*/  BRX R8 -0x1050                                                           (*"BRANCH_TARGETS .L_x_1044,.L_x_1045,.L_x_739"*) ;  /* 0xffffffec08ec7949 */ /* 0x000fea000383ffff */
.L_x_1045:
[----:B-----5:R-:W-:Y:S01]  /*1050*/  DFMA R2, -R4, R6, 1 ;  /* 0x3ff000000402742b */ /* 0x020fe20000000106 */
[----:B------:R-:W-:Y:S10]  /*1060*/  BRA `(.L_x_739) ;  /* 0x00000004003c7947 */ /* 0x000ff40003800000 */
.L_x_1044:
[----:B-----5:R-:W-:Y:S01]  /*1070*/  F2I.S64.F64 R4, R4 ;  /* 0x0000000400047311 */ /* 0x020fe20000301900 */
[----:B------:R-:W-:-:S07]  /*1080*/  IMAD.MOV.U32 R2, RZ, RZ, RZ ;  /* 0x000000ffff027224 */ /* 0x000fce00078e00ff */
[----:B------:R-:W0:Y:S02]  /*1090*/  F2I.S64.F64 R6, R6 ;  /* 0x0000000600067311 */ /* 0x000e240000301900 */
[----:B0-----:R-:W-:-:S04]  /*10a0*/  LOP3.LUT P0, RZ, R6, R4, RZ, 0xfc, !PT ;  /* 0x0000000406ff7212 */ /* 0x001fc8000780fcff */
[----:B------:R-:W-:Y:S01]  /*10b0*/  FSEL R3, RZ, 1.875, !P0 ;  /* 0x3ff00000ff037808 */ /* 0x000fe20004000000 */
[----:B------:R-:W-:Y:S08]  /*10c0*/  BRA `(.L_x_739) ;  /* 0x0000000400247947 */ /* 0x000ff00003800000 */
.L_x_751:
[----:B------:R-:W-:-:S05]  /*10d0*/  IMAD.MOV.U32 R9, RZ, RZ, -0x10 ;  /* 0xfffffff0ff097424 */ /* 0x000fca00078e00ff */
[----:B------:R-:W-:-:S05]  /*10e0*/  VIADDMNMX.U32 R8, R8, R9, 0x3, PT ;  /* 0x0000000308087446 */ /* 0x000fca0003800009 */
[----:B------:R-:W-:-:S04]  /*10f0*/  IMAD.SHL.U32 R10, R8, 0x4, RZ ;  /* 0x00000004080a7824 */ /* 0x000fc800078e00ff */
[----:B------:R-:W0:Y:S02]  /*1100*/  LDC R8, c[0x2][R10+0x5c] ;  /* 0x008017000a087b82 */ /* 0x000e240000000800 */
[----:B0-----:R-:W-:-:S04]  /*1110*/  SHF.R.S32.HI R9, RZ, 0x1f, R8 ;  /* 0x0000001fff097819 */ /* 0x001fc80000011408 */
.L_x_1047:
[----:B------:R-:W-:Y:S05]  /*1120*/  BRX R8 -0x1130                                                           (*"BRANCH_TARGETS .L_x_1048,.L_x_1049,.L_x_1050,.L_x_739"*) ;  /* 0xffffffec08b47949 */ /* 0x000fea000383ffff */
.L_x_1050:
        /* <DEDUP_REMOVED lines=21> */
.L_x_753:
[----:B------:R-:W-:Y:S05]  /*1280*/  BSYNC.RECONVERGENT B0 ;  /* 0x0000000000007941 */ /* 0x000fea0003800200 */
.L_x_752:
[----:B------:R-:W-:Y:S01]  /*1290*/  DSETP.NAN.AND P0, PT, R2, R2, PT ;  /* 0x000000020200722a */ /* 0x000fe20003f08000 */
[----:B------:R-:W-:-:S13]  /*12a0*/  BSSY.RECONVERGENT B0, `(.L_x_754) ;  /* 0x0000006000007945 */ /* 0x000fda0003800200 */
[----:B------:R-:W-:Y:S05]  /*12b0*/  @P0 BRA `(.L_x_755) ;  /* 0x0000000000100947 */ /* 0x000fea0003800000 */
[----:B------:R-:W0:Y:S01]  /*12c0*/  FRND.F64.FLOOR R4, R2 ;  /* 0x0000000200047313 */ /* 0x000e220000305800 */
[----:B------:R-:W-:-:S06]  /*12d0*/  DSETP.NEU.AND P0, PT, |R2|, +INF , PT ;  /* 0x7ff000000200742a */ /* 0x000fcc0003f0d200 */
[----:B0-----:R-:W-:Y:S02]  /*12e0*/  FSEL R2, R4, R2, P0 ;  /* 0x0000000204027208 */ /* 0x001fe40000000000 */
[----:B------:R-:W-:-:S07]  /*12f0*/  FSEL R3, R5, R3, P0 ;  /* 0x0000000305037208 */ /* 0x000fce0000000000 */
.L_x_755:
[----:B------:R-:W-:Y:S05]  /*1300*/  BSYNC.RECONVERGENT B0 ;  /* 0x0000000000007941 */ /* 0x000fea0003800200 */
.L_x_754:
[----:B------:R-:W-:Y:S05]  /*1310*/  BRA `(.L_x_739) ;  /* 0x0000000000907947 */ /* 0x000fea0003800000 */
.L_x_1048:
[C---:B-----5:R-:W-:Y:S02]  /*1320*/  DADD R6, R4.reuse, -R6 ;  /* 0x0000000004067229 */ /* 0x060fe40000000806 */
[----:B------:R-:W-:-:S08]  /*1330*/  DSETP.NEU.AND P0, PT, R4, RZ, PT ;  /* 0x000000ff0400722a */ /* 0x000fd00003f0d000 */
[----:B------:R-:W-:Y:S02]  /*1340*/  FSEL R2, R6, RZ, P0 ;  /* 0x000000ff06027208 */ /* 0x000fe40000000000 */
[----:B------:R-:W-:Y:S01]  /*1350*/  FSEL R3, R7, RZ, P0 ;  /* 0x000000ff07037208 */ /* 0x000fe20000000000 */
[----:B------:R-:W-:Y:S06]  /*1360*/  BRA `(.L_x_739) ;  /* 0x00000000007c7947 */ /* 0x000fec0003800000 */
.L_x_1049:
[----:B-----5:R-:W-:Y:S01]  /*1370*/  DSETP.NEU.AND P0, PT, R6, RZ, PT ;  /* 0x000000ff0600722a */ /* 0x020fe20003f0d000 */
[----:B------:R-:W-:Y:S01]  /*1380*/  BSSY.RECONVERGENT B0, `(.L_x_739) ;  /* 0x000001d000007945 */ /* 0x000fe20003800200 */
[----:B------:R-:W-:Y:S02]  /*1390*/  IMAD.MOV.U32 R2, RZ, RZ, 0x0 ;  /* 0x00000000ff027424 */ /* 0x000fe400078e00ff */
[----:B------:R-:W-:-:S10]  /*13a0*/  IMAD.MOV.U32 R3, RZ, RZ, 0x7ff80000 ;  /* 0x7ff80000ff037424 */ /* 0x000fd400078e00ff */
[----:B------:R-:W-:Y:S05]  /*13b0*/  @!P0 BRA `(.L_x_756) ;  /* 0x0000000000648947 */ /* 0x000fea0003800000 */
[----:B------:R-:W0:Y:S01]  /*13c0*/  MUFU.RCP64H R3, R7 ;  /* 0x0000000700037308 */ /* 0x000e220000001800 */
        /* <DEDUP_REMOVED lines=20> */
.L_x_758:
[----:B------:R-:W-:Y:S05]  /*1510*/  BSYNC.RECONVERGENT B1 ;  /* 0x0000000000017941 */ /* 0x000fea0003800200 */
.L_x_757:
[----:B------:R-:W-:-:S14]  /*1520*/  DSETP.NE.AND P0, PT, |R2|, +INF , PT ;  /* 0x7ff000000200742a */ /* 0x000fdc0003f05200 */
[----:B------:R-:W0:Y:S02]  /*1530*/  @P0 FRND.F64.FLOOR R8, R2 ;  /* 0x0000000200080313 */ /* 0x000e240000305800 */
[----:B0-----:R-:W-:-:S11]  /*1540*/  @P0 DFMA R2, -R6, R8, R4 ;  /* 0x000000080602022b */ /* 0x001fd60000000104 */
.L_x_756:
[----:B------:R-:W-:Y:S05]  /*1550*/  BSYNC.RECONVERGENT B0 ;  /* 0x0000000000007941 */ /* 0x000fea0003800200 */
.L_x_739:
[----:B-----5:R-:W0:Y:S02]  /*1560*/  LDC.64 R4, c[0x0][0x390] ;  /* 0x0000e400ff047b82 */ /* 0x020e240000000a00 */
[----:B0-----:R-:W-:-:S05]  /*1570*/  IMAD.WIDE R4, R0, 0x8, R4 ;  /* 0x0000000800047825 */ /* 0x001fca00078e0204 */
[----:B------:R-:W-:Y:S01]  /*1580*/  STG.E.64 desc[UR4][R4.64], R2 ;  /* 0x0000000204007986 */ /* 0x000fe2000c101b04 */
[----:B------:R-:W-:Y:S06]  /*1590*/  BAR.SYNC.DEFER_BLOCKING 0x0 ;  /* 0x0000000000007b1d */ /* 0x000fec0000010000 */
[----:B------:R-:W-:Y:S05]  /*15a0*/  EXIT ;  /* 0x000000000000794d */ /* 0x000fea0003800000 */
        .weak           $__internal_10_$__cuda_sm20_div_rn_f64_full
        .type           $__internal_10_$__cuda_sm20_div_rn_f64_full,@function
        .size           $__internal_10_$__cuda_sm20_div_rn_f64_full,($matrix_matrix_cellwise_op_d$__internal_accurate_pow - $__internal_10_$__cuda_sm20_div_rn_f64_full)
$__internal_10_$__cuda_sm20_div_rn_f64_full:
        /* <DEDUP_REMOVED lines=10> */
[C---:B------:R-:W-:Y:S01]  /*1650*/  ISETP.GE.U32.AND P1, PT, R16.reuse, R17, PT ;  /* 0x000000111000720c */ /* 0x040fe20003f26070 */
[----:B------:R-:W-:Y:S02]  /*1660*/  IMAD.MOV.U32 R24, RZ, RZ, R16 ;  /* 0x000000ffff187224 */ /* 0x000fe400078e0010 */
[----:B------:R-:W-:Y:S01]  /*1670*/  @!P2 LOP3.LUT R15, R11, 0x7ff00000, RZ, 0xc0, !PT ;  /* 0x7ff000000b0fa812 */ /* 0x000fe200078ec0ff */
[----:B------:R-:W-:Y:S01]  /*1680*/  IMAD.MOV.U32 R25, RZ, RZ, R17 ;  /* 0x000000ffff197224 */ /* 0x000fe200078e0011 */
        /* <DEDUP_REMOVED lines=8> */
[----:B------:R-:W-:-:S07]  /*1710*/  @!P2 IMAD.MOV.U32 R22, RZ, RZ, RZ ;  /* 0x000000ffff16a224 */ /* 0x000fce00078e00ff */
        /* <DEDUP_REMOVED lines=17> */
[----:B------:R-:W-:Y:S01]  /*1830*/  LOP3.LUT R13, R11, 0x7ff00000, RZ, 0xc0, !PT ;  /* 0x7ff000000b0d7812 */ /* 0x000fe200078ec0ff */
[----:B------:R-:W-:-:S03]  /*1840*/  IMAD.MOV.U32 R20, RZ, RZ, RZ ;  /* 0x000000ffff147224 */ /* 0x000fc600078e00ff */
[CC--:B------:R-:W-:Y:S02]  /*1850*/  VIADDMNMX R12, R16.reuse, -R13.reuse, 0xb9600000, !PT ;  /* 0xb9600000100c7446 */ /* 0x0c0fe4000780090d */
[----:B------:R-:W-:Y:S02]  /*1860*/  ISETP.GE.U32.AND P0, PT, R16, R13, PT ;  /* 0x0000000d1000720c */ /* 0x000fe40003f06070 */
[----:B------:R-:W-:Y:S02]  /*1870*/  VIMNMX R12, PT, PT, R12, 0x46a00000, PT ;  /* 0x46a000000c0c7848 */ /* 0x000fe40003fe0100 */
        /* <DEDUP_REMOVED lines=12> */
[----:B------:R-:W-:Y:S02]  /*1940*/  IMAD.MOV R3, RZ, RZ, -R12 ;  /* 0x000000ffff037224 */ /* 0x000fe400078e0a0c */
[----:B------:R-:W-:-:S06]  /*1950*/  IMAD.MOV.U32 R2, RZ, RZ, RZ ;  /* 0x000000ffff027224 */ /* 0x000fcc00078e00ff */
[----:B------:R-:W-:Y:S02]  /*1960*/  DFMA R2, R16, -R2, R18 ;  /* 0x800000021002722b */ /* 0x000fe40000000012 */
[----:B------:R-:W-:-:S04]  /*1970*/  DMUL.RP R18, R18, R20 ;  /* 0x0000001412127228 */ /* 0x000fc80000008000 */
[----:B------:R-:W-:-:S04]  /*1980*/  IADD3 R2, PT, PT, -R12, -0x43300000, RZ ;  /* 0xbcd000000c027810 */ /* 0x000fc80007ffe1ff */
[----:B------:R-:W-:Y:S02]  /*1990*/  FSETP.NEU.AND P0, PT, |R3|, R2, PT ;  /* 0x000000020300720b */ /* 0x000fe40003f0d200 */
[----:B------:R-:W-:Y:S02]  /*19a0*/  LOP3.LUT R11, R19, R11, RZ, 0x3c, !PT ;  /* 0x0000000b130b7212 */ /* 0x000fe400078e3cff */
[----:B------:R-:W-:Y:S02]  /*19b0*/  FSEL R16, R18, R16, !P0 ;  /* 0x0000001012107208 */ /* 0x000fe40004000000 */
[----:B------:R-:W-:Y:S01]  /*19c0*/  FSEL R17, R11, R17, !P0 ;  /* 0x000000110b117208 */ /* 0x000fe20004000000 */
[----:B------:R-:W-:Y:S06]  /*19d0*/  BRA `(.L_x_761) ;  /* 0x0000000000547947 */ /* 0x000fec0003800000 */
.L_x_760:
        /* <DEDUP_REMOVED lines=16> */
.L_x_763:
[----:B------:R-:W-:Y:S01]  /*1ae0*/  LOP3.LUT R17, R11, 0x80000, RZ, 0xfc, !PT ;  /* 0x000800000b117812 */ /* 0x000fe200078efcff */
[----:B------:R-:W-:Y:S01]  /*1af0*/  IMAD.MOV.U32 R16, RZ, RZ, R10 ;  /* 0x000000ffff107224 */ /* 0x000fe200078e000a */
[----:B------:R-:W-:Y:S06]  /*1b00*/  BRA `(.L_x_761) ;  /* 0x0000000000087947 */ /* 0x000fec0003800000 */
.L_x_762:
[----:B------:R-:W-:Y:S01]  /*1b10*/  LOP3.LUT R17, R13, 0x80000, RZ, 0xfc, !PT ;  /* 0x000800000d117812 */ /* 0x000fe200078efcff */
[----:B------:R-:W-:-:S07]  /*1b20*/  IMAD.MOV.U32 R16, RZ, RZ, R12 ;  /* 0x000000ffff107224 */ /* 0x000fce00078e000c */
.L_x_761:
[----:B------:R-:W-:Y:S05]  /*1b30*/  BSYNC.RECONVERGENT B2 ;  /* 0x0000000000027941 */ /* 0x000fea0003800200 */
.L_x_759:
[----:B------:R-:W-:Y:S02]  /*1b40*/  IMAD.MOV.U32 R15, RZ, RZ, 0x0 ;  /* 0x00000000ff0f7424 */ /* 0x000fe400078e00ff */
[----:B------:R-:W-:Y:S02]  /*1b50*/  IMAD.MOV.U32 R2, RZ, RZ, R16 ;  /* 0x000000ffff027224 */ /* 0x000fe400078e0010 */
[----:B------:R-:W-:Y:S01]  /*1b60*/  IMAD.MOV.U32 R3, RZ, RZ, R17 ;  /* 0x000000ffff037224 */ /* 0x000fe200078e0011 */
[----:B------:R-:W-:Y:S06]  /*1b70*/  RET.REL.NODEC R14 `(matrix_matrix_cellwise_op_d) ;  /* 0xffffffe40e207950 */ /* 0x000fec0003c3ffff */
        .type           $matrix_matrix_cellwise_op_d$__internal_accurate_pow,@function
        .size           $matrix_matrix_cellwise_op_d$__internal_accurate_pow,(.L_x_1067 - $matrix_matrix_cellwise_op_d$__internal_accurate_pow)
$matrix_matrix_cellwise_op_d$__internal_accurate_pow:
[----:B------:R-:W-:Y:S01]  /*1b80*/  ISETP.GT.U32.AND P0, PT, R11, 0xfffff, PT ;  /* 0x000fffff0b00780c */ /* 0x000fe20003f04070 */
[----:B------:R-:W-:Y:S01]  /*1b90*/  IMAD.MOV.U32 R2, RZ, RZ, R11 ;  /* 0x000000ffff027224 */ /* 0x000fe200078e000b */
[----:B------:R-:W-:Y:S01]  /*1ba0*/  UMOV UR6, 0x7d2cafe2 ;  /* 0x7d2cafe200067882 */ /* 0x000fe20000000000 */
[----:B------:R-:W-:Y:S01]  /*1bb0*/  IMAD.MOV.U32 R16, RZ, RZ, RZ ;  /* 0x000000ffff107224 */ /* 0x000fe200078e00ff */
[----:B------:R-:W-:Y:S01]  /*1bc0*/  UMOV UR7, 0x3eb0f5ff ;  /* 0x3eb0f5ff00077882 */ /* 0x000fe20000000000 */
[----:B------:R-:W-:Y:S01]  /*1bd0*/  IMAD.MOV.U32 R18, RZ, RZ, 0x41ad3b5a ;  /* 0x41ad3b5aff127424 */ /* 0x000fe200078e00ff */
[----:B------:R-:W-:Y:S01]  /*1be0*/  UMOV UR8, 0x3b39803f ;  /* 0x3b39803f00087882 */ /* 0x000fe20000000000 */
[----:B------:R-:W-:Y:S01]  /*1bf0*/  IMAD.MOV.U32 R19, RZ, RZ, 0x3ed0f5d2 ;  /* 0x3ed0f5d2ff137424 */ /* 0x000fe200078e00ff */
[----:B------:R-:W-:-:S05]  /*1c00*/  UMOV UR9, 0x3c7abc9e ;  /* 0x3c7abc9e00097882 */ /* 0x000fca0000000000 */
[----:B------:R-:W-:-:S10]  /*1c10*/  @!P0 DMUL R24, R10, 1.80143985094819840000e+16 ;  /* 0x435000000a188828 */ /* 0x000fd40000000000 */
[----:B------:R-:W-:-:S05]  /*1c20*/  @!P0 IMAD.MOV.U32 R2, RZ, RZ, R25 ;  /* 0x000000ffff028224 */ /* 0x000fca00078e0019 */
[----:B------:R-:W-:-:S04]  /*1c30*/  LOP3.LUT R2, R2, 0x800fffff, RZ, 0xc0, !PT ;  /* 0x800fffff02027812 */ /* 0x000fc800078ec0ff */
[----:B------:R-:W-:Y:S01]  /*1c40*/  LOP3.LUT R3, R2, 0x3ff00000, RZ, 0xfc, !PT ;  /* 0x3ff0000002037812 */ /* 0x000fe200078efcff */
[----:B------:R-:W-:Y:S01]  /*1c50*/  IMAD.MOV.U32 R2, RZ, RZ, R10 ;  /* 0x000000ffff027224 */ /* 0x000fe200078e000a */
[----:B------:R-:W-:Y:S01]  /*1c60*/  SHF.R.U32.HI R10, RZ, 0x14, R11 ;  /* 0x00000014ff0a7819 */ /* 0x000fe2000001160b */
[----:B------:R-:W-:Y:S01]  /*1c70*/  @!P0 IMAD.MOV.U32 R2, RZ, RZ, R24 ;  /* 0x000000ffff028224 */ /* 0x000fe200078e0018 */
[----:B------:R-:W-:Y:S02]  /*1c80*/  ISETP.GE.U32.AND P2, PT, R3, 0x3ff6a09f, PT ;  /* 0x3ff6a09f0300780c */ /* 0x000fe40003f46070 */
[----:B------:R-:W-:-:S05]  /*1c90*/  @!P0 LEA.HI R10, R25, 0xffffffca, RZ, 0xc ;  /* 0xffffffca190a8811 */ /* 0x000fca00078f60ff */
[----:B------:R-:W-:-:S06]  /*1ca0*/  VIADD R11, R10, 0xfffffc01 ;  /* 0xfffffc010a0b7836 */ /* 0x000fcc0000000000 */
[----:B------:R-:W-:Y:S02]  /*1cb0*/  @P2 VIADD R9, R3, 0xfff00000 ;  /* 0xfff0000003092836 */ /* 0x000fe40000000000 */
[----:B------:R-:W-:Y:S02]  /*1cc0*/  @P2 VIADD R11, R10, 0xfffffc02 ;  /* 0xfffffc020a0b2836 */ /* 0x000fe40000000000 */
[----:B------:R-:W-:-:S06]  /*1cd0*/  @P2 IMAD.MOV.U32 R3, RZ, RZ, R9 ;  /* 0x000000ffff032224 */ /* 0x000fcc00078e0009 */
        /* <DEDUP_REMOVED lines=20> */
[-C--:B------:R-:W-:Y:S02]  /*1e20*/  DFMA R2, R2, -R8.reuse, R22 ;  /* 0x800000080202722b */ /* 0x080fe40000000016 */
[----:B------:R-:W-:-:S03]  /*1e30*/  DMUL R22, R8, R8 ;  /* 0x0000000808167228 */ /* 0x000fc60000000000 */
[----:B------:R-:W-:Y:S01]  /*1e40*/  DFMA R12, R14, R12, UR6 ;  /* 0x000000060e0c7e2b */ /* 0x000fe2000800000c */
[----:B------:R-:W-:Y:S01]  /*1e50*/  UMOV UR6, 0x9242b910 ;  /* 0x9242b91000067882 */ /* 0x000fe20000000000 */
[----:B------:R-:W-:Y:S01]  /*1e60*/  UMOV UR7, 0x3f624924 ;  /* 0x3f62492400077882 */ /* 0x000fe20000000000 */
[----:B------:R-:W-:-:S05]  /*1e70*/  DMUL R2, R16, R2 ;  /* 0x0000000210027228 */ /* 0x000fca0000000000 */
[----:B------:R-:W-:Y:S01]  /*1e80*/  DFMA R12, R14, R12, UR6 ;  /* 0x000000060e0c7e2b */ /* 0x000fe2000800000c */
[----:B------:R-:W-:Y:S01]  /*1e90*/  UMOV UR6, 0x99999dfb ;  /* 0x99999dfb00067882 */ /* 0x000fe20000000000 */
[----:B------:R-:W-:-:S03]  /*1ea0*/  UMOV UR7, 0x3f899999 ;  /* 0x3f89999900077882 */ /* 0x000fc60000000000 */
[----:B------:R-:W-:Y:S02]  /*1eb0*/  VIADD R27, R3, 0x100000 ;  /* 0x00100000031b7836 */ /* 0x000fe40000000000 */
[----:B------:R-:W-:Y:S01]  /*1ec0*/  IMAD.MOV.U32 R26, RZ, RZ, R2 ;  /* 0x000000ffff1a7224 */ /* 0x000fe200078e0002 */
[----:B------:R-:W-:Y:S01]  /*1ed0*/  DFMA R18, R14, R12, UR6 ;  /* 0x000000060e127e2b */ /* 0x000fe2000800000c */
[----:B------:R-:W-:Y:S01]  /*1ee0*/  UMOV UR6, 0x55555555 ;  /* 0x5555555500067882 */ /* 0x000fe20000000000 */
[----:B------:R-:W-:-:S06]  /*1ef0*/  UMOV UR7, 0x3fb55555 ;  /* 0x3fb5555500077882 */ /* 0x000fcc0000000000 */
[----:B------:R-:W-:-:S08]  /*1f00*/  DFMA R12, R14, R18, UR6 ;  /* 0x000000060e0c7e2b */ /* 0x000fd00008000012 */
[----:B------:R-:W-:Y:S01]  /*1f10*/  DADD R16, -R12, UR6 ;  /* 0x000000060c107e29 */ /* 0x000fe20008000100 */
[----:B------:R-:W-:Y:S01]  /*1f20*/  UMOV UR6, 0xb9e7b0 ;  /* 0x00b9e7b000067882 */ /* 0x000fe20000000000 */
[----:B------:R-:W-:-:S06]  /*1f30*/  UMOV UR7, 0x3c46a4cb ;  /* 0x3c46a4cb00077882 */ /* 0x000fcc0000000000 */
[----:B------:R-:W-:Y:S02]  /*1f40*/  DFMA R18, R14, R18, R16 ;  /* 0x000000120e12722b */ /* 0x000fe40000000010 */
[C---:B------:R-:W-:Y:S02]  /*1f50*/  DFMA R16, R8.reuse, R8, -R22 ;  /* 0x000000080810722b */ /* 0x040fe40000000816 */
[----:B------:R-:W-:-:S04]  /*1f60*/  DMUL R14, R8, R22 ;  /* 0x00000016080e7228 */ /* 0x000fc80000000000 */
[----:B------:R-:W-:Y:S01]  /*1f70*/  DADD R18, R18, -UR6 ;  /* 0x8000000612127e29 */ /* 0x000fe20008000000 */
[----:B------:R-:W-:Y:S01]  /*1f80*/  UMOV UR6, 0x80000000 ;  /* 0x8000000000067882 */ /* 0x000fe20000000000 */
[C---:B------:R-:W-:Y:S01]  /*1f90*/  DFMA R16, R8.reuse, R26, R16 ;  /* 0x0000001a0810722b */ /* 0x040fe20000000010 */
[----:B------:R-:W-:Y:S01]  /*1fa0*/  UMOV UR7, 0x43300000 ;  /* 0x4330000000077882 */ /* 0x000fe20000000000 */
[----:B------:R-:W-:-:S08]  /*1fb0*/  DFMA R26, R8, R22, -R14 ;  /* 0x00000016081a722b */ /* 0x000fd0000000080e */
        /* <DEDUP_REMOVED lines=30> */
[----:B------:R-:W-:Y:S02]  /*21a0*/  IMAD.MOV.U32 R13, RZ, RZ, R7 ;  /* 0x000000ffff0d7224 */ /* 0x000fe400078e0007 */
[----:B------:R-:W-:Y:S02]  /*21b0*/  IMAD.MOV.U32 R12, RZ, RZ, R6 ;  /* 0x000000ffff0c7224 */ /* 0x000fe400078e0006 */
[C---:B------:R-:W-:Y:S01]  /*21c0*/  IMAD.SHL.U32 R8, R13.reuse, 0x2, RZ ;  /* 0x000000020d087824 */ /* 0x040fe200078e00ff */
[----:B------:R-:W-:-:S04]  /*21d0*/  LOP3.LUT R11, R13, 0xff0fffff, RZ, 0xc0, !PT ;  /* 0xff0fffff0d0b7812 */ /* 0x000fc800078ec0ff */
[----:B------:R-:W-:Y:S01]  /*21e0*/  ISETP.GT.U32.AND P0, PT, R8, -0x2000001, PT ;  /* 0xfdffffff0800780c */ /* 0x000fe20003f04070 */
[----:B------:R-:W-:-:S03]  /*21f0*/  DADD R8, R2, R14 ;  /* 0x0000000002087229 */ /* 0x000fc6000000000e */
[----:B------:R-:W-:-:S05]  /*2200*/  SEL R13, R11, R13, P0 ;  /* 0x0000000d0b0d7207 */ /* 0x000fca0000000000 */
        /* <DEDUP_REMOVED lines=55> */
[----:B------:R-:W-:-:S04]  /*2580*/  @!P2 LEA.HI R2, R10, R10, RZ, 0x1 ;  /* 0x0000000a0a02a211 */ /* 0x000fc800078f08ff */
[----:B------:R-:W-:Y:S02]  /*2590*/  @!P2 SHF.R.S32.HI R9, RZ, 0x1, R2 ;  /* 0x00000001ff09a819 */ /* 0x000fe40000011402 */
[----:B------:R-:W-:-:S03]  /*25a0*/  FSEL R2, R16, RZ, P0 ;  /* 0x000000ff10027208 */ /* 0x000fc60000000000 */
[----:B------:R-:W-:Y:S02]  /*25b0*/  @!P2 IMAD.IADD R8, R10, 0x1, -R9 ;  /* 0x000000010a08a824 */ /* 0x000fe400078e0a09 */
[----:B------:R-:W-:-:S03]  /*25c0*/  @!P2 IMAD R15, R9, 0x100000, R15 ;  /* 0x00100000090fa824 */ /* 0x000fc600078e020f */
[----:B------:R-:W-:Y:S01]  /*25d0*/  @!P2 LEA R9, R8, 0x3ff00000, 0x14 ;  /* 0x3ff000000809a811 */ /* 0x000fe200078ea0ff */
[----:B------:R-:W-:-:S06]  /*25e0*/  @!P2 IMAD.MOV.U32 R8, RZ, RZ, RZ ;  /* 0x000000ffff08a224 */ /* 0x000fcc00078e00ff */
[----:B------:R-:W-:-:S11]  /*25f0*/  @!P2 DMUL R2, R14, R8 ;  /* 0x000000080e02a228 */ /* 0x000fd60000000000 */
.L_x_764:
[----:B------:R-:W-:Y:S01]  /*2600*/  DFMA R12, R12, R2, R2 ;  /* 0x000000020c0c722b */ /* 0x000fe20000000002 */
[----:B------:R-:W-:Y:S01]  /*2610*/  IMAD.MOV.U32 R21, RZ, RZ, 0x0 ;  /* 0x00000000ff157424 */ /* 0x000fe200078e00ff */
[----:B------:R-:W-:-:S08]  /*2620*/  DSETP.NEU.AND P0, PT, |R2|, +INF , PT ;  /* 0x7ff000000200742a */ /* 0x000fd00003f0d200 */
[----:B------:R-:W-:Y:S02]  /*2630*/  FSEL R11, R2, R12, !P0 ;  /* 0x0000000c020b7208 */ /* 0x000fe40004000000 */
[----:B------:R-:W-:Y:S01]  /*2640*/  FSEL R12, R3, R13, !P0 ;  /* 0x0000000d030c7208 */ /* 0x000fe20004000000 */
[----:B------:R-:W-:Y:S06]  /*2650*/  RET.REL.NODEC R20 `(matrix_matrix_cellwise_op_d) ;  /* 0xffffffd814687950 */ /* 0x000fec0003c3ffff */
.L_x_765:
        /* <DEDUP_REMOVED lines=10> */
.L_x_1067:


//--------------------- .text.bias_multiply_f     --------------------------
	.section	.text.bias_multiply_f,"ax",@progbits
	.align	128
        .global         bias_multiply_f
        .type           bias_multiply_f,@function
        .size           bias_multiply_f,(.L_x_1146 - bias_multiply_f)
        .other          bias_multiply_f,@"STO_CUDA_ENTRY STV_DEFAULT"
bias_multiply_f:
.text.bias_multiply_f:
        /* <DEDUP_REMOVED lines=9> */
[----:B0-----:R-:W0:Y:S01]  /*0090*/  MUFU.RCP R3, R3 ;  /* 0x0000000300037308 */ /* 0x001e220000001000 */
[----:B------:R-:W-:Y:S01]  /*00a0*/  IABS R6, R0 ;  /* 0x0000000000067213 */ /* 0x000fe20000000000 */
[----:B0-----:R-:W-:-:S06]  /*00b0*/  VIADD R4, R3, 0xffffffe ;  /* 0x0ffffffe03047836 */ /* 0x001fcc0000000000 */
[----:B------:R0:W2:Y:S02]  /*00c0*/  F2I.FTZ.U32.TRUNC.NTZ R5, R4 ;  /* 0x0000000400057305 */ /* 0x0000a4000021f000 */
[----:B0-----:R-:W-:Y:S02]  /*00d0*/  IMAD.MOV.U32 R4, RZ, RZ, RZ ;  /* 0x000000ffff047224 */ /* 0x001fe400078e00ff */
[----:B--2---:R-:W-:-:S04]  /*00e0*/  IMAD.MOV R11, RZ, RZ, -R5 ;  /* 0x000000ffff0b7224 */ /* 0x004fc800078e0a05 */
[----:B------:R-:W-:-:S04]  /*00f0*/  IMAD R7, R11, R2, RZ ;  /* 0x000000020b077224 */ /* 0x000fc800078e02ff */
[----:B------:R-:W-:Y:S01]  /*0100*/  IMAD.HI.U32 R5, R5, R7, R4 ;  /* 0x0000000705057227 */ /* 0x000fe200078e0004 */
[----:B------:R-:W-:Y:S02]  /*0110*/  MOV R7, R6 ;  /* 0x0000000600077202 */ /* 0x000fe40000000f00 */
[----:B------:R-:W-:-:S03]  /*0120*/  LOP3.LUT R4, RZ, R9, RZ, 0x33, !PT ;  /* 0x00000009ff047212 */ /* 0x000fc600078e33ff */
        /* <DEDUP_REMOVED lines=8> */
[----:B------:R-:W-:-:S13]  /*01b0*/  ISETP.GE.U32.AND P1, PT, R7, R2, PT ;  /* 0x000000020700720c */ /* 0x000fda0003f26070 */
[----:B------:R-:W-:Y:S01]  /*01c0*/  @P1 VIADD R5, R5, 0x1 ;  /* 0x0000000105051836 */ /* 0x000fe20000000000 */
[----:B------:R-:W-:-:S03]  /*01d0*/  ISETP.NE.AND P1, PT, R9, RZ, PT ;  /* 0x000000ff0900720c */ /* 0x000fc60003f25270 */
[----:B------:R-:W-:-:S05]  /*01e0*/  @!P0 IMAD.MOV R5, RZ, RZ, -R5 ;  /* 0x000000ffff058224 */ /* 0x000fca00078e0a05 */
[----:B------:R-:W-:-:S04]  /*01f0*/  SEL R5, R4, R5, !P1 ;  /* 0x0000000504057207 */ /* 0x000fc80004800000 */
[----:B-1----:R-:W-:-:S04]  /*0200*/  ISETP.GE.AND P0, PT, R5, UR4, PT ;  /* 0x0000000405007c0c */ /* 0x002fc8000bf06270 */
[----:B------:R-:W-:-:S13]  /*0210*/  ISETP.LT.OR P0, PT, R9, RZ, P0 ;  /* 0x000000ff0900720c */ /* 0x000fda0000701670 */
[----:B------:R-:W-:Y:S05]  /*0220*/  @P0 EXIT ;  /* 0x000000000000094d */ /* 0x000fea0003800000 */
[----:B------:R-:W0:Y:S01]  /*0230*/  LDC R3, c[0x0][0x3a0] ;  /* 0x0000e800ff037b82 */ /* 0x000e220000000800 */
[----:B------:R-:W-:Y:S01]  /*0240*/  ISETP.GE.AND P2, PT, R0, RZ, PT ;  /* 0x000000ff0000720c */ /* 0x000fe20003f46270 */
[----:B------:R-:W1:Y:S01]  /*0250*/  LDCU.64 UR4, c[0x0][0x358] ;  /* 0x00006b00ff0477ac */ /* 0x000e620008000a00 */
[----:B------:R-:W-:Y:S01]  /*0260*/  ISETP.GT.U32.AND P0, PT, R2, R7, PT ;  /* 0x000000070200720c */ /* 0x000fe20003f04070 */
[----:B------:R-:W-:-:S05]  /*0270*/  IMAD.IADD R2, R7, 0x1, -R2 ;  /* 0x0000000107027824 */ /* 0x000fca00078e0a02 */
[----:B------:R-:W-:-:S05]  /*0280*/  SEL R7, R2, R7, !P0 ;  /* 0x0000000702077207 */ /* 0x000fca0004000000 */
[----:B------:R-:W-:-:S04]  /*0290*/  @!P2 IADD3 R7, PT, PT, -R7, RZ, RZ ;  /* 0x000000ff0707a210 */ /* 0x000fc80007ffe1ff */
[----:B------:R-:W-:Y:S01]  /*02a0*/  SEL R2, R4, R7, !P1 ;  /* 0x0000000704027207 */ /* 0x000fe20004800000 */
[----:B------:R-:W-:Y:S01]  /*02b0*/  IMAD.MOV.U32 R4, RZ, RZ, RZ ;  /* 0x000000ffff047224 */ /* 0x000fe200078e00ff */
[----:B0-----:R-:W-:-:S04]  /*02c0*/  IABS R9, R3 ;  /* 0x0000000300097213 */ /* 0x001fc80000000000 */
[----:B------:R-:W0:Y:S08]  /*02d0*/  I2F.RP R6, R9 ;  /* 0x0000000900067306 */ /* 0x000e300000209400 */
[----:B0-----:R-:W0:Y:S02]  /*02e0*/  MUFU.RCP R6, R6 ;  /* 0x0000000600067308 */ /* 0x001e240000001000 */
[----:B0-----:R-:W-:-:S02]  /*02f0*/  IADD3 R5, PT, PT, R6, 0xffffffe, RZ ;  /* 0x0ffffffe06057810 */ /* 0x001fc40007ffe0ff */
[----:B------:R-:W-:Y:S02]  /*0300*/  IABS R6, R2 ;  /* 0x0000000200067213 */ /* 0x000fe40000000000 */
[----:B------:R-:W-:Y:S02]  /*0310*/  LOP3.LUT R2, R2, R3, RZ, 0x3c, !PT ;  /* 0x0000000302027212 */ /* 0x000fe400078e3cff */
[----:B------:R-:W0:Y:S02]  /*0320*/  F2I.FTZ.U32.TRUNC.NTZ R5, R5 ;  /* 0x0000000500057305 */ /* 0x000e24000021f000 */
[----:B------:R-:W-:Y:S01]  /*0330*/  ISETP.GE.AND P1, PT, R2, RZ, PT ;  /* 0x000000ff0200720c */ /* 0x000fe20003f26270 */
[----:B0-----:R-:W-:-:S04]  /*0340*/  IMAD.MOV R8, RZ, RZ, -R5 ;  /* 0x000000ffff087224 */ /* 0x001fc800078e0a05 */
[----:B------:R-:W-:-:S04]  /*0350*/  IMAD R7, R8, R9, RZ ;  /* 0x0000000908077224 */ /* 0x000fc800078e02ff */
[----:B------:R-:W-:-:S04]  /*0360*/  IMAD.HI.U32 R4, R5, R7, R4 ;  /* 0x0000000705047227 */ /* 0x000fc800078e0004 */
[----:B------:R-:W-:Y:S02]  /*0370*/  IMAD.MOV.U32 R5, RZ, RZ, R6 ;  /* 0x000000ffff057224 */ /* 0x000fe400078e0006 */
[----:B------:R-:W0:Y:S02]  /*0380*/  LDC.64 R6, c[0x0][0x388] ;  /* 0x0000e200ff067b82 */ /* 0x000e240000000a00 */
[----:B------:R-:W-:-:S05]  /*0390*/  IMAD.HI.U32 R8, R4, R5, RZ ;  /* 0x0000000504087227 */ /* 0x000fca00078e00ff */
[----:B------:R-:W-:-:S05]  /*03a0*/  IADD3 R4, PT, PT, -R8, RZ, RZ ;  /* 0x000000ff08047210 */ /* 0x000fca0007ffe1ff */
[----:B------:R-:W-:-:S05]  /*03b0*/  IMAD R4, R9, R4, R5 ;  /* 0x0000000409047224 */ /* 0x000fca00078e0205 */
[----:B------:R-:W-:-:S13]  /*03c0*/  ISETP.GT.U32.AND P2, PT, R9, R4, PT ;  /* 0x000000040900720c */ /* 0x000fda0003f44070 */
[----:B------:R-:W-:Y:S02]  /*03d0*/  @!P2 IMAD.IADD R4, R4, 0x1, -R9 ;  /* 0x000000010404a824 */ /* 0x000fe400078e0a09 */
[----:B------:R-:W-:Y:S01]  /*03e0*/  @!P2 VIADD R8, R8, 0x1 ;  /* 0x000000010808a836 */ /* 0x000fe20000000000 */
[----:B------:R-:W-:Y:S02]  /*03f0*/  ISETP.NE.AND P2, PT, R3, RZ, PT ;  /* 0x000000ff0300720c */ /* 0x000fe40003f45270 */
[----:B------:R-:W-:Y:S02]  /*0400*/  ISETP.GE.U32.AND P0, PT, R4, R9, PT ;  /* 0x000000090400720c */ /* 0x000fe40003f06070 */
[----:B------:R-:W2:Y:S11]  /*0410*/  LDC.64 R4, c[0x0][0x380] ;  /* 0x0000e000ff047b82 */ /* 0x000eb60000000a00 */
[----:B------:R-:W-:-:S05]  /*0420*/  @P0 IADD3 R8, PT, PT, R8, 0x1, RZ ;  /* 0x0000000108080810 */ /* 0x000fca0007ffe0ff */
[----:B------:R-:W-:Y:S01]  /*0430*/  @!P1 IMAD.MOV R8, RZ, RZ, -R8 ;  /* 0x000000ffff089224 */ /* 0x000fe200078e0a08 */
[----:B------:R-:W-:Y:S01]  /*0440*/  @!P2 LOP3.LUT R8, RZ, R3, RZ, 0x33, !PT ;  /* 0x00000003ff08a212 */ /* 0x000fe200078e33ff */
[----:B--2---:R-:W-:-:S04]  /*0450*/  IMAD.WIDE R2, R0, 0x4, R4 ;  /* 0x0000000400027825 */ /* 0x004fc800078e0204 */
[----:B0-----:R-:W-:Y:S02]  /*0460*/  IMAD.WIDE R4, R8, 0x4, R6 ;  /* 0x0000000408047825 */ /* 0x001fe400078e0206 */
[----:B-1----:R-:W2:Y:S01]  /*0470*/  LDG.E R2, desc[UR4][R2.64] ;  /* 0x0000000402027981 */ /* 0x002ea2000c1e1900 */
[----:B------:R-:W0:Y:S03]  /*0480*/  LDC.64 R6, c[0x0][0x390] ;  /* 0x0000e400ff067b82 */ /* 0x000e260000000a00 */
[----:B------:R-:W2:Y:S01]  /*0490*/  LDG.E R5, desc[UR4][R4.64] ;  /* 0x0000000404057981 */ /* 0x000ea2000c1e1900 */
[----:B0-----:R-:W-:-:S04]  /*04a0*/  IMAD.WIDE R6, R0, 0x4, R6 ;  /* 0x0000000400067825 */ /* 0x001fc800078e0206 */
[----:B--2---:R-:W-:-:S05]  /*04b0*/  FMUL R9, R2, R5 ;  /* 0x0000000502097220 */ /* 0x004fca0000400000 */
[----:B------:R-:W-:Y:S01]  /*04c0*/  STG.E desc[UR4][R6.64], R9 ;  /* 0x0000000906007986 */ /* 0x000fe2000c101904 */
[----:B------:R-:W-:Y:S05]  /*04d0*/  EXIT ;  /* 0x000000000000794d */ /* 0x000fea0003800000 */
.L_x_766:
        /* <DEDUP_REMOVED lines=10> */
.L_x_1146:


//--------------------- .text.bias_multiply_d     --------------------------
	.section	.text.bias_multiply_d,"ax",@progbits
	.align	128
        .global         bias_multiply_d
        .type           bias_multiply_d,@function
        .size           bias_multiply_d,(.L_x_1147 - bias_multiply_d)
        .other          bias_multiply_d,@"STO_CUDA_ENTRY STV_DEFAULT"
bias_multiply_d:
.text.bias_multiply_d:
        /* <DEDUP_REMOVED lines=71> */
[----:B-1----:R-:W2:Y:S01]  /*0470*/  LDG.E.64 R2, desc[UR4][R2.64] ;  /* 0x0000000402027981 */ /* 0x002ea2000c1e1b00 */
[----:B------:R-:W0:Y:S03]  /*0480*/  LDC.64 R8, c[0x0][0x390] ;  /* 0x0000e400ff087b82 */ /* 0x000e260000000a00 */
[----:B------:R-:W2:Y:S01]  /*0490*/  LDG.E.64 R4, desc[UR4][R4.64] ;  /* 0x0000000404047981 */ /* 0x000ea2000c1e1b00 */
[----:B0-----:R-:W-:Y:S01]  /*04a0*/  IMAD.WIDE R8, R0, 0x8, R8 ;  /* 0x0000000800087825 */ /* 0x001fe200078e0208 */
[----:B--2---:R-:W-:-:S07]  /*04b0*/  DMUL R6, R2, R4 ;  /* 0x0000000402067228 */ /* 0x004fce0000000000 */
[----:B------:R-:W-:Y:S01]  /*04c0*/  STG.E.64 desc[UR4][R8.64], R6 ;  /* 0x0000000608007986 */ /* 0x000fe2000c101b04 */
[----:B------:R-:W-:Y:S05]  /*04d0*/  EXIT ;  /* 0x000000000000794d */ /* 0x000fea0003800000 */
.L_x_767:
        /* <DEDUP_REMOVED lines=10> */
.L_x_1147:


//--------------------- .text.daxpy_matrix_vector_f --------------------------
	.section	.text.daxpy_matrix_vector_f,"ax",@progbits
	.align	128
        .global         daxpy_matrix_vector_f
        .type           daxpy_matrix_vector_f,@function
        .size           daxpy_matrix_vector_f,(.L_x_1148 - daxpy_matrix_vector_f)
        .other          daxpy_matrix_vector_f,@"STO_CUDA_ENTRY STV_DEFAULT"
daxpy_matrix_vector_f:
.text.daxpy_matrix_vector_f:
        /* <DEDUP_REMOVED lines=10> */
[----:B0-----:R-:W-:-:S02]  /*00a0*/  IADD3 R2, PT, PT, R4, 0xffffffe, RZ ;  /* 0x0ffffffe04027810 */ /* 0x001fc40007ffe0ff */
[----:B------:R-:W-:-:S04]  /*00b0*/  IABS R4, R0 ;  /* 0x0000000000047213 */ /* 0x000fc80000000000 */
[----:B------:R0:W2:Y:S02]  /*00c0*/  F2I.FTZ.U32.TRUNC.NTZ R3, R2 ;  /* 0x0000000200037305 */ /* 0x0000a4000021f000 */
[----:B0-----:R-:W-:Y:S01]  /*00d0*/  IMAD.MOV.U32 R2, RZ, RZ, RZ ;  /* 0x000000ffff027224 */ /* 0x001fe200078e00ff */
[----:B--2---:R-:W-:-:S05]  /*00e0*/  IADD3 R6, PT, PT, RZ, -R3, RZ ;  /* 0x80000003ff067210 */ /* 0x004fca0007ffe0ff */
[----:B------:R-:W-:-:S04]  /*00f0*/  IMAD R5, R6, R7, RZ ;  /* 0x0000000706057224 */ /* 0x000fc800078e02ff */
        /* <DEDUP_REMOVED lines=11> */
[----:B------:R-:W-:-:S05]  /*01b0*/  @P0 IADD3 R3, PT, PT, R3, 0x1, RZ ;  /* 0x0000000103030810 */ /* 0x000fca0007ffe0ff */
[----:B------:R-:W-:-:S05]  /*01c0*/  IMAD.MOV.U32 R6, RZ, RZ, R3 ;  /* 0x000000ffff067224 */ /* 0x000fca00078e0003 */
[----:B------:R-:W-:Y:S02]  /*01d0*/  @!P1 IADD3 R6, PT, PT, -R6, RZ, RZ ;  /* 0x000000ff06069210 */ /* 0x000fe40007ffe1ff */
[----:B------:R-:W-:-:S04]  /*01e0*/  @!P2 LOP3.LUT R6, RZ, R9, RZ, 0x33, !PT ;  /* 0x00000009ff06a212 */ /* 0x000fc800078e33ff */
[----:B-1----:R-:W-:-:S04]  /*01f0*/  ISETP.GE.AND P0, PT, R6, UR4, PT ;  /* 0x0000000406007c0c */ /* 0x002fc8000bf06270 */
[----:B------:R-:W-:-:S13]  /*0200*/  ISETP.LT.OR P0, PT, R9, RZ, P0 ;  /* 0x000000ff0900720c */ /* 0x000fda0000701670 */
[----:B------:R-:W-:Y:S05]  /*0210*/  @P0 EXIT ;  /* 0x000000000000094d */ /* 0x000fea0003800000 */
[----:B------:R-:W0:Y:S01]  /*0220*/  LDCU UR4, c[0x0][0x3a8] ;  /* 0x00007500ff0477ac */ /* 0x000e220008000800 */
[----:B------:R-:W-:-:S05]  /*0230*/  IADD3 R2, PT, PT, -R6, RZ, RZ ;  /* 0x000000ff06027210 */ /* 0x000fca0007ffe1ff */
[----:B------:R-:W-:-:S04]  /*0240*/  IMAD R5, R9, R2, R0 ;  /* 0x0000000209057224 */ /* 0x000fc800078e0200 */
[----:B------:R-:W-:Y:S01]  /*0250*/  IMAD R0, R6, R9, R5 ;  /* 0x0000000906007224 */ /* 0x000fe200078e0205 */
[----:B0-----:R-:W-:Y:S01]  /*0260*/  UISETP.NE.AND UP0, UPT, UR4, 0x1, UPT ;  /* 0x000000010400788c */ /* 0x001fe2000bf05270 */
[----:B------:R-:W0:Y:S08]  /*0270*/  LDCU.64 UR4, c[0x0][0x358] ;  /* 0x00006b00ff0477ac */ /* 0x000e300008000a00 */
[----:B------:R-:W-:Y:S05]  /*0280*/  BRA.U UP0, `(.L_x_768) ;  /* 0x00000001003c7547 */ /* 0x000fea000b800000 */
[----:B------:R-:W1:Y:S08]  /*0290*/  LDC.64 R6, c[0x0][0x388] ;  /* 0x0000e200ff067b82 */ /* 0x000e700000000a00 */
[----:B------:R-:W2:Y:S08]  /*02a0*/  LDC.64 R2, c[0x0][0x380] ;  /* 0x0000e000ff027b82 */ /* 0x000eb00000000a00 */
[----:B------:R-:W3:Y:S01]  /*02b0*/  LDC.64 R10, c[0x0][0x390] ;  /* 0x0000e400ff0a7b82 */ /* 0x000ee20000000a00 */
[----:B-1----:R-:W-:-:S07]  /*02c0*/  IMAD.WIDE R6, R5, 0x4, R6 ;  /* 0x0000000405067825 */ /* 0x002fce00078e0206 */
[----:B------:R-:W1:Y:S01]  /*02d0*/  LDC.64 R12, c[0x0][0x398] ;  /* 0x0000e600ff0c7b82 */ /* 0x000e620000000a00 */
[----:B0-----:R-:W4:Y:S01]  /*02e0*/  LDG.E R6, desc[UR4][R6.64] ;  /* 0x0000000406067981 */ /* 0x001f22000c1e1900 */
[----:B--2---:R-:W-:-:S06]  /*02f0*/  IMAD.WIDE R2, R0, 0x4, R2 ;  /* 0x0000000400027825 */ /* 0x004fcc00078e0202 */
[----:B------:R-:W2:Y:S01]  /*0300*/  LDG.E R2, desc[UR4][R2.64] ;  /* 0x0000000402027981 */ /* 0x000ea2000c1e1900 */
[----:B----4-:R-:W-:Y:S08]  /*0310*/  F2F.F64.F32 R8, R6 ;  /* 0x0000000600087310 */ /* 0x010ff00000201800 */
[----:B--2---:R-:W3:Y:S02]  /*0320*/  F2F.F64.F32 R4, R2 ;  /* 0x0000000200047310 */ /* 0x004ee40000201800 */
[----:B---3--:R-:W-:-:S10]  /*0330*/  DFMA R4, R8, R10, R4 ;  /* 0x0000000a0804722b */ /* 0x008fd40000000004 */
[----:B------:R-:W0:Y:S01]  /*0340*/  F2F.F32.F64 R5, R4 ;  /* 0x0000000400057310 */ /* 0x000e220000301000 */
[----:B-1----:R-:W-:-:S05]  /*0350*/  IMAD.WIDE R8, R0, 0x4, R12 ;  /* 0x0000000400087825 */ /* 0x002fca00078e020c */
[----:B0-----:R-:W-:Y:S01]  /*0360*/  STG.E desc[UR4][R8.64], R5 ;  /* 0x0000000508007986 */ /* 0x001fe2000c101904 */
[----:B------:R-:W-:Y:S05]  /*0370*/  EXIT ;  /* 0x000000000000794d */ /* 0x000fea0003800000 */
.L_x_768:
        /* <DEDUP_REMOVED lines=8> */
[----:B-1----:R-:W-:Y:S01]  /*0400*/  IMAD.WIDE R12, R0, 0x4, R12 ;  /* 0x00000004000c7825 */ /* 0x002fe200078e020c */
[----:B----4-:R-:W-:Y:S08]  /*0410*/  F2F.F64.F32 R6, R4 ;  /* 0x0000000400067310 */ /* 0x010ff00000201800 */
[----:B--2---:R-:W3:Y:S02]  /*0420*/  F2F.F64.F32 R2, R8 ;  /* 0x0000000800027310 */ /* 0x004ee40000201800 */
[----:B---3--:R-:W-:-:S10]  /*0430*/  DFMA R2, R6, R10, R2 ;  /* 0x0000000a0602722b */ /* 0x008fd40000000002 */
[----:B------:R-:W0:Y:S02]  /*0440*/  F2F.F32.F64 R3, R2 ;  /* 0x0000000200037310 */ /* 0x000e240000301000 */
[----:B0-----:R-:W-:Y:S01]  /*0450*/  STG.E desc[UR4][R12.64], R3 ;  /* 0x000000030c007986 */ /* 0x001fe2000c101904 */
[----:B------:R-:W-:Y:S05]  /*0460*/  EXIT ;  /* 0x000000000000794d */ /* 0x000fea0003800000 */
.L_x_769:
        /* <DEDUP_REMOVED lines=9> */
.L_x_1148:


//--------------------- .text.daxpy_matrix_vector_d --------------------------
	.section	.text.daxpy_matrix_vector_d,"ax",@progbits
	.align	128
        .global         daxpy_matrix_vector_d
        .type           daxpy_matrix_vector_d,@function
        .size           daxpy_matrix_vector_d,(.L_x_1149 - daxpy_matrix_vector_d)
        .other          daxpy_matrix_vector_d,@"STO_CUDA_ENTRY STV_DEFAULT"
daxpy_matrix_vector_d:
.text.daxpy_matrix_vector_d:
        /* <DEDUP_REMOVED lines=46> */
[----:B0-----:R-:W1:Y:S01]  /*02e0*/  LDG.E.64 R4, desc[UR4][R4.64] ;  /* 0x0000000404047981 */ /* 0x001e62000c1e1b00 */
[----:B--2---:R-:W-:-:S06]  /*02f0*/  IMAD.WIDE R2, R0, 0x8, R2 ;  /* 0x0000000800027825 */ /* 0x004fcc00078e0202 */
[----:B------:R-:W1:Y:S01]  /*0300*/  LDG.E.64 R2, desc[UR4][R2.64] ;  /* 0x0000000402027981 */ /* 0x000e62000c1e1b00 */
[----:B---3--:R-:W-:Y:S01]  /*0310*/  IMAD.WIDE R8, R0, 0x8, R8 ;  /* 0x0000000800087825 */ /* 0x008fe200078e0208 */
[----:B-1----:R-:W-:-:S07]  /*0320*/  DFMA R6, R4, R6, R2 ;  /* 0x000000060406722b */ /* 0x002fce0000000002 */
[----:B------:R-:W-:Y:S01]  /*0330*/  STG.E.64 desc[UR4][R8.64], R6 ;  /* 0x0000000608007986 */ /* 0x000fe2000c101b04 */
[----:B------:R-:W-:Y:S05]  /*0340*/  EXIT ;  /* 0x000000000000794d */ /* 0x000fea0003800000 */
.L_x_770:
[----:B------:R-:W1:Y:S08]  /*0350*/  LDC.64 R4, c[0x0][0x388] ;  /* 0x0000e200ff047b82 */ /* 0x000e700000000a00 */
[----:B------:R-:W2:Y:S08]  /*0360*/  LDC.64 R2, c[0x0][0x380] ;  /* 0x0000e000ff027b82 */ /* 0x000eb00000000a00 */
[----:B------:R-:W3:Y:S01]  /*0370*/  LDC.64 R8, c[0x0][0x390] ;  /* 0x0000e400ff087b82 */ /* 0x000ee20000000a00 */
[----:B-1----:R-:W-:-:S07]  /*0380*/  IMAD.WIDE R4, R6, 0x8, R4 ;  /* 0x0000000806047825 */ /* 0x002fce00078e0204 */
[----:B------:R-:W1:Y:S01]  /*0390*/  LDC.64 R10, c[0x0][0x398] ;  /* 0x0000e600ff0a7b82 */ /* 0x000e620000000a00 */
[----:B0-----:R-:W3:Y:S01]  /*03a0*/  LDG.E.64 R4, desc[UR4][R4.64] ;  /* 0x0000000404047981 */ /* 0x001ee2000c1e1b00 */
[----:B--2---:R-:W-:-:S05]  /*03b0*/  IMAD.WIDE R6, R0, 0x8, R2 ;  /* 0x0000000800067825 */ /* 0x004fca00078e0202 */
[----:B------:R-:W3:Y:S01]  /*03c0*/  LDG.E.64 R2, desc[UR4][R6.64] ;  /* 0x0000000406027981 */ /* 0x000ee2000c1e1b00 */
[----:B-1----:R-:W-:Y:S01]  /*03d0*/  IMAD.WIDE R10, R0, 0x8, R10 ;  /* 0x00000008000a7825 */ /* 0x002fe200078e020a */
[----:B---3--:R-:W-:-:S07]  /*03e0*/  DFMA R2, R4, R8, R2 ;  /* 0x000000080402722b */ /* 0x008fce0000000002 */
[----:B------:R-:W-:Y:S01]  /*03f0*/  STG.E.64 desc[UR4][R10.64], R2 ;  /* 0x000000020a007986 */ /* 0x000fe2000c101b04 */
[----:B------:R-:W-:Y:S05]  /*0400*/  EXIT ;  /* 0x000000000000794d */ /* 0x000fea0003800000 */
.L_x_771:
        /* <DEDUP_REMOVED lines=15> */
.L_x_1149:


//--------------------- .text.bias_add_f          --------------------------
	.section	.text.bias_add_f,"ax",@progbits
	.align	128
        .global         bias_add_f
        .type           bias_add_f,@function
        .size           bias_add_f,(.L_x_1150 - bias_add_f)
        .other          bias_add_f,@"STO_CUDA_ENTRY STV_DEFAULT"
bias_add_f:
.text.bias_add_f:
        /* <DEDUP_REMOVED lines=75> */
[----:B--2---:R-:W-:-:S05]  /*04b0*/  FADD R9, R2, R5 ;  /* 0x0000000502097221 */ /* 0x004fca0000000000 */
[----:B------:R-:W-:Y:S01]  /*04c0*/  STG.E desc[UR4][R6.64], R9 ;  /* 0x0000000906007986 */ /* 0x000fe2000c101904 */
[----:B------:R-:W-:Y:S05]  /*04d0*/  EXIT ;  /* 0x000000000000794d */ /* 0x000fea0003800000 */
.L_x_772:
        /* <DEDUP_REMOVED lines=10> */
.L_x_1150:


//--------------------- .text.bias_add_d          --------------------------
	.section	.text.bias_add_d,"ax",@progbits
	.align	128
        .global         bias_add_d
        .type           bias_add_d,@function
        .size           bias_add_d,(.L_x_1151 - bias_add_d)
        .other          bias_add_d,@"STO_CUDA_ENTRY STV_DEFAULT"
bias_add_d:
.text.bias_add_d:
        /* <DEDUP_REMOVED lines=75> */
[----:B--2---:R-:W-:-:S07]  /*04b0*/  DADD R6, R2, R4 ;  /* 0x0000000002067229 */ /* 0x004fce0000000004 */
[----:B------:R-:W-:Y:S01]  /*04c0*/  STG.E.64 desc[UR4][R8.64], R6 ;  /* 0x0000000608007986 */ /* 0x000fe2000c101b04 */
[----:B------:R-:W-:Y:S05]  /*04d0*/  EXIT ;  /* 0x000000000000794d */ /* 0x000fea0003800000 */
.L_x_773:
        /* <DEDUP_REMOVED lines=10> */
.L_x_1151:


//--------------------- .text.inplace_add_f       --------------------------
	.section	.text.inplace_add_f,"ax",@progbits
	.align	128
        .global         inplace_add_f
        .type           inplace_add_f,@function
        .size           inplace_add_f,(.L_x_1152 - inplace_add_f)
        .other          inplace_add_f,@"STO_CUDA_ENTRY STV_DEFAULT"
inplace_add_f:
.text.inplace_add_f:
        /* <DEDUP_REMOVED lines=13> */
[----:B0-----:R-:W-:Y:S02]  /*00d0*/  HFMA2 R2, -RZ, RZ, 0, 0 ;  /* 0x00000000ff027431 */ /* 0x001fe400000001ff */
[----:B--2---:R-:W-:-:S04]  /*00e0*/  IMAD.MOV R8, RZ, RZ, -R3 ;  /* 0x000000ffff087224 */ /* 0x004fc800078e0a03 */
[----:B------:R-:W-:-:S04]  /*00f0*/  IMAD R9, R8, R5, RZ ;  /* 0x0000000508097224 */ /* 0x000fc800078e02ff */
[----:B------:R-:W-:-:S06]  /*0100*/  IMAD.HI.U32 R3, R3, R9, R2 ;  /* 0x0000000903037227 */ /* 0x000fcc00078e0002 */
        /* <DEDUP_REMOVED lines=10> */
[----:B------:R-:W-:-:S06]  /*01b0*/  @P0 IADD3 R3, PT, PT, R3, 0x1, RZ ;  /* 0x0000000103030810 */ /* 0x000fcc0007ffe0ff */
[----:B------:R-:W-:Y:S01]  /*01c0*/  @!P1 IMAD.MOV R3, RZ, RZ, -R3 ;  /* 0x000000ffff039224 */ /* 0x000fe200078e0a03 */
[----:B------:R-:W-:-:S04]  /*01d0*/  @!P2 LOP3.LUT R3, RZ, R6, RZ, 0x33, !PT ;  /* 0x00000006ff03a212 */ /* 0x000fc800078e33ff */
[----:B-1----:R-:W-:-:S04]  /*01e0*/  ISETP.GE.AND P0, PT, R3, UR4, PT ;  /* 0x0000000403007c0c */ /* 0x002fc8000bf06270 */
[----:B------:R-:W-:-:S13]  /*01f0*/  ISETP.LT.OR P0, PT, R6, RZ, P0 ;  /* 0x000000ff0600720c */ /* 0x000fda0000701670 */
[----:B------:R-:W-:Y:S05]  /*0200*/  @P0 EXIT ;  /* 0x000000000000094d */ /* 0x000fea0003800000 */
[----:B------:R-:W0:Y:S01]  /*0210*/  LDC.64 R2, c[0x0][0x380] ;  /* 0x0000e000ff027b82 */ /* 0x000e220000000a00 */
[----:B------:R-:W1:Y:S07]  /*0220*/  LDCU.64 UR4, c[0x0][0x358] ;  /* 0x00006b00ff0477ac */ /* 0x000e6e0008000a00 */
[----:B------:R-:W2:Y:S01]  /*0230*/  LDC.64 R4, c[0x0][0x388] ;  /* 0x0000e200ff047b82 */ /* 0x000ea20000000a00 */
[----:B0-----:R-:W-:-:S06]  /*0240*/  IMAD.WIDE R2, R7, 0x4, R2 ;  /* 0x0000000407027825 */ /* 0x001fcc00078e0202 */
[----:B-1----:R-:W3:Y:S01]  /*0250*/  LDG.E R2, desc[UR4][R2.64] ;  /* 0x0000000402027981 */ /* 0x002ee2000c1e1900 */
[----:B--2---:R-:W-:-:S05]  /*0260*/  IMAD.WIDE R4, R7, 0x4, R4 ;  /* 0x0000000407047825 */ /* 0x004fca00078e0204 */
[----:B------:R-:W3:Y:S02]  /*0270*/  LDG.E R7, desc[UR4][R4.64] ;  /* 0x0000000404077981 */ /* 0x000ee4000c1e1900 */
[----:B---3--:R-:W-:-:S05]  /*0280*/  FADD R7, R2, R7 ;  /* 0x0000000702077221 */ /* 0x008fca0000000000 */
[----:B------:R-:W-:Y:S01]  /*0290*/  STG.E desc[UR4][R4.64], R7 ;  /* 0x0000000704007986 */ /* 0x000fe2000c101904 */
[----:B------:R-:W-:Y:S05]  /*02a0*/  EXIT ;  /* 0x000000000000794d */ /* 0x000fea0003800000 */
.L_x_774:
        /* <DEDUP_REMOVED lines=13> */
.L_x_1152:


//--------------------- .text.inplace_add_d       --------------------------
	.section	.text.inplace_add_d,"ax",@progbits
	.align	128
        .global         inplace_add_d
        .type           inplace_add_d,@function
        .size           inplace_add_d,(.L_x_1153 - inplace_add_d)
        .other          inplace_add_d,@"STO_CUDA_ENTRY STV_DEFAULT"
inplace_add_d:
.text.inplace_add_d:
        /* <DEDUP_REMOVED lines=37> */
[----:B-1----:R-:W3:Y:S01]  /*0250*/  LDG.E.64 R2, desc[UR4][R2.64] ;  /* 0x0000000402027981 */ /* 0x002ee2000c1e1b00 */
[----:B--2---:R-:W-:-:S05]  /*0260*/  IMAD.WIDE R4, R7, 0x8, R4 ;  /* 0x0000000807047825 */ /* 0x004fca00078e0204 */
[----:B------:R-:W3:Y:S02]  /*0270*/  LDG.E.64 R6, desc[UR4][R4.64] ;  /* 0x0000000404067981 */ /* 0x000ee4000c1e1b00 */
[----:B---3--:R-:W-:-:S07]  /*0280*/  DADD R6, R2, R6 ;  /* 0x0000000002067229 */ /* 0x008fce0000000006 */
[----:B------:R-:W-:Y:S01]  /*0290*/  STG.E.64 desc[UR4][R4.64], R6 ;  /* 0x0000000604007986 */ /* 0x000fe2000c101b04 */
[----:B------:R-:W-:Y:S05]  /*02a0*/  EXIT ;  /* 0x000000000000794d */ /* 0x000fea0003800000 */
.L_x_775:
        /* <DEDUP_REMOVED lines=13> */
.L_x_1153:


//--------------------- .text.relu_backward_f     --------------------------
	.section	.text.relu_backward_f,"ax",@progbits
	.align	128
        .global         relu_backward_f
        .type           relu_backward_f,@function
        .size           relu_backward_f,(.L_x_1154 - relu_backward_f)
        .other          relu_backward_f,@"STO_CUDA_ENTRY STV_DEFAULT"
relu_backward_f:
.text.relu_backward_f:
        /* <DEDUP_REMOVED lines=38> */
[----:B------:R-:W-:Y:S01]  /*0260*/  BSSY.RECONVERGENT B0, `(.L_x_776) ;  /* 0x0000008000007945 */ /* 0x000fe20003800200 */
[----:B--2---:R-:W-:Y:S01]  /*0270*/  IMAD.WIDE R4, R7, 0x4, R4 ;  /* 0x0000000407047825 */ /* 0x004fe200078e0204 */
[----:B------:R-:W-:Y:S02]  /*0280*/  MOV R9, RZ ;  /* 0x000000ff00097202 */ /* 0x000fe40000000f00 */
[----:B---3--:R-:W-:-:S13]  /*0290*/  FSETP.GT.AND P0, PT, R2, RZ, PT ;  /* 0x000000ff0200720b */ /* 0x008fda0003f04000 */
[----:B------:R-:W-:Y:S05]  /*02a0*/  @!P0 BRA `(.L_x_777) ;  /* 0x00000000000c8947 */ /* 0x000fea0003800000 */
[----:B------:R-:W0:Y:S02]  /*02b0*/  LDC.64 R2, c[0x0][0x388] ;  /* 0x0000e200ff027b82 */ /* 0x000e240000000a00 */
[----:B0-----:R-:W-:-:S05]  /*02c0*/  IMAD.WIDE R2, R7, 0x4, R2 ;  /* 0x0000000407027825 */ /* 0x001fca00078e0202 */
[----:B------:R0:W5:Y:S02]  /*02d0*/  LDG.E R9, desc[UR4][R2.64] ;  /* 0x0000000402097981 */ /* 0x000164000c1e1900 */
.L_x_777:
[----:B------:R-:W-:Y:S05]  /*02e0*/  BSYNC.RECONVERGENT B0 ;  /* 0x0000000000007941 */ /* 0x000fea0003800200 */
.L_x_776:
[----:B-----5:R-:W-:Y:S01]  /*02f0*/  STG.E desc[UR4][R4.64], R9 ;  /* 0x0000000904007986 */ /* 0x020fe2000c101904 */
[----:B------:R-:W-:Y:S05]  /*0300*/  EXIT ;  /* 0x000000000000794d */ /* 0x000fea0003800000 */
.L_x_778:
        /* <DEDUP_REMOVED lines=15> */
.L_x_1154:


//--------------------- .text.relu_backward_d     --------------------------
	.section	.text.relu_backward_d,"ax",@progbits
	.align	128
        .global         relu_backward_d
        .type           relu_backward_d,@function
        .size           relu_backward_d,(.L_x_1155 - relu_backward_d)
        .other          relu_backward_d,@"STO_CUDA_ENTRY STV_DEFAULT"
relu_backward_d:
.text.relu_backward_d:
        /* <DEDUP_REMOVED lines=38> */
[----:B------:R-:W-:Y:S01]  /*0260*/  BSSY.RECONVERGENT B0, `(.L_x_779) ;  /* 0x0000008000007945 */ /* 0x000fe20003800200 */
[----:B--2---:R-:W-:Y:S01]  /*0270*/  IMAD.WIDE R6, R9, 0x8, R6 ;  /* 0x0000000809067825 */ /* 0x004fe200078e0206 */
[----:B------:R-:W-:Y:S01]  /*0280*/  CS2R R4, SRZ ;  /* 0x0000000000047805 */ /* 0x000fe2000001ff00 */
[----:B---3--:R-:W-:-:S14]  /*0290*/  DSETP.GT.AND P0, PT, R2, RZ, PT ;  /* 0x000000ff0200722a */ /* 0x008fdc0003f04000 */
[----:B------:R-:W-:Y:S05]  /*02a0*/  @!P0 BRA `(.L_x_780) ;  /* 0x00000000000c8947 */ /* 0x000fea0003800000 */
[----:B------:R-:W0:Y:S02]  /*02b0*/  LDC.64 R4, c[0x0][0x388] ;  /* 0x0000e200ff047b82 */ /* 0x000e240000000a00 */
[----:B0-----:R-:W-:-:S06]  /*02c0*/  IMAD.WIDE R4, R9, 0x8, R4 ;  /* 0x0000000809047825 */ /* 0x001fcc00078e0204 */
[----:B------:R-:W5:Y:S02]  /*02d0*/  LDG.E.64 R4, desc[UR4][R4.64] ;  /* 0x0000000404047981 */ /* 0x000f64000c1e1b00 */
.L_x_780:
[----:B------:R-:W-:Y:S05]  /*02e0*/  BSYNC.RECONVERGENT B0 ;  /* 0x0000000000007941 */ /* 0x000fea0003800200 */
.L_x_779:
[----:B-----5:R-:W-:Y:S01]  /*02f0*/  STG.E.64 desc[UR4][R6.64], R4 ;  /* 0x0000000406007986 */ /* 0x020fe2000c101b04 */
[----:B------:R-:W-:Y:S05]  /*0300*/  EXIT ;  /* 0x000000000000794d */ /* 0x000fea0003800000 */
.L_x_781:
        /* <DEDUP_REMOVED lines=15> */
.L_x_1155:


//--------------------- .text.relu_f              --------------------------
	.section	.text.relu_f,"ax",@progbits
	.align	128
        .global         relu_f
        .type           relu_f,@function
        .size           relu_f,(.L_x_1156 - relu_f)
        .other          relu_f,@"STO_CUDA_ENTRY STV_DEFAULT"
relu_f:
.text.relu_f:
        /* <DEDUP_REMOVED lines=38> */
[----:B------:R-:W-:Y:S01]  /*0260*/  MOV R8, RZ ;  /* 0x000000ff00087202 */ /* 0x000fe20000000f00 */
[----:B---3--:R2:W0:Y:S02]  /*0270*/  F2F.F64.F32 R4, R2 ;  /* 0x0000000200047310 */ /* 0x0084240000201800 */
[----:B--2---:R-:W-:Y:S01]  /*0280*/  IMAD.WIDE R2, R0, 0x4, R6 ;  /* 0x0000000400027825 */ /* 0x004fe200078e0206 */
[----:B0-----:R-:W-:-:S03]  /*0290*/  DSETP.MAX.AND P0, P1, RZ, R4, PT ;  /* 0x00000004ff00722a */ /* 0x001fc6000390f000 */
[----:B------:R-:W-:Y:S01]  /*02a0*/  IMAD.MOV.U32 R11, RZ, RZ, R5 ;  /* 0x000000ffff0b7224 */ /* 0x000fe200078e0005 */
[----:B------:R-:W-:Y:S01]  /*02b0*/  MOV R9, R4 ;  /* 0x0000000400097202 */ /* 0x000fe20000000f00 */
[----:B------:R-:W-:-:S03]  /*02c0*/  IMAD.MOV.U32 R4, RZ, RZ, RZ ;  /* 0x000000ffff047224 */ /* 0x000fc600078e00ff */
[----:B------:R-:W-:Y:S02]  /*02d0*/  FSEL R13, R8, R11, P0 ;  /* 0x0000000b080d7208 */ /* 0x000fe40000000000 */
[----:B------:R-:W-:-:S04]  /*02e0*/  SEL R4, R4, R9, P0 ;  /* 0x0000000904047207 */ /* 0x000fc80000000000 */
[----:B------:R-:W-:-:S04]  /*02f0*/  @P1 LOP3.LUT R13, R11, 0x80000, RZ, 0xfc, !PT ;  /* 0x000800000b0d1812 */ /* 0x000fc800078efcff */
[----:B------:R-:W-:-:S06]  /*0300*/  MOV R5, R13 ;  /* 0x0000000d00057202 */ /* 0x000fcc0000000f00 */
[----:B------:R-:W0:Y:S02]  /*0310*/  F2F.F32.F64 R5, R4 ;  /* 0x0000000400057310 */ /* 0x000e240000301000 */
[----:B0-----:R-:W-:Y:S01]  /*0320*/  STG.E desc[UR4][R2.64], R5 ;  /* 0x0000000502007986 */ /* 0x001fe2000c101904 */
[----:B------:R-:W-:Y:S05]  /*0330*/  EXIT ;  /* 0x000000000000794d */ /* 0x000fea0003800000 */
.L_x_782:
        /* <DEDUP_REMOVED lines=12> */
.L_x_1156:


//--------------------- .text.relu_d              --------------------------
	.section	.text.relu_d,"ax",@progbits
	.align	128
        .global         relu_d
        .type           relu_d,@function
        .size           relu_d,(.L_x_1157 - relu_d)
        .other          relu_d,@"STO_CUDA_ENTRY STV_DEFAULT"
relu_d:
.text.relu_d:
        /* <DEDUP_REMOVED lines=38> */
[----:B------:R-:W-:Y:S02]  /*0260*/  IMAD.MOV.U32 R4, RZ, RZ, RZ ;  /* 0x000000ffff047224 */ /* 0x000fe400078e00ff */
[----:B--2---:R-:W-:Y:S01]  /*0270*/  IMAD.WIDE R6, R0, 0x8, R6 ;  /* 0x0000000800067825 */ /* 0x004fe200078e0206 */
[----:B---3--:R-:W-:Y:S01]  /*0280*/  DSETP.MAX.AND P0, P1, RZ, R2, PT ;  /* 0x00000002ff00722a */ /* 0x008fe2000390f000 */
[----:B------:R-:W-:Y:S02]  /*0290*/  MOV R9, R3 ;  /* 0x0000000300097202 */ /* 0x000fe40000000f00 */
[----:B------:R-:W-:-:S03]  /*02a0*/  IMAD.MOV.U32 R5, RZ, RZ, R2 ;  /* 0x000000ffff057224 */ /* 0x000fc600078e0002 */
[C---:B------:R-:W-:Y:S02]  /*02b0*/  FSEL R11, R4.reuse, R9, P0 ;  /* 0x00000009040b7208 */ /* 0x040fe40000000000 */
[----:B------:R-:W-:-:S06]  /*02c0*/  SEL R4, R4, R5, P0 ;  /* 0x0000000504047207 */ /* 0x000fcc0000000000 */
[----:B------:R-:W-:-:S04]  /*02d0*/  @P1 LOP3.LUT R11, R9, 0x80000, RZ, 0xfc, !PT ;  /* 0x00080000090b1812 */ /* 0x000fc800078efcff */
[----:B------:R-:W-:-:S05]  /*02e0*/  MOV R5, R11 ;  /* 0x0000000b00057202 */ /* 0x000fca0000000f00 */
[----:B------:R-:W-:Y:S01]  /*02f0*/  STG.E.64 desc[UR4][R6.64], R4 ;  /* 0x0000000406007986 */ /* 0x000fe2000c101b04 */
[----:B------:R-:W-:Y:S05]  /*0300*/  EXIT ;  /* 0x000000000000794d */ /* 0x000fea0003800000 */
.L_x_783:
        /* <DEDUP_REMOVED lines=15> */
.L_x_1157:


//--------------------- .text.copy_u2l_dense_f    --------------------------
	.section	.text.copy_u2l_dense_f,"ax",@progbits
	.align	128
        .global         copy_u2l_dense_f
        .type           copy_u2l_dense_f,@function
        .size           copy_u2l_dense_f,(.L_x_1158 - copy_u2l_dense_f)
        .other          copy_u2l_dense_f,@"STO_CUDA_ENTRY STV_DEFAULT"
copy_u2l_dense_f:
.text.copy_u2l_dense_f:
        /* <DEDUP_REMOVED lines=28> */
[----:B------:R-:W-:Y:S02]  /*01c0*/  @!P1 IADD3 R3, PT, PT, -R3, RZ, RZ ;  /* 0x000000ff03039210 */ /* 0x000fe40007ffe1ff */
[----:B------:R-:W-:-:S05]  /*01d0*/  @!P2 LOP3.LUT R3, RZ, R6, RZ, 0x33, !PT ;  /* 0x00000006ff03a212 */ /* 0x000fca00078e33ff */
[----:B------:R-:W-:-:S04]  /*01e0*/  IMAD.MOV R0, RZ, RZ, -R3 ;  /* 0x000000ffff007224 */ /* 0x000fc800078e0a03 */
[----:B------:R-:W-:-:S04]  /*01f0*/  IMAD R0, R6, R0, R7 ;  /* 0x0000000006007224 */ /* 0x000fc800078e0207 */
[----:B------:R-:W-:-:S05]  /*0200*/  IMAD R9, R0, R6, R3 ;  /* 0x0000000600097224 */ /* 0x000fca00078e0203 */
[----:B-1----:R-:W-:-:S04]  /*0210*/  ISETP.GE.AND P0, PT, R9, UR4, PT ;  /* 0x0000000409007c0c */ /* 0x002fc8000bf06270 */
[----:B------:R-:W-:-:S13]  /*0220*/  ISETP.LE.OR P0, PT, R0, R3, P0 ;  /* 0x000000030000720c */ /* 0x000fda0000703670 */
[----:B------:R-:W-:Y:S05]  /*0230*/  @P0 EXIT ;  /* 0x000000000000094d */ /* 0x000fea0003800000 */
[----:B------:R-:W0:Y:S01]  /*0240*/  LDC.64 R4, c[0x0][0x380] ;  /* 0x0000e000ff047b82 */ /* 0x000e220000000a00 */
[----:B------:R-:W1:Y:S01]  /*0250*/  LDCU.64 UR4, c[0x0][0x358] ;  /* 0x00006b00ff0477ac */ /* 0x000e620008000a00 */
[----:B0-----:R-:W-:-:S06]  /*0260*/  IMAD.WIDE R2, R7, 0x4, R4 ;  /* 0x0000000407027825 */ /* 0x001fcc00078e0204 */
[----:B-1----:R-:W2:Y:S01]  /*0270*/  LDG.E R3, desc[UR4][R2.64] ;  /* 0x0000000402037981 */ /* 0x002ea2000c1e1900 */
[----:B------:R-:W-:-:S05]  /*0280*/  IMAD.WIDE R4, R9, 0x4, R4 ;  /* 0x0000000409047825 */ /* 0x000fca00078e0204 */
[----:B--2---:R-:W-:Y:S01]  /*0290*/  STG.E desc[UR4][R4.64], R3 ;  /* 0x0000000304007986 */ /* 0x004fe2000c101904 */
[----:B------:R-:W-:Y:S05]  /*02a0*/  EXIT ;  /* 0x000000000000794d */ /* 0x000fea0003800000 */
.L_x_784:
        /* <DEDUP_REMOVED lines=13> */
.L_x_1158:


//--------------------- .text.copy_u2l_dense_d    --------------------------
	.section	.text.copy_u2l_dense_d,"ax",@progbits
	.align	128
        .global         copy_u2l_dense_d
        .type           copy_u2l_dense_d,@function
        .size           copy_u2l_dense_d,(.L_x_1159 - copy_u2l_dense_d)
        .other          copy_u2l_dense_d,@"STO_CUDA_ENTRY STV_DEFAULT"
copy_u2l_dense_d:
.text.copy_u2l_dense_d:
        /* <DEDUP_REMOVED lines=39> */
[----:B-1----:R-:W2:Y:S01]  /*0270*/  LDG.E.64 R2, desc[UR4][R2.64] ;  /* 0x0000000402027981 */ /* 0x002ea2000c1e1b00 */
[----:B------:R-:W-:-:S05]  /*0280*/  IMAD.WIDE R4, R9, 0x8, R4 ;  /* 0x0000000809047825 */ /* 0x000fca00078e0204 */
[----:B--2---:R-:W-:Y:S01]  /*0290*/  STG.E.64 desc[UR4][R4.64], R2 ;  /* 0x0000000204007986 */ /* 0x004fe2000c101b04 */
[----:B------:R-:W-:Y:S05]  /*02a0*/  EXIT ;  /* 0x000000000000794d */ /* 0x000fea0003800000 */
.L_x_785:
        /* <DEDUP_REMOVED lines=13> */
.L_x_1159:


//--------------------- .text.slice_dense_dense_f --------------------------
	.section	.text.slice_dense_dense_f,"ax",@progbits
	.align	128
        .global         slice_dense_dense_f
        .type           slice_dense_dense_f,@function
        .size           slice_dense_dense_f,(.L_x_1160 - slice_dense_dense_f)
        .other          slice_dense_dense_f,@"STO_CUDA_ENTRY STV_DEFAULT"
slice_dense_dense_f:
.text.slice_dense_dense_f:
        /* <DEDUP_REMOVED lines=15> */
[----:B------:R-:W-:Y:S01]  /*00f0*/  IMAD R5, R6, R7, RZ ;  /* 0x0000000706057224 */ /* 0x000fe200078e02ff */
[----:B------:R-:W-:-:S03]  /*0100*/  LOP3.LUT R6, RZ, R9, RZ, 0x33, !PT ;  /* 0x00000009ff067212 */ /* 0x000fc600078e33ff */
[----:B------:R-:W-:Y:S01]  /*0110*/  IMAD.HI.U32 R3, R3, R5, R2 ;  /* 0x0000000503037227 */ /* 0x000fe200078e0002 */
[----:B------:R-:W-:-:S04]  /*0120*/  LOP3.LUT R2, R0, R9, RZ, 0x3c, !PT ;  /* 0x0000000900027212 */ /* 0x000fc800078e3cff */
[----:B------:R-:W-:Y:S01]  /*0130*/  ISETP.GE.AND P0, PT, R2, RZ, PT ;  /* 0x000000ff0200720c */ /* 0x000fe20003f06270 */
[----:B------:R-:W-:-:S05]  /*0140*/  IMAD.HI.U32 R3, R3, R4, RZ ;  /* 0x0000000403037227 */ /* 0x000fca00078e00ff */
[----:B------:R-:W-:-:S05]  /*0150*/  IADD3 R5, PT, PT, -R3, RZ, RZ ;  /* 0x000000ff03057210 */ /* 0x000fca0007ffe1ff */
[----:B------:R-:W-:-:S05]  /*0160*/  IMAD R4, R7, R5, R4 ;  /* 0x0000000507047224 */ /* 0x000fca00078e0204 */
[----:B------:R-:W-:-:S13]  /*0170*/  ISETP.GT.U32.AND P2, PT, R7, R4, PT ;  /* 0x000000040700720c */ /* 0x000fda0003f44070 */
[----:B------:R-:W-:Y:S02]  /*0180*/  @!P2 IMAD.IADD R4, R4, 0x1, -R7 ;  /* 0x000000010404a824 */ /* 0x000fe400078e0a07 */
[----:B------:R-:W-:-:S03]  /*0190*/  @!P2 VIADD R3, R3, 0x1 ;  /* 0x000000010303a836 */ /* 0x000fc60000000000 */
[----:B------:R-:W-:-:S13]  /*01a0*/  ISETP.GE.U32.AND P1, PT, R4, R7, PT ;  /* 0x000000070400720c */ /* 0x000fda0003f26070 */
[----:B------:R-:W-:Y:S02]  /*01b0*/  @P1 IADD3 R3, PT, PT, R3, 0x1, RZ ;  /* 0x0000000103031810 */ /* 0x000fe40007ffe0ff */
[----:B------:R-:W-:-:S03]  /*01c0*/  ISETP.NE.AND P1, PT, R9, RZ, PT ;  /* 0x000000ff0900720c */ /* 0x000fc60003f25270 */
[----:B------:R-:W-:-:S05]  /*01d0*/  @!P0 IMAD.MOV R3, RZ, RZ, -R3 ;  /* 0x000000ffff038224 */ /* 0x000fca00078e0a03 */
[----:B------:R-:W-:-:S04]  /*01e0*/  SEL R8, R6, R3, !P1 ;  /* 0x0000000306087207 */ /* 0x000fc80004800000 */
[----:B-1----:R-:W-:-:S04]  /*01f0*/  ISETP.GE.AND P0, PT, R8, UR4, PT ;  /* 0x0000000408007c0c */ /* 0x002fc8000bf06270 */
[----:B------:R-:W-:-:S13]  /*0200*/  ISETP.LT.OR P0, PT, R9, RZ, P0 ;  /* 0x000000ff0900720c */ /* 0x000fda0000701670 */
[----:B------:R-:W-:Y:S05]  /*0210*/  @P0 EXIT ;  /* 0x000000000000094d */ /* 0x000fea0003800000 */
[----:B------:R-:W-:Y:S01]  /*0220*/  ISETP.GE.AND P2, PT, R0, RZ, PT ;  /* 0x000000ff0000720c */ /* 0x000fe20003f46270 */
[----:B------:R-:W0:Y:S01]  /*0230*/  LDCU UR7, c[0x0][0x398] ;  /* 0x00007300ff0777ac */ /* 0x000e220008000800 */
[----:B------:R-:W-:Y:S01]  /*0240*/  IMAD.IADD R5, R4, 0x1, -R7 ;  /* 0x0000000104057824 */ /* 0x000fe200078e0a07 */
[-C--:B------:R-:W-:Y:S01]  /*0250*/  ISETP.GT.U32.AND P0, PT, R7, R4.reuse, PT ;  /* 0x000000040700720c */ /* 0x080fe20003f04070 */
[----:B------:R-:W1:Y:S01]  /*0260*/  LDC.64 R2, c[0x0][0x380] ;  /* 0x0000e000ff027b82 */ /* 0x000e620000000a00 */
[----:B------:R-:W2:Y:S02]  /*0270*/  LDCU UR6, c[0x0][0x390] ;  /* 0x00007200ff0677ac */ /* 0x000ea40008000800 */
[----:B------:R-:W-:Y:S01]  /*0280*/  SEL R5, R5, R4, !P0 ;  /* 0x0000000405057207 */ /* 0x000fe20004000000 */
[----:B------:R-:W3:Y:S05]  /*0290*/  LDCU UR8, c[0x0][0x3a0] ;  /* 0x00007400ff0877ac */ /* 0x000eea0008000800 */
[----:B------:R-:W-:Y:S01]  /*02a0*/  @!P2 IADD3 R5, PT, PT, -R5, RZ, RZ ;  /* 0x000000ff0505a210 */ /* 0x000fe20007ffe1ff */
[----:B------:R-:W4:Y:S03]  /*02b0*/  LDCU.64 UR4, c[0x0][0x358] ;  /* 0x00006b00ff0477ac */ /* 0x000f260008000a00 */
[----:B------:R-:W-:-:S04]  /*02c0*/  SEL R5, R6, R5, !P1 ;  /* 0x0000000506057207 */ /* 0x000fc80004800000 */
[----:B0-----:R-:W-:Y:S01]  /*02d0*/  IADD3 R5, PT, PT, R5, UR7, RZ ;  /* 0x0000000705057c10 */ /* 0x001fe2000fffe0ff */
[----:B--2---:R-:W-:-:S04]  /*02e0*/  VIADD R8, R8, UR6 ;  /* 0x0000000608087c36 */ /* 0x004fc80008000000 */
[----:B---3--:R-:W-:-:S04]  /*02f0*/  IMAD R5, R8, UR8, R5 ;  /* 0x0000000808057c24 */ /* 0x008fc8000f8e0205 */
[----:B-1----:R-:W-:Y:S02]  /*0300*/  IMAD.WIDE R2, R5, 0x4, R2 ;  /* 0x0000000405027825 */ /* 0x002fe400078e0202 */
[----:B------:R-:W0:Y:S04]  /*0310*/  LDC.64 R4, c[0x0][0x388] ;  /* 0x0000e200ff047b82 */ /* 0x000e280000000a00 */
[----:B----4-:R-:W2:Y:S01]  /*0320*/  LDG.E R3, desc[UR4][R2.64] ;  /* 0x0000000402037981 */ /* 0x010ea2000c1e1900 */
[----:B0-----:R-:W-:-:S05]  /*0330*/  IMAD.WIDE R4, R0, 0x4, R4 ;  /* 0x0000000400047825 */ /* 0x001fca00078e0204 */
[----:B--2---:R-:W-:Y:S01]  /*0340*/  STG.E desc[UR4][R4.64], R3 ;  /* 0x0000000304007986 */ /* 0x004fe2000c101904 */
[----:B------:R-:W-:Y:S05]  /*0350*/  EXIT ;  /* 0x000000000000794d */ /* 0x000fea0003800000 */
.L_x_786:
        /* <DEDUP_REMOVED lines=10> */
.L_x_1160:


//--------------------- .text.slice_dense_dense_d --------------------------
	.section	.text.slice_dense_dense_d,"ax",@progbits
	.align	128
        .global         slice_dense_dense_d
        .type           slice_dense_dense_d,@function
        .size           slice_dense_dense_d,(.L_x_1161 - slice_dense_dense_d)
        .other          slice_dense_dense_d,@"STO_CUDA_ENTRY STV_DEFAULT"
slice_dense_dense_d:
.text.slice_dense_dense_d:
        /* <DEDUP_REMOVED lines=50> */
[----:B----4-:R-:W2:Y:S01]  /*0320*/  LDG.E.64 R2, desc[UR4][R2.64] ;  /* 0x0000000402027981 */ /* 0x010ea2000c1e1b00 */
[----:B0-----:R-:W-:-:S05]  /*0330*/  IMAD.WIDE R4, R0, 0x8, R4 ;  /* 0x0000000800047825 */ /* 0x001fca00078e0204 */
[----:B--2---:R-:W-:Y:S01]  /*0340*/  STG.E.64 desc[UR4][R4.64], R2 ;  /* 0x0000000204007986 */ /* 0x004fe2000c101b04 */
[----:B------:R-:W-:Y:S05]  /*0350*/  EXIT ;  /* 0x000000000000794d */ /* 0x000fea0003800000 */
.L_x_787:
        /* <DEDUP_REMOVED lines=10> */
.L_x_1161:


//--------------------- .text.slice_sparse_dense_nnz_f --------------------------
	.section	.text.slice_sparse_dense_nnz_f,"ax",@progbits
	.align	128
        .global         slice_sparse_dense_nnz_f
        .type           slice_sparse_dense_nnz_f,@function
        .size           slice_sparse_dense_nnz_f,(.L_x_1162 - slice_sparse_dense_nnz_f)
        .other          slice_sparse_dense_nnz_f,@"STO_CUDA_ENTRY STV_DEFAULT"
slice_sparse_dense_nnz_f:
.text.slice_sparse_dense_nnz_f:
[----:B------:R-:W-:Y:S08]  /*0000*/  LDC R1, c[0x0][0x37c] ;  /* 0x0000df00ff017b82 */ /* 0x000ff00000000800 */
[----:B------:R-:W0:Y:S01]  /*0010*/  LDC.64 R4, c[0x0][0x388] ;  /* 0x0000e200ff047b82 */ /* 0x000e220000000a00 */
[----:B------:R-:W1:Y:S07]  /*0020*/  LDCU.64 UR4, c[0x0][0x358] ;  /* 0x00006b00ff0477ac */ /* 0x000e6e0008000a00 */
[----:B------:R-:W0:Y:S02]  /*0030*/  LDC.64 R2, c[0x0][0x3a0] ;  /* 0x0000e800ff027b82 */ /* 0x000e240000000a00 */
[----:B0-----:R-:W-:-:S04]  /*0040*/  IMAD.WIDE R6, R2, 0x4, R4 ;  /* 0x0000000402067825 */ /* 0x001fc800078e0204 */
[----:B------:R-:W-:Y:S02]  /*0050*/  IMAD.WIDE R8, R3, 0x4, R4 ;  /* 0x0000000403087825 */ /* 0x000fe400078e0204 */
[----:B-1----:R-:W2:Y:S04]  /*0060*/  LDG.E R7, desc[UR4][R6.64] ;  /* 0x0000000406077981 */ /* 0x002ea8000c1e1900 */
[----:B------:R-:W3:Y:S01]  /*0070*/  LDG.E R8, desc[UR4][R8.64+0x4] ;  /* 0x0000040408087981 */ /* 0x000ee2000c1e1900 */
[----:B------:R-:W0:Y:S01]  /*0080*/  S2UR UR6, SR_CTAID.X ;  /* 0x00000000000679c3 */ /* 0x000e220000002500 */
[----:B------:R-:W0:Y:S07]  /*0090*/  S2R R3, SR_TID.X ;  /* 0x0000000000037919 */ /* 0x000e2e0000002100 */
[----:B------:R-:W0:Y:S02]  /*00a0*/  LDC R0, c[0x0][0x360] ;  /* 0x0000d800ff007b82 */ /* 0x000e240000000800 */
[----:B0-----:R-:W-:-:S05]  /*00b0*/  IMAD R0, R0, UR6, R3 ;  /* 0x0000000600007c24 */ /* 0x001fca000f8e0203 */
[----:B--2---:R-:W-:-:S04]  /*00c0*/  IADD3 R3, PT, PT, R0, R7, RZ ;  /* 0x0000000700037210 */ /* 0x004fc80007ffe0ff */
[----:B---3--:R-:W-:-:S13]  /*00d0*/  ISETP.GE.AND P0, PT, R3, R8, PT ;  /* 0x000000080300720c */ /* 0x008fda0003f06270 */
[----:B------:R-:W-:Y:S05]  /*00e0*/  @P0 EXIT ;  /* 0x000000000000094d */ /* 0x000fea0003800000 */
[----:B------:R-:W0:Y:S01]  /*00f0*/  LDC.64 R6, c[0x0][0x390] ;  /* 0x0000e400ff067b82 */ /* 0x000e220000000a00 */
[----:B------:R-:W1:Y:S01]  /*0100*/  LDCU.64 UR6, c[0x0][0x3a8] ;  /* 0x00007500ff0677ac */ /* 0x000e620008000a00 */
[----:B0-----:R-:W-:-:S05]  /*0110*/  IMAD.WIDE R6, R3, 0x4, R6 ;  /* 0x0000000403067825 */ /* 0x001fca00078e0206 */
[----:B------:R-:W1:Y:S02]  /*0120*/  LDG.E R0, desc[UR4][R6.64] ;  /* 0x0000000406007981 */ /* 0x000e64000c1e1900 */
[----:B-1----:R-:W-:-:S04]  /*0130*/  ISETP.GT.AND P0, PT, R0, UR7, PT ;  /* 0x0000000700007c0c */ /* 0x002fc8000bf04270 */
[----:B------:R-:W-:-:S13]  /*0140*/  ISETP.LT.OR P0, PT, R0, UR6, P0 ;  /* 0x0000000600007c0c */ /* 0x000fda0008701670 */
[----:B------:R-:W-:Y:S05]  /*0150*/  @P0 EXIT ;  /* 0x000000000000094d */ /* 0x000fea0003800000 */
[----:B------:R-:W0:Y:S01]  /*0160*/  LDCU UR7, c[0x0][0x3a0] ;  /* 0x00007400ff0777ac */ /* 0x000e220008000800 */
[----:B------:R-:W-:Y:S01]  /*0170*/  BSSY.RECONVERGENT B0, `(.L_x_788) ;  /* 0x0000009000007945 */ /* 0x000fe20003800200 */
[----:B0-----:R-:W-:-:S07]  /*0180*/  MOV R9, UR7 ;  /* 0x0000000700097c02 */ /* 0x001fce0008000f00 */
.L_x_789:
[----:B------:R-:W-:-:S06]  /*0190*/  IMAD.WIDE R6, R9, 0x4, R4 ;  /* 0x0000000409067825 */ /* 0x000fcc00078e0204 */
[----:B------:R-:W2:Y:S01]  /*01a0*/  LDG.E R6, desc[UR4][R6.64+0x4] ;  /* 0x0000040406067981 */ /* 0x000ea2000c1e1900 */
[----:B------:R-:W-:Y:S02]  /*01b0*/  IADD3 R8, PT, PT, R9, 0x1, RZ ;  /* 0x0000000109087810 */ /* 0x000fe40007ffe0ff */
[----:B------:R-:W-:Y:S02]  /*01c0*/  MOV R11, R9 ;  /* 0x00000009000b7202 */ /* 0x000fe40000000f00 */
[----:B------:R-:W-:Y:S02]  /*01d0*/  MOV R9, R8 ;  /* 0x0000000800097202 */ /* 0x000fe40000000f00 */
[----:B--2---:R-:W-:-:S13]  /*01e0*/  ISETP.GT.AND P0, PT, R6, R3, PT ;  /* 0x000000030600720c */ /* 0x004fda0003f04270 */
[----:B------:R-:W-:Y:S05]  /*01f0*/  @!P0 BRA `(.L_x_789) ;  /* 0xfffffffc00e48947 */ /* 0x000fea000383ffff */
[----:B------:R-:W-:Y:S05]  /*0200*/  BSYNC.RECONVERGENT B0 ;  /* 0x0000000000007941 */ /* 0x000fea0003800200 */
.L_x_788:
[----:B------:R-:W0:Y:S08]  /*0210*/  LDC.64 R4, c[0x0][0x380] ;  /* 0x0000e000ff047b82 */ /* 0x000e300000000a00 */
[----:B------:R-:W1:Y:S01]  /*0220*/  LDC.64 R6, c[0x0][0x398] ;  /* 0x0000e600ff067b82 */ /* 0x000e620000000a00 */
[----:B0-----:R-:W-:-:S07]  /*0230*/  IMAD.WIDE R4, R3, 0x4, R4 ;  /* 0x0000000403047825 */ /* 0x001fce00078e0204 */
[----:B------:R-:W0:Y:S01]  /*0240*/  LDC R3, c[0x0][0x3b0] ;  /* 0x0000ec00ff037b82 */ /* 0x000e220000000800 */
[----:B------:R-:W2:Y:S01]  /*0250*/  LDG.E R5, desc[UR4][R4.64] ;  /* 0x0000000404057981 */ /* 0x000ea2000c1e1900 */
[----:B------:R-:W-:-:S05]  /*0260*/  IADD3 R2, PT, PT, R11, -R2, RZ ;  /* 0x800000020b027210 */ /* 0x000fca0007ffe0ff */
[----:B0-----:R-:W-:-:S05]  /*0270*/  IMAD R3, R2, R3, -UR6 ;  /* 0x8000000602037e24 */ /* 0x001fca000f8e0203 */
[----:B------:R-:W-:-:S05]  /*0280*/  IADD3 R3, PT, PT, R0, R3, RZ ;  /* 0x0000000300037210 */ /* 0x000fca0007ffe0ff */
[----:B-1----:R-:W-:-:S05]  /*0290*/  IMAD.WIDE R2, R3, 0x4, R6 ;  /* 0x0000000403027825 */ /* 0x002fca00078e0206 */
[----:B--2---:R-:W-:Y:S01]  /*02a0*/  STG.E desc[UR4][R2.64], R5 ;  /* 0x0000000502007986 */ /* 0x004fe2000c101904 */
[----:B------:R-:W-:Y:S05]  /*02b0*/  EXIT ;  /* 0x000000000000794d */ /* 0x000fea0003800000 */
.L_x_790:
        /* <DEDUP_REMOVED lines=12> */
.L_x_1162:


//--------------------- .text.slice_sparse_dense_nnz_d --------------------------
	.section	.text.slice_sparse_dense_nnz_d,"ax",@progbits
	.align	128
        .global         slice_sparse_dense_nnz_d
        .type           slice_sparse_dense_nnz_d,@function
        .size           slice_sparse_dense_nnz_d,(.L_x_1163 - slice_sparse_dense_nnz_d)
        .other          slice_sparse_dense_nnz_d,@"STO_CUDA_ENTRY STV_DEFAULT"
slice_sparse_dense_nnz_d:
.text.slice_sparse_dense_nnz_d:
        /* <DEDUP_REMOVED lines=25> */
.L_x_792:
        /* <DEDUP_REMOVED lines=8> */
.L_x_791:
[----:B------:R-:W0:Y:S08]  /*0210*/  LDC.64 R4, c[0x0][0x380] ;  /* 0x0000e000ff047b82 */ /* 0x000e300000000a00 */
[----:B------:R-:W1:Y:S01]  /*0220*/  LDC.64 R6, c[0x0][0x398] ;  /* 0x0000e600ff067b82 */ /* 0x000e620000000a00 */
[----:B0-----:R-:W-:-:S07]  /*0230*/  IMAD.WIDE R4, R3, 0x8, R4 ;  /* 0x0000000803047825 */ /* 0x001fce00078e0204 */
[----:B------:R-:W0:Y:S01]  /*0240*/  LDC R3, c[0x0][0x3b0] ;  /* 0x0000ec00ff037b82 */ /* 0x000e220000000800 */
[----:B------:R-:W2:Y:S01]  /*0250*/  LDG.E.64 R4, desc[UR4][R4.64] ;  /* 0x0000000404047981 */ /* 0x000ea2000c1e1b00 */
[----:B------:R-:W-:-:S05]  /*0260*/  IADD3 R2, PT, PT, R11, -R2, RZ ;  /* 0x800000020b027210 */ /* 0x000fca0007ffe0ff */
[----:B0-----:R-:W-:-:S05]  /*0270*/  IMAD R3, R2, R3, -UR6 ;  /* 0x8000000602037e24 */ /* 0x001fca000f8e0203 */
[----:B------:R-:W-:-:S05]  /*0280*/  IADD3 R3, PT, PT, R0, R3, RZ ;  /* 0x0000000300037210 */ /* 0x000fca0007ffe0ff */
[----:B-1----:R-:W-:-:S05]  /*0290*/  IMAD.WIDE R2, R3, 0x8, R6 ;  /* 0x0000000803027825 */ /* 0x002fca00078e0206 */
[----:B--2---:R-:W-:Y:S01]  /*02a0*/  STG.E.64 desc[UR4][R2.64], R4 ;  /* 0x0000000402007986 */ /* 0x004fe2000c101b04 */
[----:B------:R-:W-:Y:S05]  /*02b0*/  EXIT ;  /* 0x000000000000794d */ /* 0x000fea0003800000 */
.L_x_793:
        /* <DEDUP_REMOVED lines=12> */
.L_x_1163:


//--------------------- .text.slice_sparse_dense_row_f --------------------------
	.section	.text.slice_sparse_dense_row_f,"ax",@progbits
	.align	128
        .global         slice_sparse_dense_row_f
        .type           slice_sparse_dense_row_f,@function
        .size           slice_sparse_dense_row_f,(.L_x_1164 - slice_sparse_dense_row_f)
        .other          slice_sparse_dense_row_f,@"STO_CUDA_ENTRY STV_DEFAULT"
slice_sparse_dense_row_f:
.text.slice_sparse_dense_row_f:
[----:B------:R-:W-:Y:S01]  /*0000*/  LDC R1, c[0x0][0x37c] ;  /* 0x0000df00ff017b82 */ /* 0x000fe20000000800 */
[----:B------:R-:W0:Y:S07]  /*0010*/  S2R R3, SR_TID.X ;  /* 0x0000000000037919 */ /* 0x000e2e0000002100 */
[----:B------:R-:W0:Y:S01]  /*0020*/  S2UR UR4, SR_CTAID.X ;  /* 0x00000000000479c3 */ /* 0x000e220000002500 */
[----:B------:R-:W1:Y:S07]  /*0030*/  LDCU.64 UR6, c[0x0][0x3a0] ;  /* 0x00007400ff0677ac */ /* 0x000e6e0008000a00 */
[----:B------:R-:W0:Y:S02]  /*0040*/  LDC R0, c[0x0][0x360] ;  /* 0x0000d800ff007b82 */ /* 0x000e240000000800 */
[----:B0-----:R-:W-:-:S05]  /*0050*/  IMAD R0, R0, UR4, R3 ;  /* 0x0000000400007c24 */ /* 0x001fca000f8e0203 */
[----:B-1----:R-:W-:-:S04]  /*0060*/  IADD3 R5, PT, PT, R0, UR6, RZ ;  /* 0x0000000600057c10 */ /* 0x002fc8000fffe0ff */
[----:B------:R-:W-:-:S13]  /*0070*/  ISETP.GT.AND P0, PT, R5, UR7, PT ;  /* 0x0000000705007c0c */ /* 0x000fda000bf04270 */
[----:B------:R-:W-:Y:S05]  /*0080*/  @P0 EXIT ;  /* 0x000000000000094d */ /* 0x000fea0003800000 */
[----:B------:R-:W0:Y:S01]  /*0090*/  LDC.64 R2, c[0x0][0x388] ;  /* 0x0000e200ff027b82 */ /* 0x000e220000000a00 */
[----:B------:R-:W1:Y:S01]  /*00a0*/  LDCU.64 UR4, c[0x0][0x358] ;  /* 0x00006b00ff0477ac */ /* 0x000e620008000a00 */
[----:B0-----:R-:W-:-:S05]  /*00b0*/  IMAD.WIDE R2, R5, 0x4, R2 ;  /* 0x0000000405027825 */ /* 0x001fca00078e0202 */
[----:B-1----:R-:W2:Y:S04]  /*00c0*/  LDG.E R10, desc[UR4][R2.64] ;  /* 0x00000004020a7981 */ /* 0x002ea8000c1e1900 */
[----:B------:R-:W2:Y:S02]  /*00d0*/  LDG.E R11, desc[UR4][R2.64+0x4] ;  /* 0x00000404020b7981 */ /* 0x000ea4000c1e1900 */
[----:B--2---:R-:W-:-:S13]  /*00e0*/  ISETP.GE.AND P0, PT, R10, R11, PT ;  /* 0x0000000b0a00720c */ /* 0x004fda0003f06270 */
[----:B------:R-:W-:Y:S05]  /*00f0*/  @P0 EXIT ;  /* 0x000000000000094d */ /* 0x000fea0003800000 */
[----:B------:R-:W0:Y:S01]  /*0100*/  LDC R13, c[0x0][0x3a8] ;  /* 0x0000ea00ff0d7b82 */ /* 0x000e220000000800 */
[----:B------:R-:W0:Y:S01]  /*0110*/  LDCU UR6, c[0x0][0x3b0] ;  /* 0x00007600ff0677ac */ /* 0x000e220008000800 */
[----:B------:R-:W-:Y:S01]  /*0120*/  MOV R15, R10 ;  /* 0x0000000a000f7202 */ /* 0x000fe20000000f00 */
[----:B------:R-:W1:Y:S05]  /*0130*/  LDCU.64 UR8, c[0x0][0x3a8] ;  /* 0x00007500ff0877ac */ /* 0x000e6a0008000a00 */
[----:B------:R-:W2:Y:S08]  /*0140*/  LDC.64 R4, c[0x0][0x390] ;  /* 0x0000e400ff047b82 */ /* 0x000eb00000000a00 */
[----:B------:R-:W3:Y:S08]  /*0150*/  LDC.64 R6, c[0x0][0x380] ;  /* 0x0000e000ff067b82 */ /* 0x000ef00000000a00 */
[----:B------:R-:W4:Y:S01]  /*0160*/  LDC.64 R8, c[0x0][0x398] ;  /* 0x0000e600ff087b82 */ /* 0x000f220000000a00 */
[----:B0-----:R-:W-:-:S02]  /*0170*/  IMAD R14, R0, UR6, -R13 ;  /* 0x00000006000e7c24 */ /* 0x001fc4000f8e0a0d */
[----:B-1----:R-:W-:-:S07]  /*0180*/  IMAD.MOV.U32 R0, RZ, RZ, R11 ;  /* 0x000000ffff007224 */ /* 0x002fce00078e000b */
.L_x_796:
[----:B0-2---:R-:W-:-:S05]  /*0190*/  IMAD.WIDE R10, R15, 0x4, R4 ;  /* 0x000000040f0a7825 */ /* 0x005fca00078e0204 */
[----:B------:R-:W2:Y:S01]  /*01a0*/  LDG.E R13, desc[UR4][R10.64] ;  /* 0x000000040a0d7981 */ /* 0x000ea2000c1e1900 */
[----:B------:R-:W-:Y:S01]  /*01b0*/  BSSY.RECONVERGENT B0, `(.L_x_794) ;  /* 0x000000a000007945 */ /* 0x000fe20003800200 */
[----:B--2---:R-:W-:-:S04]  /*01c0*/  ISETP.GT.AND P0, PT, R13, UR9, PT ;  /* 0x000000090d007c0c */ /* 0x004fc8000bf04270 */
[----:B------:R-:W-:-:S13]  /*01d0*/  ISETP.LT.OR P0, PT, R13, UR8, P0 ;  /* 0x000000080d007c0c */ /* 0x000fda0008701670 */
[----:B------:R-:W-:Y:S05]  /*01e0*/  @P0 BRA `(.L_x_795) ;  /* 0x0000000000180947 */ /* 0x000fea0003800000 */
[----:B---3--:R-:W-:-:S06]  /*01f0*/  IMAD.WIDE R10, R15, 0x4, R6 ;  /* 0x000000040f0a7825 */ /* 0x008fcc00078e0206 */
[----:B------:R-:W2:Y:S01]  /*0200*/  LDG.E R11, desc[UR4][R10.64] ;  /* 0x000000040a0b7981 */ /* 0x000ea2000c1e1900 */
[----:B------:R-:W-:-:S05]  /*0210*/  IADD3 R13, PT, PT, R14, R13, RZ ;  /* 0x0000000d0e0d7210 */ /* 0x000fca0007ffe0ff */
[----:B----4-:R-:W-:-:S05]  /*0220*/  IMAD.WIDE R12, R13, 0x4, R8 ;  /* 0x000000040d0c7825 */ /* 0x010fca00078e0208 */
[----:B--2---:R0:W-:Y:S04]  /*0230*/  STG.E desc[UR4][R12.64], R11 ;  /* 0x0000000b0c007986 */ /* 0x0041e8000c101904 */
[----:B------:R0:W5:Y:S02]  /*0240*/  LDG.E R0, desc[UR4][R2.64+0x4] ;  /* 0x0000040402007981 */ /* 0x000164000c1e1900 */
.L_x_795:
[----:B------:R-:W-:Y:S05]  /*0250*/  BSYNC.RECONVERGENT B0 ;  /* 0x0000000000007941 */ /* 0x000fea0003800200 */
.L_x_794:
[----:B------:R-:W-:-:S05]  /*0260*/  VIADD R15, R15, 0x1 ;  /* 0x000000010f0f7836 */ /* 0x000fca0000000000 */
[----:B-----5:R-:W-:-:S13]  /*0270*/  ISETP.GE.AND P0, PT, R15, R0, PT ;  /* 0x000000000f00720c */ /* 0x020fda0003f06270 */
[----:B------:R-:W-:Y:S05]  /*0280*/  @!P0 BRA `(.L_x_796) ;  /* 0xfffffffc00c08947 */ /* 0x000fea000383ffff */
[----:B------:R-:W-:Y:S05]  /*0290*/  EXIT ;  /* 0x000000000000794d */ /* 0x000fea0003800000 */
.L_x_797:
        /* <DEDUP_REMOVED lines=14> */
.L_x_1164:


//--------------------- .text.slice_sparse_dense_row_d --------------------------
	.section	.text.slice_sparse_dense_row_d,"ax",@progbits
	.align	128
        .global         slice_sparse_dense_row_d
        .type           slice_sparse_dense_row_d,@function
        .size           slice_sparse_dense_row_d,(.L_x_1165 - slice_sparse_dense_row_d)
        .other          slice_sparse_dense_row_d,@"STO_CUDA_ENTRY STV_DEFAULT"
slice_sparse_dense_row_d:
.text.slice_sparse_dense_row_d:
        /* <DEDUP_REMOVED lines=25> */
.L_x_800:
[----:B0-2---:R-:W-:-:S05]  /*0190*/  IMAD.WIDE R10, R15, 0x4, R4 ;  /* 0x000000040f0a7825 */ /* 0x005fca00078e0204 */
[----:B------:R-:W2:Y:S01]  /*01a0*/  LDG.E R13, desc[UR4][R10.64] ;  /* 0x000000040a0d7981 */ /* 0x000ea2000c1e1900 */
[----:B------:R-:W-:Y:S01]  /*01b0*/  BSSY.RECONVERGENT B0, `(.L_x_798) ;  /* 0x000000a000007945 */ /* 0x000fe20003800200 */
[----:B--2---:R-:W-:-:S04]  /*01c0*/  ISETP.GT.AND P0, PT, R13, UR9, PT ;  /* 0x000000090d007c0c */ /* 0x004fc8000bf04270 */
[----:B------:R-:W-:-:S13]  /*01d0*/  ISETP.LT.OR P0, PT, R13, UR8, P0 ;  /* 0x000000080d007c0c */ /* 0x000fda0008701670 */
[----:B------:R-:W-:Y:S05]  /*01e0*/  @P0 BRA `(.L_x_799) ;  /* 0x0000000000180947 */ /* 0x000fea0003800000 */
[----:B---3--:R-:W-:-:S06]  /*01f0*/  IMAD.WIDE R10, R15, 0x8, R6 ;  /* 0x000000080f0a7825 */ /* 0x008fcc00078e0206 */
[----:B------:R-:W2:Y:S01]  /*0200*/  LDG.E.64 R10, desc[UR4][R10.64] ;  /* 0x000000040a0a7981 */ /* 0x000ea2000c1e1b00 */
[----:B------:R-:W-:-:S05]  /*0210*/  IADD3 R13, PT, PT, R14, R13, RZ ;  /* 0x0000000d0e0d7210 */ /* 0x000fca0007ffe0ff */
[----:B----4-:R-:W-:-:S05]  /*0220*/  IMAD.WIDE R12, R13, 0x8, R8 ;  /* 0x000000080d0c7825 */ /* 0x010fca00078e0208 */
[----:B--2---:R0:W-:Y:S04]  /*0230*/  STG.E.64 desc[UR4][R12.64], R10 ;  /* 0x0000000a0c007986 */ /* 0x0041e8000c101b04 */
[----:B------:R0:W5:Y:S02]  /*0240*/  LDG.E R0, desc[UR4][R2.64+0x4] ;  /* 0x0000040402007981 */ /* 0x000164000c1e1900 */
.L_x_799:
[----:B------:R-:W-:Y:S05]  /*0250*/  BSYNC.RECONVERGENT B0 ;  /* 0x0000000000007941 */ /* 0x000fea0003800200 */
.L_x_798:
[----:B------:R-:W-:-:S05]  /*0260*/  VIADD R15, R15, 0x1 ;  /* 0x000000010f0f7836 */ /* 0x000fca0000000000 */
[----:B-----5:R-:W-:-:S13]  /*0270*/  ISETP.GE.AND P0, PT, R15, R0, PT ;  /* 0x000000000f00720c */ /* 0x020fda0003f06270 */
[----:B------:R-:W-:Y:S05]  /*0280*/  @!P0 BRA `(.L_x_800) ;  /* 0xfffffffc00c08947 */ /* 0x000fea000383ffff */
[----:B------:R-:W-:Y:S05]  /*0290*/  EXIT ;  /* 0x000000000000794d */ /* 0x000fea0003800000 */
.L_x_801:
        /* <DEDUP_REMOVED lines=14> */
.L_x_1165:


//--------------------- .text.reorg_knpq_f        --------------------------
	.section	.text.reorg_knpq_f,"ax",@progbits
	.align	128
        .global         reorg_knpq_f
        .type           reorg_knpq_f,@function
        .size           reorg_knpq_f,(.L_x_1166 - reorg_knpq_f)
        .other          reorg_knpq_f,@"STO_CUDA_ENTRY STV_DEFAULT"
reorg_knpq_f:
.text.reorg_knpq_f:
        /* <DEDUP_REMOVED lines=21> */
[----:B0-----:R-:W-:Y:S02]  /*0150*/  HFMA2 R8, -RZ, RZ, 0, 0 ;  /* 0x00000000ff087431 */ /* 0x001fe400000001ff */
[----:B-1----:R-:W-:-:S04]  /*0160*/  IMAD.MOV R11, RZ, RZ, -R9 ;  /* 0x000000ffff0b7224 */ /* 0x002fc800078e0a09 */
[----:B------:R-:W-:-:S04]  /*0170*/  IMAD R7, R11, R10, RZ ;  /* 0x0000000a0b077224 */ /* 0x000fc800078e02ff */
[----:B------:R-:W-:Y:S01]  /*0180*/  IMAD.HI.U32 R9, R9, R7, R8 ;  /* 0x0000000709097227 */ /* 0x000fe200078e0008 */
[----:B----4-:R-:W-:-:S03]  /*0190*/  IABS R8, R2 ;  /* 0x0000000200087213 */ /* 0x010fc60000000000 */
[----:B------:R-:W-:Y:S02]  /*01a0*/  IMAD.MOV.U32 R7, RZ, RZ, R6 ;  /* 0x000000ffff077224 */ /* 0x000fe400078e0006 */
[----:B------:R-:W0:Y:S02]  /*01b0*/  I2F.RP R6, R8 ;  /* 0x0000000800067306 */ /* 0x000e240000209400 */
        /* <DEDUP_REMOVED lines=11> */
[----:B0-----:R-:W-:-:S05]  /*0270*/  IADD3 R5, PT, PT, R6, 0xffffffe, RZ ;  /* 0x0ffffffe06057810 */ /* 0x001fca0007ffe0ff */
[----:B------:R-:W-:Y:S01]  /*0280*/  @P0 IADD3 R9, PT, PT, R9, 0x1, RZ ;  /* 0x0000000109090810 */ /* 0x000fe20007ffe0ff */
[----:B------:R-:W0:Y:S05]  /*0290*/  F2I.FTZ.U32.TRUNC.NTZ R5, R5 ;  /* 0x0000000500057305 */ /* 0x000e2a000021f000 */
[----:B------:R-:W-:Y:S01]  /*02a0*/  @!P1 IMAD.MOV R9, RZ, RZ, -R9 ;  /* 0x000000ffff099224 */ /* 0x000fe200078e0a09 */
[----:B------:R-:W-:-:S05]  /*02b0*/  @!P2 LOP3.LUT R9, RZ, R4, RZ, 0x33, !PT ;  /* 0x00000004ff09a212 */ /* 0x000fca00078e33ff */
[----:B------:R-:W-:Y:S01]  /*02c0*/  IMAD.MOV R6, RZ, RZ, -R9 ;  /* 0x000000ffff067224 */ /* 0x000fe200078e0a09 */
[----:B0-----:R-:W-:-:S03]  /*02d0*/  IADD3 R7, PT, PT, RZ, -R5, RZ ;  /* 0x80000005ff077210 */ /* 0x001fc60007ffe0ff */
[----:B------:R-:W-:Y:S01]  /*02e0*/  IMAD R11, R4, R6, R3 ;  /* 0x00000006040b7224 */ /* 0x000fe200078e0203 */
[----:B------:R-:W-:Y:S01]  /*02f0*/  MOV R4, RZ ;  /* 0x000000ff00047202 */ /* 0x000fe20000000f00 */
[----:B------:R-:W-:-:S03]  /*0300*/  IMAD R3, R7, R8, RZ ;  /* 0x0000000807037224 */ /* 0x000fc600078e02ff */
[----:B------:R-:W-:Y:S01]  /*0310*/  IABS R6, R11 ;  /* 0x0000000b00067213 */ /* 0x000fe20000000000 */
[----:B------:R-:W-:-:S04]  /*0320*/  IMAD.HI.U32 R4, R5, R3, R4 ;  /* 0x0000000305047227 */ /* 0x000fc800078e0004 */
[----:B------:R-:W-:Y:S02]  /*0330*/  IMAD.MOV.U32 R3, RZ, RZ, R6 ;  /* 0x000000ffff037224 */ /* 0x000fe400078e0006 */
[----:B------:R-:W-:Y:S02]  /*0340*/  IMAD R6, R9, R2, RZ ;  /* 0x0000000209067224 */ /* 0x000fe400078e02ff */
        /* <DEDUP_REMOVED lines=11> */
[----:B------:R-:W-:Y:S02]  /*0400*/  MOV R3, R4 ;  /* 0x0000000400037202 */ /* 0x000fe40000000f00 */
[----:B------:R-:W0:Y:S03]  /*0410*/  LDC.64 R4, c[0x0][0x388] ;  /* 0x0000e200ff047b82 */ /* 0x000e260000000a00 */
[----:B------:R-:W-:Y:S01]  /*0420*/  @!P1 IMAD.MOV R3, RZ, RZ, -R3 ;  /* 0x000000ffff039224 */ /* 0x000fe200078e0a03 */
[----:B------:R-:W-:-:S04]  /*0430*/  @!P2 LOP3.LUT R3, RZ, R2, RZ, 0x33, !PT ;  /* 0x00000002ff03a212 */ /* 0x000fc800078e33ff */
[C---:B------:R-:W-:Y:S01]  /*0440*/  IADD3 R7, PT, PT, -R3.reuse, RZ, RZ ;  /* 0x000000ff03077210 */ /* 0x040fe20007ffe1ff */
[----:B--2---:R-:W-:-:S04]  /*0450*/  IMAD R3, R3, UR6, R6 ;  /* 0x0000000603037c24 */ /* 0x004fc8000f8e0206 */
[----:B------:R-:W-:-:S04]  /*0460*/  IMAD R2, R2, R7, R11 ;  /* 0x0000000702027224 */ /* 0x000fc800078e020b */
[----:B------:R-:W-:-:S04]  /*0470*/  IMAD.IADD R3, R2, 0x1, R3 ;  /* 0x0000000102037824 */ /* 0x000fc800078e0203 */
[----:B0-----:R-:W-:-:S05]  /*0480*/  IMAD.WIDE R2, R3, 0x4, R4 ;  /* 0x0000000403027825 */ /* 0x001fca00078e0204 */
[----:B-----5:R-:W-:Y:S01]  /*0490*/  STG.E desc[UR4][R2.64], R0 ;  /* 0x0000000002007986 */ /* 0x020fe2000c101904 */
[----:B------:R-:W-:Y:S05]  /*04a0*/  EXIT ;  /* 0x000000000000794d */ /* 0x000fea0003800000 */
.L_x_802:
        /* <DEDUP_REMOVED lines=13> */
.L_x_1166:


//--------------------- .text.reorg_knpq_d        --------------------------
	.section	.text.reorg_knpq_d,"ax",@progbits
	.align	128
        .global         reorg_knpq_d
        .type           reorg_knpq_d,@function
        .size           reorg_knpq_d,(.L_x_1167 - reorg_knpq_d)
        .other          reorg_knpq_d,@"STO_CUDA_ENTRY STV_DEFAULT"
reorg_knpq_d:
.text.reorg_knpq_d:
        /* <DEDUP_REMOVED lines=21> */
[----:B0-----:R-:W-:Y:S02]  /*0150*/  HFMA2 R6, -RZ, RZ, 0, 0 ;  /* 0x00000000ff067431 */ /* 0x001fe400000001ff */
[----:B-1----:R-:W-:-:S04]  /*0160*/  IMAD.MOV R10, RZ, RZ, -R7 ;  /* 0x000000ffff0a7224 */ /* 0x002fc800078e0a07 */
[----:B------:R-:W-:Y:S01]  /*0170*/  IMAD R9, R10, R11, RZ ;  /* 0x0000000b0a097224 */ /* 0x000fe200078e02ff */
[----:B------:R-:W-:-:S03]  /*0180*/  IABS R10, R4 ;  /* 0x00000004000a7213 */ /* 0x000fc60000000000 */
[----:B------:R-:W-:Y:S02]  /*0190*/  IMAD.HI.U32 R7, R7, R9, R6 ;  /* 0x0000000907077227 */ /* 0x000fe400078e0006 */
[----:B------:R-:W0:Y:S04]  /*01a0*/  I2F.RP R9, R13 ;  /* 0x0000000d00097306 */ /* 0x000e280000209400 */
[----:B------:R-:W-:-:S04]  /*01b0*/  IMAD.HI.U32 R8, R7, R10, RZ ;  /* 0x0000000a07087227 */ /* 0x000fc800078e00ff */
[----:B------:R-:W-:-:S04]  /*01c0*/  IMAD.MOV R6, RZ, RZ, -R8 ;  /* 0x000000ffff067224 */ /* 0x000fc800078e0a08 */
[C---:B------:R-:W-:Y:S01]  /*01d0*/  IMAD R6, R11.reuse, R6, R10 ;  /* 0x000000060b067224 */ /* 0x040fe200078e020a */
[----:B0-----:R-:W0:Y:S04]  /*01e0*/  MUFU.RCP R9, R9 ;  /* 0x0000000900097308 */ /* 0x001e280000001000 */
[----:B------:R-:W-:-:S13]  /*01f0*/  ISETP.GT.U32.AND P2, PT, R11, R6, PT ;  /* 0x000000060b00720c */ /* 0x000fda0003f44070 */
[-C--:B------:R-:W-:Y:S02]  /*0200*/  @!P2 IADD3 R6, PT, PT, R6, -R11.reuse, RZ ;  /* 0x8000000b0606a210 */ /* 0x080fe40007ffe0ff */
[----:B------:R-:W-:Y:S02]  /*0210*/  @!P2 IADD3 R8, PT, PT, R8, 0x1, RZ ;  /* 0x000000010808a810 */ /* 0x000fe40007ffe0ff */
[----:B------:R-:W-:Y:S02]  /*0220*/  ISETP.GE.U32.AND P0, PT, R6, R11, PT ;  /* 0x0000000b0600720c */ /* 0x000fe40003f06070 */
[----:B------:R-:W-:Y:S02]  /*0230*/  LOP3.LUT R6, R4, R5, RZ, 0x3c, !PT ;  /* 0x0000000504067212 */ /* 0x000fe400078e3cff */
[----:B------:R-:W-:Y:S02]  /*0240*/  ISETP.NE.AND P2, PT, R5, RZ, PT ;  /* 0x000000ff0500720c */ /* 0x000fe40003f45270 */
[----:B------:R-:W-:Y:S01]  /*0250*/  ISETP.GE.AND P1, PT, R6, RZ, PT ;  /* 0x000000ff0600720c */ /* 0x000fe20003f26270 */
[----:B0-----:R-:W-:-:S04]  /*0260*/  VIADD R6, R9, 0xffffffe ;  /* 0x0ffffffe09067836 */ /* 0x001fc80000000000 */
[----:B------:R0:W1:Y:S02]  /*0270*/  F2I.FTZ.U32.TRUNC.NTZ R7, R6 ;  /* 0x0000000600077305 */ /* 0x000064000021f000 */
[----:B------:R-:W-:-:S05]  /*0280*/  @P0 VIADD R8, R8, 0x1 ;  /* 0x0000000108080836 */ /* 0x000fca0000000000 */
[----:B------:R-:W-:Y:S01]  /*0290*/  MOV R11, R8 ;  /* 0x00000008000b7202 */ /* 0x000fe20000000f00 */
[----:B0-----:R-:W-:-:S04]  /*02a0*/  HFMA2 R6, -RZ, RZ, 0, 0 ;  /* 0x00000000ff067431 */ /* 0x001fc800000001ff */
[----:B------:R-:W-:Y:S01]  /*02b0*/  @!P1 IMAD.MOV R11, RZ, RZ, -R11 ;  /* 0x000000ffff0b9224 */ /* 0x000fe200078e0a0b */
[----:B------:R-:W-:Y:S02]  /*02c0*/  @!P2 LOP3.LUT R11, RZ, R5, RZ, 0x33, !PT ;  /* 0x00000005ff0ba212 */ /* 0x000fe400078e33ff */
[----:B-1----:R-:W-:-:S03]  /*02d0*/  IADD3 R10, PT, PT, RZ, -R7, RZ ;  /* 0x80000007ff0a7210 */ /* 0x002fc60007ffe0ff */
[----:B------:R-:W-:-:S04]  /*02e0*/  IMAD.MOV R8, RZ, RZ, -R11 ;  /* 0x000000ffff087224 */ /* 0x000fc800078e0a0b */
[----:B------:R-:W-:Y:S02]  /*02f0*/  IMAD R15, R5, R8, R4 ;  /* 0x00000008050f7224 */ /* 0x000fe400078e0204 */
[----:B------:R-:W-:-:S03]  /*0300*/  IMAD R5, R10, R13, RZ ;  /* 0x0000000d0a057224 */ /* 0x000fc600078e02ff */
[----:B------:R-:W-:Y:S01]  /*0310*/  IABS R4, R15 ;  /* 0x0000000f00047213 */ /* 0x000fe20000000000 */
[----:B------:R-:W-:-:S04]  /*0320*/  IMAD.HI.U32 R6, R7, R5, R6 ;  /* 0x0000000507067227 */ /* 0x000fc800078e0006 */
[----:B------:R-:W-:Y:S02]  /*0330*/  IMAD R7, R11, R0, RZ ;  /* 0x000000000b077224 */ /* 0x000fe400078e02ff */
        /* <DEDUP_REMOVED lines=14> */
[C---:B------:R-:W-:Y:S01]  /*0420*/  IADD3 R9, PT, PT, -R6.reuse, RZ, RZ ;  /* 0x000000ff06097210 */ /* 0x040fe20007ffe1ff */
[----:B--2---:R-:W-:-:S04]  /*0430*/  IMAD R7, R6, UR6, R7 ;  /* 0x0000000606077c24 */ /* 0x004fc8000f8e0207 */
[----:B------:R-:W-:-:S04]  /*0440*/  IMAD R0, R0, R9, R15 ;  /* 0x0000000900007224 */ /* 0x000fc800078e020f */
[----:B------:R-:W-:-:S04]  /*0450*/  IMAD.IADD R7, R0, 0x1, R7 ;  /* 0x0000000100077824 */ /* 0x000fc800078e0207 */
[----:B0-----:R-:W-:-:S05]  /*0460*/  IMAD.WIDE R4, R7, 0x8, R4 ;  /* 0x0000000807047825 */ /* 0x001fca00078e0204 */
[----:B-----5:R-:W-:Y:S01]  /*0470*/  STG.E.64 desc[UR4][R4.64], R2 ;  /* 0x0000000204007986 */ /* 0x020fe2000c101b04 */
[----:B------:R-:W-:Y:S05]  /*0480*/  EXIT ;  /* 0x000000000000794d */ /* 0x000fea0003800000 */
.L_x_803:
        /* <DEDUP_REMOVED lines=15> */
.L_x_1167:


//--------------------- .text.dense_dense_im2col_f --------------------------
	.section	.text.dense_dense_im2col_f,"ax",@progbits
	.align	128
        .global         dense_dense_im2col_f
        .type           dense_dense_im2col_f,@function
        .size           dense_dense_im2col_f,(.L_x_1168 - dense_dense_im2col_f)
        .other          dense_dense_im2col_f,@"STO_CUDA_ENTRY STV_DEFAULT"
dense_dense_im2col_f:
.text.dense_dense_im2col_f:
        /* <DEDUP_REMOVED lines=9> */
[----:B------:R-:W1:Y:S01]  /*0090*/  LDCU.64 UR6, c[0x0][0x358] ;  /* 0x00006b00ff0677ac */ /* 0x000e620008000a00 */
[----:B------:R-:W2:Y:S06]  /*00a0*/  LDCU.64 UR4, c[0x0][0x3c0] ;  /* 0x00007800ff0477ac */ /* 0x000eac0008000a00 */
[----:B------:R-:W3:Y:S01]  /*00b0*/  LDC.64 R4, c[0x0][0x380] ;  /* 0x0000e000ff047b82 */ /* 0x000ee20000000a00 */
[----:B------:R-:W4:Y:S07]  /*00c0*/  LDCU UR8, c[0x0][0x3c8] ;  /* 0x00007900ff0877ac */ /* 0x000f2e0008000800 */
[----:B------:R-:W2:Y:S01]  /*00d0*/  LDC R3, c[0x0][0x398] ;  /* 0x0000e600ff037b82 */ /* 0x000ea20000000800 */
[----:B0-----:R-:W-:-:S07]  /*00e0*/  IABS R11, R8 ;  /* 0x00000008000b7213 */ /* 0x001fce0000000000 */
[----:B------:R-:W0:Y:S01]  /*00f0*/  LDC R14, c[0x0][0x3bc] ;  /* 0x0000ef00ff0e7b82 */ /* 0x000e220000000800 */
[----:B------:R-:W4:Y:S01]  /*0100*/  I2F.RP R2, R11 ;  /* 0x0000000b00027306 */ /* 0x000f220000209400 */
[----:B---3--:R-:W-:-:S05]  /*0110*/  IMAD.WIDE R4, R9, 0x4, R4 ;  /* 0x0000000409047825 */ /* 0x008fca00078e0204 */
[----:B-1----:R2:W5:Y:S02]  /*0120*/  LDG.E R0, desc[UR6][R4.64] ;  /* 0x0000000604007981 */ /* 0x002564000c1e1900 */
[----:B----4-:R-:W1:Y:S02]  /*0130*/  MUFU.RCP R2, R2 ;  /* 0x0000000200027308 */ /* 0x010e640000001000 */
[----:B-1----:R-:W-:-:S06]  /*0140*/  VIADD R6, R2, 0xffffffe ;  /* 0x0ffffffe02067836 */ /* 0x002fcc0000000000 */
[----:B------:R1:W3:Y:S02]  /*0150*/  F2I.FTZ.U32.TRUNC.NTZ R7, R6 ;  /* 0x0000000600077305 */ /* 0x0002e4000021f000 */
[----:B-1----:R-:W-:Y:S02]  /*0160*/  HFMA2 R6, -RZ, RZ, 0, 0 ;  /* 0x00000000ff067431 */ /* 0x002fe400000001ff */
[----:B---3--:R-:W-:-:S04]  /*0170*/  IMAD.MOV R10, RZ, RZ, -R7 ;  /* 0x000000ffff0a7224 */ /* 0x008fc800078e0a07 */
[----:B------:R-:W-:Y:S01]  /*0180*/  IMAD R13, R10, R11, RZ ;  /* 0x0000000b0a0d7224 */ /* 0x000fe200078e02ff */
[----:B------:R-:W-:-:S03]  /*0190*/  IABS R2, R9 ;  /* 0x0000000900027213 */ /* 0x000fc60000000000 */
[----:B------:R-:W-:Y:S01]  /*01a0*/  IMAD.HI.U32 R7, R7, R13, R6 ;  /* 0x0000000d07077227 */ /* 0x000fe200078e0006 */
[----:B--2---:R-:W-:-:S05]  /*01b0*/  IABS R4, R3 ;  /* 0x0000000300047213 */ /* 0x004fca0000000000 */
[----:B------:R-:W-:-:S04]  /*01c0*/  IMAD.HI.U32 R17, R7, R2, RZ ;  /* 0x0000000207117227 */ /* 0x000fc800078e00ff */
[----:B------:R-:W-:Y:S02]  /*01d0*/  IMAD.MOV.U32 R7, RZ, RZ, R4 ;  /* 0x000000ffff077224 */ /* 0x000fe400078e0004 */
[----:B------:R-:W-:Y:S02]  /*01e0*/  IMAD.MOV R4, RZ, RZ, -R17 ;  /* 0x000000ffff047224 */ /* 0x000fe400078e0a11 */
[----:B------:R-:W1:Y:S02]  /*01f0*/  I2F.RP R6, R7 ;  /* 0x0000000700067306 */ /* 0x000e640000209400 */
[----:B------:R-:W-:-:S05]  /*0200*/  IMAD R2, R11, R4, R2 ;  /* 0x000000040b027224 */ /* 0x000fca00078e0202 */
[----:B------:R-:W-:Y:S01]  /*0210*/  ISETP.GT.U32.AND P1, PT, R11, R2, PT ;  /* 0x000000020b00720c */ /* 0x000fe20003f24070 */
[----:B-1----:R-:W1:-:S12]  /*0220*/  MUFU.RCP R6, R6 ;  /* 0x0000000600067308 */ /* 0x002e580000001000 */
[----:B------:R-:W-:-:S04]  /*0230*/  @!P1 IADD3 R2, PT, PT, R2, -R11, RZ ;  /* 0x8000000b02029210 */ /* 0x000fc80007ffe0ff */
[----:B------:R-:W-:Y:S02]  /*0240*/  ISETP.GE.U32.AND P0, PT, R2, R11, PT ;  /* 0x0000000b0200720c */ /* 0x000fe40003f06070 */
[----:B------:R-:W-:Y:S01]  /*0250*/  LOP3.LUT R2, R9, R8, RZ, 0x3c, !PT ;  /* 0x0000000809027212 */ /* 0x000fe200078e3cff */
[----:B------:R-:W-:Y:S01]  /*0260*/  @!P1 VIADD R17, R17, 0x1 ;  /* 0x0000000111119836 */ /* 0x000fe20000000000 */
[----:B------:R-:W-:Y:S02]  /*0270*/  ISETP.NE.AND P1, PT, R8, RZ, PT ;  /* 0x000000ff0800720c */ /* 0x000fe40003f25270 */
[----:B------:R-:W-:Y:S01]  /*0280*/  ISETP.GE.AND P2, PT, R2, RZ, PT ;  /* 0x000000ff0200720c */ /* 0x000fe20003f46270 */
[----:B-1----:R-:W-:Y:S01]  /*0290*/  VIADD R4, R6, 0xffffffe ;  /* 0x0ffffffe06047836 */ /* 0x002fe20000000000 */
[----:B------:R-:W1:Y:S03]  /*02a0*/  LDC R2, c[0x0][0x39c] ;  /* 0x0000e700ff027b82 */ /* 0x000e660000000800 */
[----:B------:R-:W2:Y:S02]  /*02b0*/  F2I.FTZ.U32.TRUNC.NTZ R5, R4 ;  /* 0x0000000400057305 */ /* 0x000ea4000021f000 */
[----:B------:R-:W-:-:S06]  /*02c0*/  @P0 IADD3 R17, PT, PT, R17, 0x1, RZ ;  /* 0x0000000111110810 */ /* 0x000fcc0007ffe0ff */
[----:B------:R-:W-:Y:S01]  /*02d0*/  @!P2 IMAD.MOV R17, RZ, RZ, -R17 ;  /* 0x000000ffff11a224 */ /* 0x000fe200078e0a11 */
[----:B------:R-:W-:-:S04]  /*02e0*/  @!P1 LOP3.LUT R17, RZ, R8, RZ, 0x33, !PT ;  /* 0x00000008ff119212 */ /* 0x000fc800078e33ff */
[----:B------:R-:W-:Y:S01]  /*02f0*/  IADD3 R6, PT, PT, -R17, RZ, RZ ;  /* 0x000000ff11067210 */ /* 0x000fe20007ffe1ff */
[----:B--2---:R-:W-:-:S04]  /*0300*/  IMAD.MOV R10, RZ, RZ, -R5 ;  /* 0x000000ffff0a7224 */ /* 0x004fc800078e0a05 */
[----:B------:R-:W-:Y:S02]  /*0310*/  IMAD R12, R8, R6, R9 ;  /* 0x00000006080c7224 */ /* 0x000fe400078e0209 */
[----:B------:R-:W-:Y:S02]  /*0320*/  IMAD R9, R10, R7, RZ ;  /* 0x000000070a097224 */ /* 0x000fe400078e02ff */
[----:B------:R-:W-:Y:S01]  /*0330*/  IMAD.MOV.U32 R4, RZ, RZ, RZ ;  /* 0x000000ffff047224 */ /* 0x000fe200078e00ff */
[----:B------:R-:W-:-:S03]  /*0340*/  IABS R6, R12 ;  /* 0x0000000c00067213 */ /* 0x000fc60000000000 */
[----:B------:R-:W-:-:S04]  /*0350*/  IMAD.HI.U32 R4, R5, R9, R4 ;  /* 0x0000000905047227 */ /* 0x000fc800078e0004 */
[----:B------:R-:W-:-:S04]  /*0360*/  IMAD.MOV.U32 R5, RZ, RZ, R6 ;  /* 0x000000ffff057224 */ /* 0x000fc800078e0006 */
[----:B------:R-:W-:Y:S01]  /*0370*/  IMAD.HI.U32 R16, R4, R5, RZ ;  /* 0x0000000504107227 */ /* 0x000fe200078e00ff */
[----:B-1----:R-:W-:-:S04]  /*0380*/  IABS R10, R2 ;  /* 0x00000002000a7213 */ /* 0x002fc80000000000 */
[----:B------:R-:W-:Y:S01]  /*0390*/  IADD3 R4, PT, PT, -R16, RZ, RZ ;  /* 0x000000ff10047210 */ /* 0x000fe20007ffe1ff */
[----:B------:R-:W1:Y:S04]  /*03a0*/  I2F.RP R6, R10 ;  /* 0x0000000a00067306 */ /* 0x000e680000209400 */
[----:B------:R-:W-:-:S05]  /*03b0*/  IMAD R4, R7, R4, R5 ;  /* 0x0000000407047224 */ /* 0x000fca00078e0205 */
[----:B------:R-:W-:Y:S01]  /*03c0*/  ISETP.GT.U32.AND P1, PT, R7, R4, PT ;  /* 0x000000040700720c */ /* 0x000fe20003f24070 */
[----:B-1----:R-:W1:-:S12]  /*03d0*/  MUFU.RCP R6, R6 ;  /* 0x0000000600067308 */ /* 0x002e580000001000 */
[----:B------:R-:W-:-:S05]  /*03e0*/  @!P1 IMAD.IADD R4, R4, 0x1, -R7 ;  /* 0x0000000104049824 */ /* 0x000fca00078e0a07 */
[----:B------:R-:W-:Y:S02]  /*03f0*/  ISETP.GE.U32.AND P0, PT, R4, R7, PT ;  /* 0x000000070400720c */ /* 0x000fe40003f06070 */
[----:B------:R-:W-:Y:S02]  /*0400*/  LOP3.LUT R4, R12, R3, RZ, 0x3c, !PT ;  /* 0x000000030c047212 */ /* 0x000fe400078e3cff */
[----:B------:R-:W-:Y:S02]  /*0410*/  @!P1 IADD3 R16, PT, PT, R16, 0x1, RZ ;  /* 0x0000000110109810 */ /* 0x000fe40007ffe0ff */
[----:B------:R-:W-:Y:S02]  /*0420*/  ISETP.GE.AND P2, PT, R4, RZ, PT ;  /* 0x000000ff0400720c */ /* 0x000fe40003f46270 */
[----:B------:R-:W-:Y:S01]  /*0430*/  ISETP.NE.AND P1, PT, R3, RZ, PT ;  /* 0x000000ff0300720c */ /* 0x000fe20003f25270 */
[----:B-1----:R-:W-:Y:S02]  /*0440*/  VIADD R4, R6, 0xffffffe ;  /* 0x0ffffffe06047836 */ /* 0x002fe40000000000 */
[----:B------:R-:W1:Y:S02]  /*0450*/  LDC R6, c[0x0][0x3bc] ;  /* 0x0000ef00ff067b82 */ /* 0x000e640000000800 */
[----:B------:R-:W2:Y:S01]  /*0460*/  F2I.FTZ.U32.TRUNC.NTZ R5, R4 ;  /* 0x0000000400057305 */ /* 0x000ea2000021f000 */
[----:B------:R-:W-:-:S05]  /*0470*/  @P0 VIADD R16, R16, 0x1 ;  /* 0x0000000110100836 */ /* 0x000fca0000000000 */
[----:B------:R-:W-:Y:S02]  /*0480*/  @!P2 IMAD.MOV R16, RZ, RZ, -R16 ;  /* 0x000000ffff10a224 */ /* 0x000fe400078e0a10 */
[----:B------:R-:W-:-:S05]  /*0490*/  @!P1 LOP3.LUT R16, RZ, R3, RZ, 0x33, !PT ;  /* 0x00000003ff109212 */ /* 0x000fca00078e33ff */
[----:B------:R-:W-:Y:S01]  /*04a0*/  IMAD.MOV R8, RZ, RZ, -R16 ;  /* 0x000000ffff087224 */ /* 0x000fe200078e0a10 */
[----:B--2---:R-:W-:-:S03]  /*04b0*/  IADD3 R7, PT, PT, RZ, -R5, RZ ;  /* 0x80000005ff077210 */ /* 0x004fc60007ffe0ff */
[----:B------:R-:W-:Y:S02]  /*04c0*/  IMAD R15, R3, R8, R12 ;  /* 0x00000008030f7224 */ /* 0x000fe400078e020c */
[----:B------:R-:W-:Y:S02]  /*04d0*/  IMAD.MOV.U32 R4, RZ, RZ, RZ ;  /* 0x000000ffff047224 */ /* 0x000fe400078e00ff */
[----:B------:R-:W-:Y:S01]  /*04e0*/  IMAD R3, R7, R10, RZ ;  /* 0x0000000a07037224 */ /* 0x000fe200078e02ff */
[----:B------:R-:W-:-:S03]  /*04f0*/  IABS R7, R15 ;  /* 0x0000000f00077213 */ /* 0x000fc60000000000 */
[----:B------:R-:W-:Y:S01]  /*0500*/  IMAD.HI.U32 R4, R5, R3, R4 ;  /* 0x0000000305047227 */ /* 0x000fe200078e0004 */
[----:B------:R-:W-:-:S05]  /*0510*/  MOV R3, R7 ;  /* 0x0000000700037202 */ /* 0x000fca0000000f00 */
[----:B------:R-:W-:-:S04]  /*0520*/  IMAD.HI.U32 R4, R4, R3, RZ ;  /* 0x0000000304047227 */ /* 0x000fc800078e00ff */
[----:B------:R-:W-:-:S04]  /*0530*/  IMAD.MOV R8, RZ, RZ, -R4 ;  /* 0x000000ffff087224 */ /* 0x000fc800078e0a04 */
[C---:B------:R-:W-:Y:S01]  /*0540*/  IMAD R3, R10.reuse, R8, R3 ;  /* 0x000000080a037224 */ /* 0x040fe200078e0203 */
[----:B-1----:R-:W-:Y:S01]  /*0550*/  IABS R7, R6 ;  /* 0x0000000600077213 */ /* 0x002fe20000000000 */
[----:B------:R-:W1:Y:S03]  /*0560*/  LDC.64 R8, c[0x0][0x3a8] ;  /* 0x0000ea00ff087b82 */ /* 0x000e660000000a00 */
[----:B------:R-:W-:Y:S01]  /*0570*/  ISETP.GT.U32.AND P1, PT, R10, R3, PT ;  /* 0x000000030a00720c */ /* 0x000fe20003f24070 */
[----:B------:R-:W2:-:S12]  /*0580*/  I2F.RP R5, R7 ;  /* 0x0000000700057306 */ /* 0x000e980000209400 */
[----:B------:R-:W-:Y:S01]  /*0590*/  @!P1 IMAD.IADD R3, R3, 0x1, -R10 ;  /* 0x0000000103039824 */ /* 0x000fe200078e0a0a */
[----:B--2---:R-:W2:Y:S04]  /*05a0*/  MUFU.RCP R5, R5 ;  /* 0x0000000500057308 */ /* 0x004ea80000001000 */
[----:B------:R-:W-:Y:S02]  /*05b0*/  ISETP.GE.U32.AND P0, PT, R3, R10, PT ;  /* 0x0000000a0300720c */ /* 0x000fe40003f06070 */
[----:B------:R-:W-:Y:S01]  /*05c0*/  LOP3.LUT R3, R15, R2, RZ, 0x3c, !PT ;  /* 0x000000020f037212 */ /* 0x000fe200078e3cff */
[----:B------:R-:W-:Y:S01]  /*05d0*/  @!P1 VIADD R4, R4, 0x1 ;  /* 0x0000000104049836 */ /* 0x000fe20000000000 */
[----:B------:R-:W-:Y:S02]  /*05e0*/  ISETP.NE.AND P1, PT, R2, RZ, PT ;  /* 0x000000ff0200720c */ /* 0x000fe40003f25270 */
[----:B------:R-:W-:-:S07]  /*05f0*/  ISETP.GE.AND P2, PT, R3, RZ, PT ;  /* 0x000000ff0300720c */ /* 0x000fce0003f46270 */
[----:B------:R-:W-:Y:S01]  /*0600*/  @P0 VIADD R4, R4, 0x1 ;  /* 0x0000000104040836 */ /* 0x000fe20000000000 */
[----:B--2---:R-:W-:-:S04]  /*0610*/  IADD3 R10, PT, PT, R5, 0xffffffe, RZ ;  /* 0x0ffffffe050a7810 */ /* 0x004fc80007ffe0ff */
[----:B------:R-:W-:Y:S01]  /*0620*/  MOV R3, R4 ;  /* 0x0000000400037202 */ /* 0x000fe20000000f00 */
[----:B------:R-:W2:Y:S01]  /*0630*/  F2I.FTZ.U32.TRUNC.NTZ R11, R10 ;  /* 0x0000000a000b7305 */ /* 0x000ea2000021f000 */
[----:B------:R-:W3:Y:S03]  /*0640*/  LDC.64 R4, c[0x0][0x3a0] ;  /* 0x0000e800ff047b82 */ /* 0x000ee60000000a00 */
[----:B------:R-:W-:Y:S01]  /*0650*/  @!P2 IMAD.MOV R3, RZ, RZ, -R3 ;  /* 0x000000ffff03a224 */ /* 0x000fe200078e0a03 */
[----:B------:R-:W-:-:S04]  /*0660*/  @!P1 LOP3.LUT R3, RZ, R2, RZ, 0x33, !PT ;  /* 0x00000002ff039212 */ /* 0x000fc800078e33ff */
[----:B------:R-:W-:Y:S01]  /*0670*/  IADD3 R13, PT, PT, -R3, RZ, RZ ;  /* 0x000000ff030d7210 */ /* 0x000fe20007ffe1ff */
[----:B------:R-:W-:-:S04]  /*0680*/  UIADD3 UR4, UPT, UPT, -UR4, URZ, URZ ;  /* 0x000000ff04047290 */ /* 0x000fc8000fffe1ff */
[----:B------:R-:W-:Y:S02]  /*0690*/  IMAD R2, R2, R13, R15 ;  /* 0x0000000d02027224 */ /* 0x000fe400078e020f */
[----:B--2---:R-:W-:Y:S02]  /*06a0*/  IMAD.MOV R10, RZ, RZ, -R11 ;  /* 0x000000ffff0a7224 */ /* 0x004fe400078e0a0b */
[----:B------:R-:W-:Y:S01]  /*06b0*/  VIADD R3, R3, UR5 ;  /* 0x0000000503037c36 */ /* 0x000fe20008000000 */
[----:B------:R-:W-:Y:S01]  /*06c0*/  IADD3 R2, PT, PT, R2, UR8, RZ ;  /* 0x0000000802027c10 */ /* 0x000fe2000fffe0ff */
[----:B------:R-:W-:Y:S02]  /*06d0*/  IMAD.MOV R12, RZ, RZ, -R6 ;  /* 0x000000ffff0c7224 */ /* 0x000fe400078e0a06 */
[----:B------:R-:W-:Y:S02]  /*06e0*/  IMAD R13, R10, R7, RZ ;  /* 0x000000070a0d7224 */ /* 0x000fe400078e02ff */
[----:B------:R-:W-:-:S02]  /*06f0*/  IMAD.MOV.U32 R10, RZ, RZ, RZ ;  /* 0x000000ffff0a7224 */ /* 0x000fc400078e00ff */
[----:B-1----:R-:W-:Y:S02]  /*0700*/  IMAD R8, R12, R8, R3 ;  /* 0x000000080c087224 */ /* 0x002fe400078e0203 */
[----:B------:R-:W-:Y:S01]  /*0710*/  IMAD R9, R9, UR4, R2 ;  /* 0x0000000409097c24 */ /* 0x000fe2000f8e0202 */
[----:B------:R-:W-:Y:S01]  /*0720*/  BSSY.RECONVERGENT B0, `(.L_x_804) ;  /* 0x000001b000007945 */ /* 0x000fe20003800200 */
[----:B------:R-:W-:Y:S01]  /*0730*/  IMAD.HI.U32 R11, R11, R13, R10 ;  /* 0x0000000d0b0b7227 */ /* 0x000fe200078e000a */
[----:B------:R-:W-:Y:S02]  /*0740*/  ISETP.NE.AND P0, PT, R6, RZ, PT ;  /* 0x000000ff0600720c */ /* 0x000fe40003f05270 */
[----:B------:R-:W-:Y:S02]  /*0750*/  LOP3.LUT R13, RZ, R6, RZ, 0x33, !PT ;  /* 0x00000006ff0d7212 */ /* 0x000fe400078e33ff */
[----:B0-----:R-:W-:Y:S02]  /*0760*/  IABS R15, R14 ;  /* 0x0000000e000f7213 */ /* 0x001fe40000000000 */
[----:B---3--:R-:W-:-:S02]  /*0770*/  VIADDMNMX R4, R4, 0xffffffff, R3, PT ;  /* 0xffffffff04047846 */ /* 0x008fc40003800103 */
[----:B------:R-:W-:Y:S02]  /*0780*/  VIADDMNMX R5, R5, 0xffffffff, R2, PT ;  /* 0xffffffff05057846 */ /* 0x000fe40003800102 */
[----:B------:R-:W-:Y:S02]  /*0790*/  VIMNMX R6, PT, PT, R8, -0x1, !PT ;  /* 0xffffffff08067848 */ /* 0x000fe40007fe0100 */
[----:B------:R-:W-:-:S07]  /*07a0*/  VIMNMX R10, PT, PT, R9, -0x1, !PT ;  /* 0xffffffff090a7848 */ /* 0x000fce0007fe0100 */
.L_x_805:
[----:B------:R-:W-:-:S05]  /*07b0*/  LOP3.LUT R8, RZ, R6, RZ, 0x33, !PT ;  /* 0x00000006ff087212 */ /* 0x000fca00078e33ff */
[----:B------:R-:W-:-:S05]  /*07c0*/  IMAD.IADD R8, R3, 0x1, R8 ;  /* 0x0000000103087824 */ /* 0x000fca00078e0208 */
[----:B------:R-:W-:Y:S02]  /*07d0*/  IABS R12, R8 ;  /* 0x00000008000c7213 */ /* 0x000fe40000000000 */
[----:B------:R-:W-:-:S03]  /*07e0*/  ISETP.GE.AND P2, PT, R8, RZ, PT ;  /* 0x000000ff0800720c */ /* 0x000fc60003f46270 */
[----:B------:R-:W-:-:S05]  /*07f0*/  IMAD.HI.U32 R9, R11, R12, RZ ;  /* 0x0000000c0b097227 */ /* 0x000fca00078e00ff */
[----:B------:R-:W-:-:S05]  /*0800*/  IADD3 R9, PT, PT, -R9, RZ, RZ ;  /* 0x000000ff09097210 */ /* 0x000fca0007ffe1ff */
[----:B------:R-:W-:Y:S02]  /*0810*/  IMAD R12, R15, R9, R12 ;  /* 0x000000090f0c7224 */ /* 0x000fe400078e020c */
[----:B------:R-:W-:Y:S02]  /*0820*/  IMAD.MOV.U32 R9, RZ, RZ, R6 ;  /* 0x000000ffff097224 */ /* 0x000fe400078e0006 */
[----:B------:R-:W-:Y:S01]  /*0830*/  VIADD R6, R6, 0x1 ;  /* 0x0000000106067836 */ /* 0x000fe20000000000 */
[----:B------:R-:W-:-:S13]  /*0840*/  ISETP.GT.U32.AND P1, PT, R7, R12, PT ;  /* 0x0000000c0700720c */ /* 0x000fda0003f24070 */
[----:B------:R-:W-:-:S05]  /*0850*/  @!P1 IMAD.IADD R12, R12, 0x1, -R15 ;  /* 0x000000010c0c9824 */ /* 0x000fca00078e0a0f */
[----:B------:R-:W-:-:S13]  /*0860*/  ISETP.GT.U32.AND P1, PT, R7, R12, PT ;  /* 0x0000000c0700720c */ /* 0x000fda0003f24070 */
[----:B------:R-:W-:Y:S01]  /*0870*/  @!P1 IMAD.IADD R12, R12, 0x1, -R15 ;  /* 0x000000010c0c9824 */ /* 0x000fe200078e0a0f */
[----:B------:R-:W-:-:S04]  /*0880*/  ISETP.GE.AND P1, PT, R9, R4, PT ;  /* 0x000000040900720c */ /* 0x000fc80003f26270 */
[----:B------:R-:W-:-:S04]  /*0890*/  @!P2 IADD3 R12, PT, PT, -R12, RZ, RZ ;  /* 0x000000ff0c0ca210 */ /* 0x000fc80007ffe1ff */
[----:B------:R-:W-:-:S04]  /*08a0*/  SEL R12, R13, R12, !P0 ;  /* 0x0000000c0d0c7207 */ /* 0x000fc80004000000 */
[----:B------:R-:W-:-:S13]  /*08b0*/  ISETP.NE.AND P2, PT, R12, RZ, PT ;  /* 0x000000ff0c00720c */ /* 0x000fda0003f45270 */
[----:B------:R-:W-:Y:S05]  /*08c0*/  @!P1 BRA P2, `(.L_x_805) ;  /* 0xfffffffc00b89947 */ /* 0x000fea000103ffff */
[----:B------:R-:W-:Y:S05]  /*08d0*/  BSYNC.RECONVERGENT B0 ;  /* 0x0000000000007941 */ /* 0x000fea0003800200 */
.L_x_804:
[----:B------:R-:W0:Y:S01]  /*08e0*/  LDC R20, c[0x0][0x3c0] ;  /* 0x0000f000ff147b82 */ /* 0x000e220000000800 */
[----:B------:R-:W-:Y:S01]  /*08f0*/  IMAD.MOV.U32 R12, RZ, RZ, RZ ;  /* 0x000000ffff0c7224 */ /* 0x000fe200078e00ff */
[----:B------:R-:W-:Y:S06]  /*0900*/  BSSY.RECONVERGENT B0, `(.L_x_806) ;  /* 0x0000023000007945 */ /* 0x000fec0003800200 */
[----:B------:R-:W1:Y:S01]  /*0910*/  LDC R18, c[0x0][0x3c0] ;  /* 0x0000f000ff127b82 */ /* 0x000e620000000800 */
[----:B0-----:R-:W-:Y:S02]  /*0920*/  IABS R11, R20 ;  /* 0x00000014000b7213 */ /* 0x001fe40000000000 */
[----:B------:R-:W-:-:S02]  /*0930*/  ISETP.NE.AND P0, PT, R20, RZ, PT ;  /* 0x000000ff1400720c */ /* 0x000fc40003f05270 */
[----:B------:R-:W0:Y:S01]  /*0940*/  I2F.RP R7, R11 ;  /* 0x0000000b00077306 */ /* 0x000e220000209400 */
[----:B------:R-:W-:Y:S02]  /*0950*/  LOP3.LUT R20, RZ, R20, RZ, 0x33, !PT ;  /* 0x00000014ff147212 */ /* 0x000fe400078e33ff */
[----:B-1----:R-:W-:-:S05]  /*0960*/  IABS R19, R18 ;  /* 0x0000001200137213 */ /* 0x002fca0000000000 */
[----:B0-----:R-:W0:Y:S02]  /*0970*/  MUFU.RCP R7, R7 ;  /* 0x0000000700077308 */ /* 0x001e240000001000 */
[----:B0-----:R-:W-:Y:S02]  /*0980*/  IADD3 R13, PT, PT, R7, 0xffffffe, RZ ;  /* 0x0ffffffe070d7810 */ /* 0x001fe40007ffe0ff */
[----:B------:R-:W-:-:S04]  /*0990*/  MOV R7, R10 ;  /* 0x0000000a00077202 */ /* 0x000fc80000000f00 */
[----:B------:R-:W0:Y:S02]  /*09a0*/  F2I.FTZ.U32.TRUNC.NTZ R13, R13 ;  /* 0x0000000d000d7305 */ /* 0x000e24000021f000 */
[----:B0-----:R-:W-:-:S04]  /*09b0*/  IMAD.MOV R8, RZ, RZ, -R13 ;  /* 0x000000ffff087224 */ /* 0x001fc800078e0a0d */
[----:B------:R-:W-:-:S04]  /*09c0*/  IMAD R15, R8, R11, RZ ;  /* 0x0000000b080f7224 */ /* 0x000fc800078e02ff */
[----:B------:R-:W-:-:S07]  /*09d0*/  IMAD.HI.U32 R14, R13, R15, R12 ;  /* 0x0000000f0d0e7227 */ /* 0x000fce00078e000c */
.L_x_807:
[----:B------:R-:W-:-:S05]  /*09e0*/  LOP3.LUT R13, RZ, R7, RZ, 0x33, !PT ;  /* 0x00000007ff0d7212 */ /* 0x000fca00078e33ff */
[----:B------:R-:W-:-:S05]  /*09f0*/  IMAD.IADD R13, R2, 0x1, R13 ;  /* 0x00000001020d7824 */ /* 0x000fca00078e020d */
[----:B------:R-:W-:Y:S02]  /*0a00*/  IABS R15, R13 ;  /* 0x0000000d000f7213 */ /* 0x000fe40000000000 */
[----:B------:R-:W-:-:S03]  /*0a10*/  ISETP.GE.AND P2, PT, R13, RZ, PT ;  /* 0x000000ff0d00720c */ /* 0x000fc60003f46270 */
[----:B------:R-:W-:-:S04]  /*0a20*/  IMAD.HI.U32 R8, R14, R15, RZ ;  /* 0x0000000f0e087227 */ /* 0x000fc800078e00ff */
[----:B------:R-:W-:-:S04]  /*0a30*/  IMAD.MOV R8, RZ, RZ, -R8 ;  /* 0x000000ffff087224 */ /* 0x000fc800078e0a08 */
[----:B------:R-:W-:-:S05]  /*0a40*/  IMAD R8, R19, R8, R15 ;  /* 0x0000000813087224 */ /* 0x000fca00078e020f */
[----:B------:R-:W-:-:S13]  /*0a50*/  ISETP.GT.U32.AND P1, PT, R11, R8, PT ;  /* 0x000000080b00720c */ /* 0x000fda0003f24070 */
[----:B------:R-:W-:-:S04]  /*0a60*/  @!P1 IADD3 R8, PT, PT, R8, -R19, RZ ;  /* 0x8000001308089210 */ /* 0x000fc80007ffe0ff */
[----:B------:R-:W-:-:S13]  /*0a70*/  ISETP.GT.U32.AND P1, PT, R11, R8, PT ;  /* 0x000000080b00720c */ /* 0x000fda0003f24070 */
[----:B------:R-:W-:-:S04]  /*0a80*/  @!P1 IMAD.IADD R8, R8, 0x1, -R19 ;  /* 0x0000000108089824 */ /* 0x000fc800078e0a13 */
[----:B------:R-:W-:Y:S02]  /*0a90*/  IMAD.MOV.U32 R13, RZ, RZ, R8 ;  /* 0x000000ffff0d7224 */ /* 0x000fe400078e0008 */
[----:B------:R-:W-:Y:S02]  /*0aa0*/  IMAD.MOV.U32 R8, RZ, RZ, R7 ;  /* 0x000000ffff087224 */ /* 0x000fe400078e0007 */
[----:B------:R-:W-:Y:S01]  /*0ab0*/  VIADD R7, R7, 0x1 ;  /* 0x0000000107077836 */ /* 0x000fe20000000000 */
[----:B------:R-:W-:Y:S02]  /*0ac0*/  @!P2 IADD3 R13, PT, PT, -R13, RZ, RZ ;  /* 0x000000ff0d0da210 */ /* 0x000fe40007ffe1ff */
[----:B------:R-:W-:Y:S02]  /*0ad0*/  ISETP.GE.AND P1, PT, R8, R5, PT ;  /* 0x000000050800720c */ /* 0x000fe40003f26270 */
[----:B------:R-:W-:-:S04]  /*0ae0*/  SEL R13, R20, R13, !P0 ;  /* 0x0000000d140d7207 */ /* 0x000fc80004000000 */
[----:B------:R-:W-:Y:S02]  /*0af0*/  ISETP.NE.AND P2, PT, R13, RZ, PT ;  /* 0x000000ff0d00720c */ /* 0x000fe40003f45270 */
[----:B------:R-:W-:Y:S01]  /*0b00*/  MOV R13, R12 ;  /* 0x0000000c000d7202 */ /* 0x000fe20000000f00 */
[----:B------:R-:W-:-:S10]  /*0b10*/  VIADD R12, R12, 0x1 ;  /* 0x000000010c0c7836 */ /* 0x000fd40000000000 */
[----:B------:R-:W-:Y:S05]  /*0b20*/  @!P1 BRA P2, `(.L_x_807) ;  /* 0xfffffffc00ac9947 */ /* 0x000fea000103ffff */
[----:B------:R-:W-:Y:S05]  /*0b30*/  BSYNC.RECONVERGENT B0 ;  /* 0x0000000000007941 */ /* 0x000fea0003800200 */
.L_x_806:
[----:B------:R-:W-:-:S13]  /*0b40*/  ISETP.GE.AND P0, PT, R9, R4, PT ;  /* 0x000000040900720c */ /* 0x000fda0003f06270 */
[----:B------:R-:W-:Y:S05]  /*0b50*/  @P0 EXIT ;  /* 0x000000000000094d */ /* 0x000fea0003800000 */
[----:B------:R-:W-:Y:S01]  /*0b60*/  VIMNMX.U32 R20, PT, PT, R18, 0x1, !PT ;  /* 0x0000000112147848 */ /* 0x000fe20007fe0000 */
[----:B------:R-:W0:Y:S01]  /*0b70*/  I2F.RP R23, R19 ;  /* 0x0000001300177306 */ /* 0x000e220000209400 */
[-C--:B------:R-:W-:Y:S01]  /*0b80*/  LOP3.LUT R21, RZ, R18.reuse, RZ, 0x33, !PT ;  /* 0x00000012ff157212 */ /* 0x080fe200078e33ff */
[----:B------:R-:W1:Y:S01]  /*0b90*/  LDCU.64 UR4, c[0x0][0x3b0] ;  /* 0x00007600ff0477ac */ /* 0x000e620008000a00 */
[----:B------:R-:W-:Y:S02]  /*0ba0*/  IADD3 R9, PT, PT, R7, R18, RZ ;  /* 0x0000001207097210 */ /* 0x000fe40007ffe0ff */
[----:B------:R-:W-:Y:S01]  /*0bb0*/  IADD3 R11, PT, PT, R21, -R10, -R13 ;  /* 0x8000000a150b7210 */ /* 0x000fe20007ffe80d */
[----:B------:R-:W2:Y:S01]  /*0bc0*/  LDCU UR8, c[0x0][0x3b8] ;  /* 0x00007700ff0877ac */ /* 0x000ea20008000800 */
[----:B------:R-:W-:Y:S01]  /*0bd0*/  VIADDMNMX R10, R5, 0x1, R9, !PT ;  /* 0x00000001050a7846 */ /* 0x000fe20007800109 */
[----:B------:R-:W3:Y:S01]  /*0be0*/  I2F.U32.RP R22, R20 ;  /* 0x0000001400167306 */ /* 0x000ee20000209000 */
[----:B------:R-:W-:-:S02]  /*0bf0*/  IADD3 R27, PT, PT, RZ, -R20, RZ ;  /* 0x80000014ff1b7210 */ /* 0x000fc40007ffe0ff */
[----:B------:R-:W-:Y:S01]  /*0c00*/  ISETP.NE.U32.AND P4, PT, R20, RZ, PT ;  /* 0x000000ff1400720c */ /* 0x000fe20003f85070 */
[----:B------:R-:W-:-:S04]  /*0c10*/  IMAD.IADD R10, R10, 0x1, R11 ;  /* 0x000000010a0a7824 */ /* 0x000fc800078e020b */
[----:B0-----:R-:W0:Y:S01]  /*0c20*/  MUFU.RCP R23, R23 ;  /* 0x0000001700177308 */ /* 0x001e220000001000 */
[C---:B------:R-:W-:Y:S01]  /*0c30*/  ISETP.NE.AND P1, PT, R10.reuse, RZ, PT ;  /* 0x000000ff0a00720c */ /* 0x040fe20003f25270 */
[----:B------:R-:W-:-:S06]  /*0c40*/  VIADD R25, R10, 0xffffffff ;  /* 0xffffffff0a197836 */ /* 0x000fcc0000000000 */
[----:B---3--:R-:W3:Y:S06]  /*0c50*/  MUFU.RCP R22, R22 ;  /* 0x0000001600167308 */ /* 0x008eec0000001000 */
[----:B------:R-:W-:Y:S01]  /*0c60*/  @!P1 IADD3 R25, PT, PT, R10, RZ, RZ ;  /* 0x000000ff0a199210 */ /* 0x000fe20007ffe0ff */
[----:B0-----:R-:W-:Y:S02]  /*0c70*/  VIADD R12, R23, 0xffffffe ;  /* 0x0ffffffe170c7836 */ /* 0x001fe40000000000 */
[----:B------:R-:W-:Y:S02]  /*0c80*/  IMAD.IADD R23, R2, 0x1, -R9 ;  /* 0x0000000102177824 */ /* 0x000fe400078e0a09 */
[----:B------:R0:W4:Y:S01]  /*0c90*/  F2I.FTZ.U32.TRUNC.NTZ R13, R12 ;  /* 0x0000000c000d7305 */ /* 0x000122000021f000 */
[----:B---3--:R-:W-:-:S02]  /*0ca0*/  VIADD R14, R22, 0xffffffe ;  /* 0x0ffffffe160e7836 */ /* 0x008fc40000000000 */
[----:B------:R-:W-:Y:S02]  /*0cb0*/  IABS R22, R23 ;  /* 0x0000001700167213 */ /* 0x000fe40000000000 */
[----:B------:R-:W-:-:S03]  /*0cc0*/  LOP3.LUT R23, R23, R18, RZ, 0x3c, !PT ;  /* 0x0000001217177212 */ /* 0x000fc600078e3cff */
[----:B------:R3:W1:Y:S01]  /*0cd0*/  F2I.FTZ.U32.TRUNC.NTZ R15, R14 ;  /* 0x0000000e000f7305 */ /* 0x000662000021f000 */
[----:B0-----:R-:W-:Y:S02]  /*0ce0*/  HFMA2 R12, -RZ, RZ, 0, 0 ;  /* 0x00000000ff0c7431 */ /* 0x001fe400000001ff */
[----:B----4-:R-:W-:Y:S02]  /*0cf0*/  IMAD.MOV R11, RZ, RZ, -R13 ;  /* 0x000000ffff0b7224 */ /* 0x010fe400078e0a0d */
[----:B---3--:R-:W-:Y:S02]  /*0d00*/  IMAD.MOV.U32 R14, RZ, RZ, RZ ;  /* 0x000000ffff0e7224 */ /* 0x008fe400078e00ff */
[----:B------:R-:W-:Y:S01]  /*0d10*/  IMAD.MOV.U32 R10, RZ, RZ, R11 ;  /* 0x000000ffff0a7224 */ /* 0x000fe200078e000b */
[----:B------:R-:W-:Y:S01]  /*0d20*/  IADD3 R11, PT, PT, R9, R18, RZ ;  /* 0x00000012090b7210 */ /* 0x000fe20007ffe0ff */
[----:B-1----:R-:W-:-:S04]  /*0d30*/  IMAD R27, R27, R15, RZ ;  /* 0x0000000f1b1b7224 */ /* 0x002fc800078e02ff */
[----:B------:R-:W-:-:S04]  /*0d40*/  IMAD.HI.U32 R14, R15, R27, R14 ;  /* 0x0000001b0f0e7227 */ /* 0x000fc800078e000e */
[----:B------:R-:W-:Y:S02]  /*0d50*/  IMAD R27, R10, R19, RZ ;  /* 0x000000130a1b7224 */ /* 0x000fe400078e02ff */
[----:B------:R-:W-:Y:S02]  /*0d60*/  IMAD.IADD R15, R2, 0x1, -R11 ;  /* 0x00000001020f7824 */ /* 0x000fe400078e0a0b */
[----:B------:R-:W-:-:S03]  /*0d70*/  IMAD.HI.U32 R13, R13, R27, R12 ;  /* 0x0000001b0d0d7227 */ /* 0x000fc600078e000c */
[----:B------:R-:W-:Y:S01]  /*0d80*/  IABS R24, R15 ;  /* 0x0000000f00187213 */ /* 0x000fe20000000000 */
[----:B------:R-:W-:Y:S01]  /*0d90*/  IMAD.HI.U32 R12, R14, R25, RZ ;  /* 0x000000190e0c7227 */ /* 0x000fe200078e00ff */
[----:B------:R-:W-:-:S03]  /*0da0*/  LOP3.LUT R15, R15, R18, RZ, 0x3c, !PT ;  /* 0x000000120f0f7212 */ /* 0x000fc600078e3cff */
[----:B------:R-:W-:Y:S02]  /*0db0*/  IMAD.MOV R14, RZ, RZ, -R12 ;  /* 0x000000ffff0e7224 */ /* 0x000fe400078e0a0c */
[----:B------:R-:W-:-:S04]  /*0dc0*/  IMAD.HI.U32 R10, R13, R22, RZ ;  /* 0x000000160d0a7227 */ /* 0x000fc800078e00ff */
[----:B------:R-:W-:Y:S02]  /*0dd0*/  IMAD R25, R20, R14, R25 ;  /* 0x0000000e14197224 */ /* 0x000fe400078e0219 */
[----:B------:R-:W-:-:S03]  /*0de0*/  IMAD.HI.U32 R13, R13, R24, RZ ;  /* 0x000000180d0d7227 */ /* 0x000fc600078e00ff */
[----:B------:R-:W-:Y:S01]  /*0df0*/  ISETP.GE.U32.AND P5, PT, R25, R20, PT ;  /* 0x000000141900720c */ /* 0x000fe20003fa6070 */
[----:B------:R-:W-:Y:S01]  /*0e00*/  IMAD.MOV R14, RZ, RZ, -R10 ;  /* 0x000000ffff0e7224 */ /* 0x000fe200078e0a0a */
[----:B------:R-:W-:-:S03]  /*0e10*/  IADD3 R26, PT, PT, -R13, RZ, RZ ;  /* 0x000000ff0d1a7210 */ /* 0x000fc60007ffe1ff */
[C---:B------:R-:W-:Y:S02]  /*0e20*/  IMAD R14, R19.reuse, R14, R22 ;  /* 0x0000000e130e7224 */ /* 0x040fe400078e0216 */
[----:B------:R-:W-:-:S03]  /*0e30*/  IMAD R22, R19, R26, R24 ;  /* 0x0000001a13167224 */ /* 0x000fc600078e0218 */
[C---:B------:R-:W-:Y:S02]  /*0e40*/  ISETP.GT.U32.AND P0, PT, R19.reuse, R14, PT ;  /* 0x0000000e1300720c */ /* 0x040fe40003f04070 */
[----:B------:R-:W-:Y:S01]  /*0e50*/  ISETP.GT.U32.AND P2, PT, R19, R22, PT ;  /* 0x000000161300720c */ /* 0x000fe20003f44070 */
[----:B------:R-:W-:Y:S02]  /*0e60*/  @P5 IMAD.IADD R25, R25, 0x1, -R20 ;  /* 0x0000000119195824 */ /* 0x000fe400078e0a14 */
[----:B------:R-:W-:-:S03]  /*0e70*/  @P5 VIADD R12, R12, 0x1 ;  /* 0x000000010c0c5836 */ /* 0x000fc60000000000 */
[----:B------:R-:W-:-:S05]  /*0e80*/  ISETP.GE.U32.AND P6, PT, R25, R20, PT ;  /* 0x000000141900720c */ /* 0x000fca0003fc6070 */
[----:B------:R-:W-:Y:S01]  /*0e90*/  @!P0 IMAD.IADD R14, R14, 0x1, -R19 ;  /* 0x000000010e0e8824 */ /* 0x000fe200078e0a13 */
[----:B------:R-:W-:Y:S01]  /*0ea0*/  @!P0 IADD3 R10, PT, PT, R10, 0x1, RZ ;  /* 0x000000010a0a8810 */ /* 0x000fe20007ffe0ff */
[----:B------:R-:W-:Y:S01]  /*0eb0*/  @!P2 VIADD R13, R13, 0x1 ;  /* 0x000000010d0da836 */ /* 0x000fe20000000000 */
[-C--:B------:R-:W-:Y:S02]  /*0ec0*/  @!P2 IADD3 R22, PT, PT, R22, -R19.reuse, RZ ;  /* 0x800000131616a210 */ /* 0x080fe40007ffe0ff */
[-C--:B------:R-:W-:Y:S02]  /*0ed0*/  ISETP.GE.U32.AND P3, PT, R14, R19.reuse, PT ;  /* 0x000000130e00720c */ /* 0x080fe40003f66070 */
[----:B------:R-:W-:Y:S01]  /*0ee0*/  ISETP.GE.U32.AND P5, PT, R22, R19, PT ;  /* 0x000000131600720c */ /* 0x000fe20003fa6070 */
[----:B------:R-:W-:Y:S01]  /*0ef0*/  @P6 VIADD R12, R12, 0x1 ;  /* 0x000000010c0c6836 */ /* 0x000fe20000000000 */
[----:B------:R-:W-:Y:S02]  /*0f00*/  ISETP.GE.AND P6, PT, R23, RZ, PT ;  /* 0x000000ff1700720c */ /* 0x000fe40003fc6270 */
[----:B------:R-:W-:Y:S01]  /*0f10*/  ISETP.GE.AND P0, PT, R15, RZ, PT ;  /* 0x000000ff0f00720c */ /* 0x000fe20003f06270 */
[----:B------:R-:W-:Y:S01]  /*0f20*/  IMAD R15, R16, UR5, RZ ;  /* 0x00000005100f7c24 */ /* 0x000fe2000f8e02ff */
[----:B------:R-:W-:Y:S01]  /*0f30*/  @!P4 LOP3.LUT R12, RZ, R20, RZ, 0x33, !PT ;  /* 0x00000014ff0cc212 */ /* 0x000fe200078e33ff */
[----:B------:R-:W-:Y:S01]  /*0f40*/  IMAD.IADD R16, R11, 0x1, R18 ;  /* 0x000000010b107824 */ /* 0x000fe200078e0212 */
[----:B------:R-:W-:-:S03]  /*0f50*/  ISETP.NE.AND P2, PT, R18, RZ, PT ;  /* 0x000000ff1200720c */ /* 0x000fc60003f45270 */
[----:B------:R-:W-:Y:S02]  /*0f60*/  @P3 VIADD R10, R10, 0x1 ;  /* 0x000000010a0a3836 */ /* 0x000fe40000000000 */
[----:B------:R-:W-:Y:S01]  /*0f70*/  @P5 IADD3 R13, PT, PT, R13, 0x1, RZ ;  /* 0x000000010d0d5810 */ /* 0x000fe20007ffe0ff */
[C---:B------:R-:W-:Y:S01]  /*0f80*/  VIADD R19, R12.reuse, 0x2 ;  /* 0x000000020c137836 */ /* 0x040fe20000000000 */
[C---:B------:R-:W-:Y:S01]  /*0f90*/  @!P1 IADD3 R19, PT, PT, R12.reuse, 0x1, RZ ;  /* 0x000000010c139810 */ /* 0x040fe20007ffe0ff */
[----:B------:R-:W-:Y:S01]  /*0fa0*/  IMAD.MOV.U32 R14, RZ, RZ, R10 ;  /* 0x000000ffff0e7224 */ /* 0x000fe200078e000a */
[----:B------:R-:W-:Y:S01]  /*0fb0*/  IADD3 R10, PT, PT, R12, 0x1, RZ ;  /* 0x000000010c0a7810 */ /* 0x000fe20007ffe0ff */
[----:B------:R-:W-:Y:S02]  /*0fc0*/  @!P0 IMAD.MOV R13, RZ, RZ, -R13 ;  /* 0x000000ffff0d8224 */ /* 0x000fe400078e0a0d */
[----:B------:R-:W-:Y:S02]  /*0fd0*/  @!P6 IMAD.MOV R14, RZ, RZ, -R14 ;  /* 0x000000ffff0ee224 */ /* 0x000fe400078e0a0e */
[----:B------:R-:W-:Y:S01]  /*0fe0*/  @!P1 IMAD.MOV R10, RZ, RZ, R12 ;  /* 0x000000ffff0a9224 */ /* 0x000fe200078e020c */
[----:B------:R-:W-:-:S02]  /*0ff0*/  SEL R13, R21, R13, !P2 ;  /* 0x0000000d150d7207 */ /* 0x000fc40005000000 */
[----:B------:R-:W-:Y:S01]  /*1000*/  SEL R12, R21, R14, !P2 ;  /* 0x0000000e150c7207 */ /* 0x000fe20005000000 */
[----:B------:R-:W-:Y:S01]  /*1010*/  IMAD R14, R17, UR4, RZ ;  /* 0x00000004110e7c24 */ /* 0x000fe2000f8e02ff */
[----:B--2---:R-:W-:-:S07]  /*1020*/  LOP3.LUT R17, R19, 0x3, RZ, 0xc0, !PT ;  /* 0x0000000313117812 */ /* 0x004fce00078ec0ff */
.L_x_813:
[----:B------:R-:W-:Y:S01]  /*1030*/  ISETP.GE.AND P0, PT, R8, R5, PT ;  /* 0x000000050800720c */ /* 0x000fe20003f06270 */
[----:B------:R-:W-:-:S12]  /*1040*/  BSSY.RECONVERGENT B0, `(.L_x_808) ;  /* 0x00000c3000007945 */ /* 0x000fd80003800200 */
[----:B012---:R-:W-:Y:S05]  /*1050*/  @P0 BRA `(.L_x_809) ;  /* 0x0000000c00040947 */ /* 0x007fea0003800000 */
[----:B------:R-:W0:Y:S01]  /*1060*/  LDC R21, c[0x0][0x3bc] ;  /* 0x0000ef00ff157b82 */ /* 0x000e220000000800 */
[----:B------:R-:W-:Y:S01]  /*1070*/  IMAD.IADD R20, R3, 0x1, -R6 ;  /* 0x0000000103147824 */ /* 0x000fe200078e0a06 */
[----:B------:R-:W-:Y:S01]  /*1080*/  MOV R18, RZ ;  /* 0x000000ff00127202 */ /* 0x000fe20000000f00 */
[----:B------:R-:W1:Y:S01]  /*1090*/  LDCU UR4, c[0x0][0x3ac] ;  /* 0x00007580ff0477ac */ /* 0x000e620008000800 */
[----:B------:R-:W-:Y:S01]  /*10a0*/  BSSY.RECONVERGENT B1, `(.L_x_810) ;  /* 0x0000050000017945 */ /* 0x000fe20003800200 */
[----:B------:R-:W-:Y:S01]  /*10b0*/  IMAD.MOV.U32 R29, RZ, RZ, R7 ;  /* 0x000000ffff1d7224 */ /* 0x000fe200078e0007 */
[----:B------:R-:W-:Y:S01]  /*10c0*/  IABS R26, R20 ;  /* 0x00000014001a7213 */ /* 0x000fe20000000000 */
[----:B------:R-:W2:Y:S01]  /*10d0*/  LDCU UR5, c[0x0][0x3a4] ;  /* 0x00007480ff0577ac */ /* 0x000ea20008000800 */
[-C--:B0-----:R-:W-:Y:S02]  /*10e0*/  IABS R24, R21.reuse ;  /* 0x0000001500187213 */ /* 0x081fe40000000000 */
[----:B------:R-:W-:-:S02]  /*10f0*/  LOP3.LUT R20, R20, R21, RZ, 0x3c, !PT ;  /* 0x0000001514147212 */ /* 0x000fc400078e3cff */
[----:B------:R-:W0:Y:S01]  /*1100*/  I2F.RP R22, R24 ;  /* 0x0000001800167306 */ /* 0x000e220000209400 */
[----:B------:R-:W-:Y:S02]  /*1110*/  ISETP.NE.AND P3, PT, R21, RZ, PT ;  /* 0x000000ff1500720c */ /* 0x000fe40003f65270 */
[----:B------:R-:W-:-:S05]  /*1120*/  ISETP.GE.AND P2, PT, R20, RZ, PT ;  /* 0x000000ff1400720c */ /* 0x000fca0003f46270 */
[----:B0-----:R-:W0:Y:S02]  /*1130*/  MUFU.RCP R22, R22 ;  /* 0x0000001600167308 */ /* 0x001e240000001000 */
[----:B0-----:R-:W-:-:S06]  /*1140*/  IADD3 R23, PT, PT, R22, 0xffffffe, RZ ;  /* 0x0ffffffe16177810 */ /* 0x001fcc0007ffe0ff */
[----:B------:R-:W0:Y:S02]  /*1150*/  F2I.FTZ.U32.TRUNC.NTZ R19, R23 ;  /* 0x0000001700137305 */ /* 0x000e24000021f000 */
[----:B0-----:R-:W-:-:S04]  /*1160*/  IMAD.MOV R25, RZ, RZ, -R19 ;  /* 0x000000ffff197224 */ /* 0x001fc800078e0a13 */
[----:B------:R-:W-:-:S04]  /*1170*/  IMAD R25, R25, R24, RZ ;  /* 0x0000001819197224 */ /* 0x000fc800078e02ff */
[----:B------:R-:W-:-:S04]  /*1180*/  IMAD.HI.U32 R18, R19, R25, R18 ;  /* 0x0000001913127227 */ /* 0x000fc800078e0012 */
[----:B------:R-:W-:-:S04]  /*1190*/  IMAD.MOV.U32 R19, RZ, RZ, R26 ;  /* 0x000000ffff137224 */ /* 0x000fc800078e001a */
[----:B------:R-:W-:-:S04]  /*11a0*/  IMAD.HI.U32 R18, R18, R19, RZ ;  /* 0x0000001312127227 */ /* 0x000fc800078e00ff */
[----:B------:R-:W-:-:S04]  /*11b0*/  IMAD.MOV R22, RZ, RZ, -R18 ;  /* 0x000000ffff167224 */ /* 0x000fc800078e0a12 */
[----:B------:R-:W-:-:S05]  /*11c0*/  IMAD R19, R24, R22, R19 ;  /* 0x0000001618137224 */ /* 0x000fca00078e0213 */
[----:B------:R-:W-:-:S13]  /*11d0*/  ISETP.GT.U32.AND P1, PT, R24, R19, PT ;  /* 0x000000131800720c */ /* 0x000fda0003f24070 */
[-C--:B------:R-:W-:Y:S01]  /*11e0*/  @!P1 IADD3 R19, PT, PT, R19, -R24.reuse, RZ ;  /* 0x8000001813139210 */ /* 0x080fe20007ffe0ff */
[----:B------:R-:W-:Y:S01]  /*11f0*/  @!P1 VIADD R18, R18, 0x1 ;  /* 0x0000000112129836 */ /* 0x000fe20000000000 */
[----:B------:R-:W-:Y:S02]  /*1200*/  ISETP.NE.AND P1, PT, R17, RZ, PT ;  /* 0x000000ff1100720c */ /* 0x000fe40003f25270 */
[----:B------:R-:W-:Y:S01]  /*1210*/  ISETP.GE.U32.AND P0, PT, R19, R24, PT ;  /* 0x000000181300720c */ /* 0x000fe20003f06070 */
[----:B--2---:R-:W-:-:S12]  /*1220*/  IMAD R24, R6, UR5, R15 ;  /* 0x0000000506187c24 */ /* 0x004fd8000f8e020f */
[----:B------:R-:W-:Y:S01]  /*1230*/  @P0 VIADD R18, R18, 0x1 ;  /* 0x0000000112120836 */ /* 0x000fe20000000000 */
[----:B------:R-:W-:-:S04]  /*1240*/  ISETP.GE.U32.AND P0, PT, R10, 0x3, PT ;  /* 0x000000030a00780c */ /* 0x000fc80003f06070 */
[----:B------:R-:W-:Y:S02]  /*1250*/  @!P2 IADD3 R18, PT, PT, -R18, RZ, RZ ;  /* 0x000000ff1212a210 */ /* 0x000fe40007ffe1ff */
[----:B------:R-:W-:-:S05]  /*1260*/  @!P3 LOP3.LUT R18, RZ, R21, RZ, 0x33, !PT ;  /* 0x00000015ff12b212 */ /* 0x000fca00078e33ff */
[----:B-1----:R-:W-:Y:S01]  /*1270*/  IMAD R25, R18, UR4, R14 ;  /* 0x0000000412197c24 */ /* 0x002fe2000f8e020e */
[----:B------:R-:W-:Y:S06]  /*1280*/  @!P1 BRA `(.L_x_811) ;  /* 0x0000000000c49947 */ /* 0x000fec0003800000 */
[----:B------:R-:W0:Y:S01]  /*1290*/  LDC R22, c[0x0][0x3c0] ;  /* 0x0000f000ff167b82 */ /* 0x000e220000000800 */
[----:B------:R-:W-:Y:S02]  /*12a0*/  IMAD.IADD R21, R2, 0x1, -R7 ;  /* 0x0000000102157824 */ /* 0x000fe400078e0a07 */
[----:B------:R-:W-:Y:S02]  /*12b0*/  IMAD.MOV.U32 R18, RZ, RZ, RZ ;  /* 0x000000ffff127224 */ /* 0x000fe400078e00ff */
[----:B------:R-:W-:Y:S01]  /*12c0*/  IMAD.MOV.U32 R29, RZ, RZ, R9 ;  /* 0x000000ffff1d7224 */ /* 0x000fe200078e0009 */
[----:B------:R-:W-:Y:S02]  /*12d0*/  IABS R26, R21 ;  /* 0x00000015001a7213 */ /* 0x000fe40000000000 */
[-C--:B0-----:R-:W-:Y:S02]  /*12e0*/  IABS R28, R22.reuse ;  /* 0x00000016001c7213 */ /* 0x081fe40000000000 */
[----:B------:R-:W-:-:S02]  /*12f0*/  LOP3.LUT R21, R21, R22, RZ, 0x3c, !PT ;  /* 0x0000001615157212 */ /* 0x000fc400078e3cff */
[----:B------:R-:W0:Y:S02]  /*1300*/  I2F.RP R20, R28 ;  /* 0x0000001c00147306 */ /* 0x000e240000209400 */
[----:B------:R-:W-:-:S06]  /*1310*/  ISETP.GE.AND P3, PT, R21, RZ, PT ;  /* 0x000000ff1500720c */ /* 0x000fcc0003f66270 */
[----:B0-----:R-:W0:Y:S02]  /*1320*/  MUFU.RCP R20, R20 ;  /* 0x0000001400147308 */ /* 0x001e240000001000 */
[----:B0-----:R-:W-:-:S06]  /*1330*/  VIADD R23, R20, 0xffffffe ;  /* 0x0ffffffe14177836 */ /* 0x001fcc0000000000 */
[----:B------:R0:W1:Y:S02]  /*1340*/  F2I.FTZ.U32.TRUNC.NTZ R19, R23 ;  /* 0x0000001700137305 */ /* 0x000064000021f000 */
[----:B0-----:R-:W-:Y:S01]  /*1350*/  IMAD.IADD R23, R7, 0x1, R24 ;  /* 0x0000000107177824 */ /* 0x001fe200078e0218 */
[----:B-1----:R-:W-:-:S05]  /*1360*/  IADD3 R27, PT, PT, RZ, -R19, RZ ;  /* 0x80000013ff1b7210 */ /* 0x002fca0007ffe0ff */
[----:B------:R-:W-:-:S04]  /*1370*/  IMAD R27, R27, R28, RZ ;  /* 0x0000001c1b1b7224 */ /* 0x000fc800078e02ff */
[----:B------:R-:W-:Y:S01]  /*1380*/  IMAD.HI.U32 R18, R19, R27, R18 ;  /* 0x0000001b13127227 */ /* 0x000fe200078e0012 */
[----:B------:R-:W-:Y:S02]  /*1390*/  MOV R19, R26 ;  /* 0x0000001a00137202 */ /* 0x000fe40000000f00 */
[----:B------:R-:W0:Y:S03]  /*13a0*/  LDC R26, c[0x0][0x3b8] ;  /* 0x0000ee00ff1a7b82 */ /* 0x000e260000000800 */
[----:B------:R-:W-:-:S04]  /*13b0*/  IMAD.HI.U32 R18, R18, R19, RZ ;  /* 0x0000001312127227 */ /* 0x000fc800078e00ff */
[----:B------:R-:W-:-:S04]  /*13c0*/  IMAD.MOV R20, RZ, RZ, -R18 ;  /* 0x000000ffff147224 */ /* 0x000fc800078e0a12 */
[C---:B------:R-:W-:Y:S02]  /*13d0*/  IMAD R19, R28.reuse, R20, R19 ;  /* 0x000000141c137224 */ /* 0x040fe400078e0213 */
[----:B------:R-:W1:Y:S03]  /*13e0*/  LDC.64 R20, c[0x0][0x388] ;  /* 0x0000e200ff147b82 */ /* 0x000e660000000a00 */
[----:B------:R-:W-:-:S13]  /*13f0*/  ISETP.GT.U32.AND P2, PT, R28, R19, PT ;  /* 0x000000131c00720c */ /* 0x000fda0003f44070 */
[----:B------:R-:W-:Y:S01]  /*1400*/  @!P2 IMAD.IADD R19, R19, 0x1, -R28 ;  /* 0x000000011313a824 */ /* 0x000fe200078e0a1c */
[----:B------:R-:W-:Y:S02]  /*1410*/  @!P2 IADD3 R18, PT, PT, R18, 0x1, RZ ;  /* 0x000000011212a810 */ /* 0x000fe40007ffe0ff */
[----:B------:R-:W-:Y:S02]  /*1420*/  ISETP.NE.AND P2, PT, R22, RZ, PT ;  /* 0x000000ff1600720c */ /* 0x000fe40003f45270 */
[----:B------:R-:W-:Y:S01]  /*1430*/  ISETP.GE.U32.AND P1, PT, R19, R28, PT ;  /* 0x0000001c1300720c */ /* 0x000fe20003f26070 */
[----:B0-----:R-:W-:-:S12]  /*1440*/  IMAD R19, R23, R26, R25 ;  /* 0x0000001a17137224 */ /* 0x001fd800078e0219 */
[----:B------:R-:W-:Y:S01]  /*1450*/  @P1 VIADD R18, R18, 0x1 ;  /* 0x0000000112121836 */ /* 0x000fe20000000000 */
[----:B------:R-:W-:-:S04]  /*1460*/  ISETP.NE.AND P1, PT, R17, 0x1, PT ;  /* 0x000000011100780c */ /* 0x000fc80003f25270 */
[----:B------:R-:W-:Y:S02]  /*1470*/  @!P3 IADD3 R18, PT, PT, -R18, RZ, RZ ;  /* 0x000000ff1212b210 */ /* 0x000fe40007ffe1ff */
[----:B------:R-:W-:-:S05]  /*1480*/  @!P2 LOP3.LUT R18, RZ, R22, RZ, 0x33, !PT ;  /* 0x00000016ff12a212 */ /* 0x000fca00078e33ff */
[----:B------:R-:W-:-:S04]  /*1490*/  IMAD.IADD R19, R18, 0x1, R19 ;  /* 0x0000000112137824 */ /* 0x000fc800078e0213 */
[----:B-1----:R-:W-:-:S05]  /*14a0*/  IMAD.WIDE R18, R19, 0x4, R20 ;  /* 0x0000000413127825 */ /* 0x002fca00078e0214 */
[----:B-----5:R0:W-:Y:S01]  /*14b0*/  STG.E desc[UR6][R18.64], R0 ;  /* 0x0000000012007986 */ /* 0x0201e2000c101906 */
[----:B------:R-:W-:Y:S05]  /*14c0*/  @!P1 BRA `(.L_x_811) ;  /* 0x0000000000349947 */ /* 0x000fea0003800000 */
[----:B------:R-:W-:Y:S01]  /*14d0*/  ISETP.NE.AND P1, PT, R17, 0x2, PT ;  /* 0x000000021100780c */ /* 0x000fe20003f25270 */
[----:B------:R-:W-:Y:S01]  /*14e0*/  IMAD.MOV.U32 R29, RZ, RZ, R11 ;  /* 0x000000ffff1d7224 */ /* 0x000fe200078e000b */
[----:B0-----:R-:W-:-:S11]  /*14f0*/  IADD3 R19, PT, PT, R23, R22, RZ ;  /* 0x0000001617137210 */ /* 0x001fd60007ffe0ff */
[C---:B------:R-:W-:Y:S02]  /*1500*/  @P1 IMAD.IADD R22, R19.reuse, 0x1, R22 ;  /* 0x0000000113161824 */ /* 0x040fe400078e0216 */
[-CC-:B------:R-:W-:Y:S02]  /*1510*/  IMAD R19, R19, R26.reuse, R25.reuse ;  /* 0x0000001a13137224 */ /* 0x180fe400078e0219 */
[----:B------:R-:W-:Y:S02]  /*1520*/  @P1 IMAD R22, R22, R26, R25 ;  /* 0x0000001a16161224 */ /* 0x000fe400078e0219 */
[----:B------:R-:W-:Y:S02]  /*1530*/  IMAD.IADD R19, R12, 0x1, R19 ;  /* 0x000000010c137824 */ /* 0x000fe400078e0213 */
[----:B------:R-:W-:Y:S01]  /*1540*/  @P1 IMAD.MOV.U32 R29, RZ, RZ, R16 ;  /* 0x000000ffff1d1224 */ /* 0x000fe200078e0010 */
[----:B------:R-:W-:Y:S01]  /*1550*/  @P1 IADD3 R23, PT, PT, R13, R22, RZ ;  /* 0x000000160d171210 */ /* 0x000fe20007ffe0ff */
[----:B------:R-:W-:-:S04]  /*1560*/  IMAD.WIDE R18, R19, 0x4, R20 ;  /* 0x0000000413127825 */ /* 0x000fc800078e0214 */
[----:B------:R-:W-:Y:S01]  /*1570*/  @P1 IMAD.WIDE R20, R23, 0x4, R20 ;  /* 0x0000000417141825 */ /* 0x000fe200078e0214 */
[----:B------:R1:W-:Y:S04]  /*1580*/  STG.E desc[UR6][R18.64], R0 ;  /* 0x0000000012007986 */ /* 0x0003e8000c101906 */
[----:B------:R1:W-:Y:S02]  /*1590*/  @P1 STG.E desc[UR6][R20.64], R0 ;  /* 0x0000000014001986 */ /* 0x0003e4000c101906 */
.L_x_811:
[----:B------:R-:W-:Y:S05]  /*15a0*/  BSYNC.RECONVERGENT B1 ;  /* 0x0000000000017941 */ /* 0x000fea0003800200 */
.L_x_810:
[----:B------:R-:W-:Y:S05]  /*15b0*/  @!P0 BRA `(.L_x_809) ;  /* 0x0000000400ac8947 */ /* 0x000fea0003800000 */
[----:B01----:R-:W0:Y:S02]  /*15c0*/  LDC R18, c[0x0][0x3c0] ;  /* 0x0000f000ff127b82 */ /* 0x003e240000000800 */
[----:B0-----:R-:W-:-:S04]  /*15d0*/  IABS R28, R18 ;  /* 0x00000012001c7213 */ /* 0x001fc80000000000 */
[----:B------:R-:W0:Y:S08]  /*15e0*/  I2F.RP R20, R28 ;  /* 0x0000001c00147306 */ /* 0x000e300000209400 */
[----:B0-----:R-:W0:Y:S02]  /*15f0*/  MUFU.RCP R20, R20 ;  /* 0x0000001400147308 */ /* 0x001e240000001000 */
[----:B0-----:R-:W-:-:S06]  /*1600*/  IADD3 R18, PT, PT, R20, 0xffffffe, RZ ;  /* 0x0ffffffe14127810 */ /* 0x001fcc0007ffe0ff */
[----:B------:R0:W1:Y:S02]  /*1610*/  F2I.FTZ.U32.TRUNC.NTZ R19, R18 ;  /* 0x0000001200137305 */ /* 0x000064000021f000 */
[----:B0-----:R-:W-:Y:S02]  /*1620*/  IMAD.MOV.U32 R18, RZ, RZ, RZ ;  /* 0x000000ffff127224 */ /* 0x001fe400078e00ff */
[----:B-1----:R-:W-:-:S04]  /*1630*/  IMAD.MOV R27, RZ, RZ, -R19 ;  /* 0x000000ffff1b7224 */ /* 0x002fc800078e0a13 */
[----:B------:R-:W-:-:S04]  /*1640*/  IMAD R27, R27, R28, RZ ;  /* 0x0000001c1b1b7224 */ /* 0x000fc800078e02ff */
[----:B------:R-:W-:-:S07]  /*1650*/  IMAD.HI.U32 R27, R19, R27, R18 ;  /* 0x0000001b131b7227 */ /* 0x000fce00078e0012 */
.L_x_812:
[----:B------:R-:W0:Y:S01]  /*1660*/  LDC R26, c[0x0][0x3c0] ;  /* 0x0000f000ff1a7b82 */ /* 0x000e220000000800 */
[-C--:B--2---:R-:W-:Y:S02]  /*1670*/  IADD3 R19, PT, PT, R2, -R29.reuse, RZ ;  /* 0x8000001d02137210 */ /* 0x084fe40007ffe0ff */
[----:B------:R-:W-:Y:S02]  /*1680*/  IADD3 R23, PT, PT, R24, R29, RZ ;  /* 0x0000001d18177210 */ /* 0x000fe40007ffe0ff */
[----:B------:R-:W-:-:S05]  /*1690*/  IABS R21, R19 ;  /* 0x0000001300157213 */ /* 0x000fca0000000000 */
[----:B------:R-:W-:-:S04]  /*16a0*/  IMAD.HI.U32 R27, R27, R21, RZ ;  /* 0x000000151b1b7227 */ /* 0x000fc800078e00ff */
[----:B------:R-:W-:Y:S01]  /*16b0*/  IMAD.MOV R18, RZ, RZ, -R27 ;  /* 0x000000ffff127224 */ /* 0x000fe200078e0a1b */
[-C--:B0-----:R-:W-:Y:S01]  /*16c0*/  IABS R30, R26.reuse ;  /* 0x0000001a001e7213 */ /* 0x081fe20000000000 */
[----:B------:R-:W-:Y:S01]  /*16d0*/  IMAD.IADD R33, R29, 0x1, R26 ;  /* 0x000000011d217824 */ /* 0x000fe200078e021a */
[----:B------:R-:W-:Y:S02]  /*16e0*/  LOP3.LUT R19, R19, R26, RZ, 0x3c, !PT ;  /* 0x0000001a13137212 */ /* 0x000fe400078e3cff */
[----:B------:R-:W0:Y:S01]  /*16f0*/  I2F.RP R22, R30 ;  /* 0x0000001e00167306 */ /* 0x000e220000209400 */
[----:B------:R-:W-:Y:S01]  /*1700*/  IMAD R21, R30, R18, R21 ;  /* 0x000000121e157224 */ /* 0x000fe200078e0215 */
[----:B------:R-:W-:Y:S02]  /*1710*/  ISETP.GE.AND P2, PT, R19, RZ, PT ;  /* 0x000000ff1300720c */ /* 0x000fe40003f46270 */
[----:B------:R-:W1:Y:S01]  /*1720*/  LDC.64 R18, c[0x0][0x388] ;  /* 0x0000e200ff127b82 */ /* 0x000e620000000a00 */
[----:B------:R-:W-:-:S02]  /*1730*/  IADD3 R29, PT, PT, R33, R26, RZ ;  /* 0x0000001a211d7210 */ /* 0x000fc40007ffe0ff */
[----:B------:R-:W-:Y:S01]  /*1740*/  ISETP.GT.U32.AND P1, PT, R28, R21, PT ;  /* 0x000000151c00720c */ /* 0x000fe20003f24070 */
[----:B0-----:R-:W0:-:S12]  /*1750*/  MUFU.RCP R22, R22 ;  /* 0x0000001600167308 */ /* 0x001e180000001000 */
[----:B------:R-:W-:Y:S02]  /*1760*/  @!P1 IMAD.IADD R21, R21, 0x1, -R30 ;  /* 0x0000000115159824 */ /* 0x000fe400078e0a1e */
[----:B------:R-:W-:-:S03]  /*1770*/  @!P1 VIADD R27, R27, 0x1 ;  /* 0x000000011b1b9836 */ /* 0x000fc60000000000 */
[----:B------:R-:W-:Y:S02]  /*1780*/  ISETP.GE.U32.AND P0, PT, R21, R28, PT ;  /* 0x0000001c1500720c */ /* 0x000fe40003f06070 */
[----:B0-----:R-:W-:Y:S02]  /*1790*/  IADD3 R20, PT, PT, R22, 0xffffffe, RZ ;  /* 0x0ffffffe16147810 */ /* 0x001fe40007ffe0ff */
[----:B------:R-:W-:Y:S02]  /*17a0*/  LOP3.LUT R22, RZ, R26, RZ, 0x33, !PT ;  /* 0x0000001aff167212 */ /* 0x000fe400078e33ff */
[----:B------:R0:W2:Y:S07]  /*17b0*/  F2I.FTZ.U32.TRUNC.NTZ R21, R20 ;  /* 0x0000001400157305 */ /* 0x0000ae000021f000 */
[----:B------:R-:W-:Y:S01]  /*17c0*/  @P0 VIADD R27, R27, 0x1 ;  /* 0x000000011b1b0836 */ /* 0x000fe20000000000 */
[----:B------:R-:W-:-:S03]  /*17d0*/  ISETP.NE.AND P0, PT, R26, RZ, PT ;  /* 0x000000ff1a00720c */ /* 0x000fc60003f05270 */
[----:B------:R-:W-:Y:S02]  /*17e0*/  @!P2 IMAD.MOV R27, RZ, RZ, -R27 ;  /* 0x000000ffff1ba224 */ /* 0x000fe400078e0a1b */
[----:B0-----:R-:W-:-:S03]  /*17f0*/  IMAD R20, R23, UR8, R25 ;  /* 0x0000000817147c24 */ /* 0x001fc6000f8e0219 */
[----:B------:R-:W-:Y:S01]  /*1800*/  SEL R27, R22, R27, !P0 ;  /* 0x0000001b161b7207 */ /* 0x000fe20004000000 */
[----:B------:R-:W-:Y:S02]  /*1810*/  IMAD.IADD R23, R23, 0x1, R26 ;  /* 0x0000000117177824 */ /* 0x000fe400078e021a */
[----:B--2---:R-:W-:Y:S01]  /*1820*/  IMAD.MOV R35, RZ, RZ, -R21 ;  /* 0x000000ffff237224 */ /* 0x004fe200078e0a15 */
[----:B------:R-:W-:Y:S01]  /*1830*/  IADD3 R31, PT, PT, R27, R20, RZ ;  /* 0x000000141b1f7210 */ /* 0x000fe20007ffe0ff */
[----:B------:R-:W-:Y:S02]  /*1840*/  IMAD.MOV.U32 R20, RZ, RZ, RZ ;  /* 0x000000ffff147224 */ /* 0x000fe400078e00ff */
[----:B------:R-:W-:-:S04]  /*1850*/  IMAD R35, R35, R30, RZ ;  /* 0x0000001e23237224 */ /* 0x000fc800078e02ff */
[----:B------:R-:W-:-:S04]  /*1860*/  IMAD.HI.U32 R27, R21, R35, R20 ;  /* 0x00000023151b7227 */ /* 0x000fc800078e0014 */
[----:B-1----:R-:W-:-:S04]  /*1870*/  IMAD.WIDE R20, R31, 0x4, R18 ;  /* 0x000000041f147825 */ /* 0x002fc800078e0212 */
[C---:B------:R-:W-:Y:S01]  /*1880*/  IMAD.IADD R31, R2.reuse, 0x1, -R33 ;  /* 0x00000001021f7824 */ /* 0x040fe200078e0a21 */
[----:B-----5:R0:W-:Y:S01]  /*1890*/  STG.E desc[UR6][R20.64], R0 ;  /* 0x0000000014007986 */ /* 0x0201e2000c101906 */
[----:B------:R-:W-:Y:S01]  /*18a0*/  IMAD.IADD R33, R2, 0x1, -R29 ;  /* 0x0000000102217824 */ /* 0x000fe200078e0a1d */
[-C--:B------:R-:W-:Y:S02]  /*18b0*/  IADD3 R29, PT, PT, R29, R26.reuse, RZ ;  /* 0x0000001a1d1d7210 */ /* 0x080fe40007ffe0ff */
[----:B------:R-:W-:Y:S02]  /*18c0*/  IABS R28, R31 ;  /* 0x0000001f001c7213 */ /* 0x000fe40000000000 */
[----:B------:R-:W-:Y:S02]  /*18d0*/  IABS R35, R33 ;  /* 0x0000002100237213 */ /* 0x000fe40000000000 */
[----:B------:R-:W-:Y:S01]  /*18e0*/  LOP3.LUT R33, R33, R26, RZ, 0x3c, !PT ;  /* 0x0000001a21217212 */ /* 0x000fe200078e3cff */
[----:B------:R-:W-:Y:S01]  /*18f0*/  IMAD.HI.U32 R32, R27, R28, RZ ;  /* 0x0000001c1b207227 */ /* 0x000fe200078e00ff */
[----:B------:R-:W-:-:S02]  /*1900*/  LOP3.LUT R31, R31, R26, RZ, 0x3c, !PT ;  /* 0x0000001a1f1f7212 */ /* 0x000fc400078e3cff */
[----:B------:R-:W-:Y:S01]  /*1910*/  ISETP.GE.AND P2, PT, R33, RZ, PT ;  /* 0x000000ff2100720c */ /* 0x000fe20003f46270 */
[----:B0-----:R-:W-:Y:S01]  /*1920*/  IMAD.IADD R21, R2, 0x1, -R29 ;  /* 0x0000000102157824 */ /* 0x001fe200078e0a1d */
[----:B------:R-:W-:Y:S01]  /*1930*/  IADD3 R33, PT, PT, -R32, RZ, RZ ;  /* 0x000000ff20217210 */ /* 0x000fe20007ffe1ff */
[----:B------:R-:W-:Y:S01]  /*1940*/  IMAD.IADD R29, R29, 0x1, R26 ;  /* 0x000000011d1d7824 */ /* 0x000fe200078e021a */
[----:B------:R-:W-:Y:S01]  /*1950*/  ISETP.GE.AND P4, PT, R31, RZ, PT ;  /* 0x000000ff1f00720c */ /* 0x000fe20003f86270 */
[----:B------:R-:W-:Y:S01]  /*1960*/  IMAD.HI.U32 R31, R27, R35, RZ ;  /* 0x000000231b1f7227 */ /* 0x000fe200078e00ff */
[----:B------:R-:W-:Y:S02]  /*1970*/  IABS R34, R21 ;  /* 0x0000001500227213 */ /* 0x000fe40000000000 */
[----:B------:R-:W-:Y:S01]  /*1980*/  LOP3.LUT R21, R21, R26, RZ, 0x3c, !PT ;  /* 0x0000001a15157212 */ /* 0x000fe200078e3cff */
[----:B------:R-:W-:Y:S02]  /*1990*/  IMAD R33, R30, R33, R28 ;  /* 0x000000211e217224 */ /* 0x000fe400078e021c */
[----:B------:R-:W-:-:S02]  /*19a0*/  IMAD.MOV.U32 R28, RZ, RZ, R30 ;  /* 0x000000ffff1c7224 */ /* 0x000fc400078e001e */
[----:B------:R-:W-:-:S03]  /*19b0*/  IMAD.MOV R20, RZ, RZ, -R31 ;  /* 0x000000ffff147224 */ /* 0x000fc600078e0a1f */
[----:B------:R-:W-:Y:S01]  /*19c0*/  ISETP.GT.U32.AND P1, PT, R28, R33, PT ;  /* 0x000000211c00720c */ /* 0x000fe20003f24070 */
[----:B------:R-:W-:Y:S02]  /*19d0*/  IMAD R35, R30, R20, R35 ;  /* 0x000000141e237224 */ /* 0x000fe400078e0223 */
[----:B------:R-:W-:-:S03]  /*19e0*/  IMAD.HI.U32 R20, R27, R34, RZ ;  /* 0x000000221b147227 */ /* 0x000fc600078e00ff */
[----:B------:R-:W-:-:S07]  /*19f0*/  ISETP.GT.U32.AND P5, PT, R28, R35, PT ;  /* 0x000000231c00720c */ /* 0x000fce0003fa4070 */
[----:B------:R-:W-:Y:S02]  /*1a00*/  @!P1 IMAD.IADD R33, R33, 0x1, -R30 ;  /* 0x0000000121219824 */ /* 0x000fe400078e0a1e */
[----:B------:R-:W-:-:S03]  /*1a10*/  @!P1 VIADD R32, R32, 0x1 ;  /* 0x0000000120209836 */ /* 0x000fc60000000000 */
[----:B------:R-:W-:Y:S01]  /*1a20*/  ISETP.GE.U32.AND P6, PT, R33, R28, PT ;  /* 0x0000001c2100720c */ /* 0x000fe20003fc6070 */
[----:B------:R-:W-:Y:S01]  /*1a30*/  IMAD.MOV R33, RZ, RZ, -R20 ;  /* 0x000000ffff217224 */ /* 0x000fe200078e0a14 */
[----:B------:R-:W-:Y:S02]  /*1a40*/  @!P5 IADD3 R35, PT, PT, R35, -R30, RZ ;  /* 0x8000001e2323d210 */ /* 0x000fe40007ffe0ff */
[----:B------:R-:W-:Y:S01]  /*1a50*/  @!P5 IADD3 R31, PT, PT, R31, 0x1, RZ ;  /* 0x000000011f1fd810 */ /* 0x000fe20007ffe0ff */
[----:B------:R-:W-:Y:S01]  /*1a60*/  IMAD R33, R30, R33, R34 ;  /* 0x000000211e217224 */ /* 0x000fe200078e0222 */
[----:B------:R-:W-:-:S04]  /*1a70*/  ISETP.GE.U32.AND P3, PT, R35, R28, PT ;  /* 0x0000001c2300720c */ /* 0x000fc80003f66070 */
[----:B------:R-:W-:-:S03]  /*1a80*/  ISETP.GT.U32.AND P1, PT, R28, R33, PT ;  /* 0x000000211c00720c */ /* 0x000fc60003f24070 */
[----:B------:R-:W-:-:S04]  /*1a90*/  @P6 VIADD R32, R32, 0x1 ;  /* 0x0000000120206836 */ /* 0x000fc80000000000 */
[----:B------:R-:W-:Y:S01]  /*1aa0*/  @!P4 IMAD.MOV R32, RZ, RZ, -R32 ;  /* 0x000000ffff20c224 */ /* 0x000fe200078e0a20 */
[----:B------:R-:W-:Y:S01]  /*1ab0*/  ISETP.GE.AND P4, PT, R21, RZ, PT ;  /* 0x000000ff1500720c */ /* 0x000fe20003f86270 */
[----:B------:R-:W-:Y:S02]  /*1ac0*/  @P3 VIADD R31, R31, 0x1 ;  /* 0x000000011f1f3836 */ /* 0x000fe40000000000 */
[----:B------:R-:W-:Y:S01]  /*1ad0*/  IMAD R21, R23, UR8, R25 ;  /* 0x0000000817157c24 */ /* 0x000fe2000f8e0219 */
[----:B------:R-:W-:Y:S02]  /*1ae0*/  SEL R32, R22, R32, !P0 ;  /* 0x0000002016207207 */ /* 0x000fe40004000000 */
[----:B------:R-:W-:Y:S02]  /*1af0*/  @!P1 IADD3 R33, PT, PT, R33, -R30, RZ ;  /* 0x8000001e21219210 */ /* 0x000fe40007ffe0ff */
[----:B------:R-:W-:Y:S02]  /*1b00*/  @!P1 IADD3 R20, PT, PT, R20, 0x1, RZ ;  /* 0x0000000114149810 */ /* 0x000fe40007ffe0ff */
[----:B------:R-:W-:Y:S01]  /*1b10*/  ISETP.GE.U32.AND P6, PT, R33, R28, PT ;  /* 0x0000001c2100720c */ /* 0x000fe20003fc6070 */
[----:B------:R-:W-:Y:S01]  /*1b20*/  IMAD.IADD R33, R23, 0x1, R26 ;  /* 0x0000000117217824 */ /* 0x000fe200078e021a */
[----:B------:R-:W-:-:S02]  /*1b30*/  @!P2 IADD3 R31, PT, PT, -R31, RZ, RZ ;  /* 0x000000ff1f1fa210 */ /* 0x000fc40007ffe1ff */
[----:B------:R-:W-:Y:S01]  /*1b40*/  IADD3 R21, PT, PT, R32, R21, RZ ;  /* 0x0000001520157210 */ /* 0x000fe20007ffe0ff */
[----:B------:R-:W-:Y:S01]  /*1b50*/  IMAD.IADD R30, R33, 0x1, R26 ;  /* 0x00000001211e7824 */ /* 0x000fe200078e021a */
[----:B------:R-:W-:-:S07]  /*1b60*/  SEL R31, R22, R31, !P0 ;  /* 0x0000001f161f7207 */ /* 0x000fce0004000000 */
[----:B------:R-:W-:-:S05]  /*1b70*/  @P6 IADD3 R20, PT, PT, R20, 0x1, RZ ;  /* 0x0000000114146810 */ /* 0x000fca0007ffe0ff */
[----:B------:R-:W-:Y:S02]  /*1b80*/  IMAD.MOV.U32 R23, RZ, RZ, R20 ;  /* 0x000000ffff177224 */ /* 0x000fe400078e0014 */
[--C-:B------:R-:W-:Y:S02]  /*1b90*/  IMAD R20, R33, UR8, R25.reuse ;  /* 0x0000000821147c24 */ /* 0x100fe4000f8e0219 */
[----:B------:R-:W-:Y:S01]  /*1ba0*/  IMAD R33, R30, UR8, R25 ;  /* 0x000000081e217c24 */ /* 0x000fe2000f8e0219 */
[----:B------:R-:W-:Y:S01]  /*1bb0*/  @!P4 IADD3 R23, PT, PT, -R23, RZ, RZ ;  /* 0x000000ff1717c210 */ /* 0x000fe20007ffe1ff */
[----:B------:R-:W-:-:S03]  /*1bc0*/  IMAD.IADD R31, R31, 0x1, R20 ;  /* 0x000000011f1f7824 */ /* 0x000fc600078e0214 */
[----:B------:R-:W-:Y:S01]  /*1bd0*/  SEL R30, R22, R23, !P0 ;  /* 0x00000017161e7207 */ /* 0x000fe20004000000 */
[--C-:B------:R-:W-:Y:S01]  /*1be0*/  IMAD.WIDE R22, R21, 0x4, R18.reuse ;  /* 0x0000000415167825 */ /* 0x100fe200078e0212 */
[----:B------:R-:W-:Y:S02]  /*1bf0*/  ISETP.GT.AND P0, PT, R29, R5, PT ;  /* 0x000000051d00720c */ /* 0x000fe40003f04270 */
[----:B------:R-:W-:Y:S01]  /*1c00*/  IADD3 R33, PT, PT, R30, R33, RZ ;  /* 0x000000211e217210 */ /* 0x000fe20007ffe0ff */
[--C-:B------:R-:W-:Y:S01]  /*1c10*/  IMAD.WIDE R20, R31, 0x4, R18.reuse ;  /* 0x000000041f147825 */ /* 0x100fe200078e0212 */
[----:B------:R2:W-:Y:S03]  /*1c20*/  STG.E desc[UR6][R22.64], R0 ;  /* 0x0000000016007986 */ /* 0x0005e6000c101906 */
[----:B------:R-:W-:Y:S01]  /*1c30*/  IMAD.WIDE R18, R33, 0x4, R18 ;  /* 0x0000000421127825 */ /* 0x000fe200078e0212 */
[----:B------:R2:W-:Y:S04]  /*1c40*/  STG.E desc[UR6][R20.64], R0 ;  /* 0x0000000014007986 */ /* 0x0005e8000c101906 */
[----:B------:R2:W-:Y:S01]  /*1c50*/  STG.E desc[UR6][R18.64], R0 ;  /* 0x0000000012007986 */ /* 0x0005e2000c101906 */
[----:B------:R-:W-:Y:S05]  /*1c60*/  @!P0 BRA `(.L_x_812) ;  /* 0xfffffff8007c8947 */ /* 0x000fea000383ffff */
.L_x_809:
[----:B------:R-:W-:Y:S05]  /*1c70*/  BSYNC.RECONVERGENT B0 ;  /* 0x0000000000007941 */ /* 0x000fea0003800200 */
.L_x_808:
[----:B------:R-:W3:Y:S02]  /*1c80*/  LDCU UR4, c[0x0][0x3bc] ;  /* 0x00007780ff0477ac */ /* 0x000ee40008000800 */
[----:B---3--:R-:W-:-:S04]  /*1c90*/  IADD3 R6, PT, PT, R6, UR4, RZ ;  /* 0x0000000406067c10 */ /* 0x008fc8000fffe0ff */
[----:B------:R-:W-:-:S13]  /*1ca0*/  ISETP.GT.AND P0, PT, R6, R4, PT ;  /* 0x000000040600720c */ /* 0x000fda0003f04270 */
[----:B------:R-:W-:Y:S05]  /*1cb0*/  @!P0 BRA `(.L_x_813) ;  /* 0xfffffff000dc8947 */ /* 0x000fea000383ffff */
[----:B------:R-:W-:Y:S05]  /*1cc0*/  EXIT ;  /* 0x000000000000794d */ /* 0x000fea0003800000 */
.L_x_814:
        /* <DEDUP_REMOVED lines=11> */
.L_x_1168:


//--------------------- .text.dense_dense_im2col_d --------------------------
	.section	.text.dense_dense_im2col_d,"ax",@progbits
	.align	128
        .global         dense_dense_im2col_d
        .type           dense_dense_im2col_d,@function
        .size           dense_dense_im2col_d,(.L_x_1169 - dense_dense_im2col_d)
        .other          dense_dense_im2col_d,@"STO_CUDA_ENTRY STV_DEFAULT"
dense_dense_im2col_d:
.text.dense_dense_im2col_d:
        /* <DEDUP_REMOVED lines=10> */
[----:B------:R-:W2:Y:S06]  /*00a0*/  LDCU.64 UR4, c[0x0][0x3c0] ;  /* 0x00007800ff0477ac */ /* 0x000eac0008000a00 */
[----:B------:R-:W3:Y:S01]  /*00b0*/  LDC R4, c[0x0][0x394] ;  /* 0x0000e500ff047b82 */ /* 0x000ee20000000800 */
[----:B------:R-:W4:Y:S07]  /*00c0*/  LDCU UR8, c[0x0][0x3c8] ;  /* 0x00007900ff0877ac */ /* 0x000f2e0008000800 */
[----:B------:R-:W2:Y:S01]  /*00d0*/  LDC R2, c[0x0][0x398] ;  /* 0x0000e600ff027b82 */ /* 0x000ea20000000800 */
[----:B0-----:R-:W-:-:S06]  /*00e0*/  IMAD.WIDE R16, R3, 0x8, R16 ;  /* 0x0000000803107825 */ /* 0x001fcc00078e0210 */
[----:B-1----:R-:W5:Y:S01]  /*00f0*/  LDG.E.64 R16, desc[UR6][R16.64] ;  /* 0x0000000610107981 */ /* 0x002f62000c1e1b00 */
[----:B---3--:R-:W-:-:S04]  /*0100*/  IABS R5, R4 ;  /* 0x0000000400057213 */ /* 0x008fc80000000000 */
[----:B------:R-:W0:Y:S08]  /*0110*/  I2F.RP R0, R5 ;  /* 0x0000000500007306 */ /* 0x000e300000209400 */
[----:B0-----:R-:W0:Y:S02]  /*0120*/  MUFU.RCP R0, R0 ;  /* 0x0000000000007308 */ /* 0x001e240000001000 */
[----:B0-----:R-:W-:-:S06]  /*0130*/  VIADD R6, R0, 0xffffffe ;  /* 0x0ffffffe00067836 */ /* 0x001fcc0000000000 */
[----:B------:R0:W1:Y:S02]  /*0140*/  F2I.FTZ.U32.TRUNC.NTZ R7, R6 ;  /* 0x0000000600077305 */ /* 0x000064000021f000 */
[----:B0-----:R-:W-:Y:S02]  /*0150*/  HFMA2 R6, -RZ, RZ, 0, 0 ;  /* 0x00000000ff067431 */ /* 0x001fe400000001ff */
[----:B-1----:R-:W-:-:S04]  /*0160*/  IMAD.MOV R8, RZ, RZ, -R7 ;  /* 0x000000ffff087224 */ /* 0x002fc800078e0a07 */
[----:B------:R-:W-:Y:S01]  /*0170*/  IMAD R9, R8, R5, RZ ;  /* 0x0000000508097224 */ /* 0x000fe200078e02ff */
[----:B------:R-:W-:-:S03]  /*0180*/  IABS R0, R3 ;  /* 0x0000000300007213 */ /* 0x000fc60000000000 */
[----:B------:R-:W-:Y:S01]  /*0190*/  IMAD.HI.U32 R7, R7, R9, R6 ;  /* 0x0000000907077227 */ /* 0x000fe200078e0006 */
[----:B--2---:R-:W-:-:S05]  /*01a0*/  IABS R8, R2 ;  /* 0x0000000200087213 */ /* 0x004fca0000000000 */
[----:B------:R-:W-:Y:S01]  /*01b0*/  IMAD.HI.U32 R10, R7, R0, RZ ;  /* 0x00000000070a7227 */ /* 0x000fe200078e00ff */
[----:B------:R-:W0:Y:S03]  /*01c0*/  I2F.RP R6, R8 ;  /* 0x0000000800067306 */ /* 0x000e260000209400 */
[----:B------:R-:W-:-:S04]  /*01d0*/  IMAD.MOV R7, RZ, RZ, -R10 ;  /* 0x000000ffff077224 */ /* 0x000fc800078e0a0a */
[----:B------:R-:W-:-:S05]  /*01e0*/  IMAD R0, R5, R7, R0 ;  /* 0x0000000705007224 */ /* 0x000fca00078e0200 */
[----:B------:R-:W-:Y:S01]  /*01f0*/  ISETP.GT.U32.AND P1, PT, R5, R0, PT ;  /* 0x000000000500720c */ /* 0x000fe20003f24070 */
[----:B0-----:R-:W0:-:S12]  /*0200*/  MUFU.RCP R6, R6 ;  /* 0x0000000600067308 */ /* 0x001e180000001000 */
[----:B------:R-:W-:-:S05]  /*0210*/  @!P1 IMAD.IADD R0, R0, 0x1, -R5 ;  /* 0x0000000100009824 */ /* 0x000fca00078e0a05 */
[----:B------:R-:W-:Y:S02]  /*0220*/  ISETP.GE.U32.AND P0, PT, R0, R5, PT ;  /* 0x000000050000720c */ /* 0x000fe40003f06070 */
[----:B------:R-:W-:Y:S01]  /*0230*/  LOP3.LUT R0, R3, R4, RZ, 0x3c, !PT ;  /* 0x0000000403007212 */ /* 0x000fe200078e3cff */
[----:B------:R-:W-:Y:S01]  /*0240*/  @!P1 VIADD R10, R10, 0x1 ;  /* 0x000000010a0a9836 */ /* 0x000fe20000000000 */
[----:B------:R-:W-:Y:S02]  /*0250*/  ISETP.NE.AND P1, PT, R4, RZ, PT ;  /* 0x000000ff0400720c */ /* 0x000fe40003f25270 */
[----:B------:R-:W-:Y:S02]  /*0260*/  ISETP.GE.AND P2, PT, R0, RZ, PT ;  /* 0x000000ff0000720c */ /* 0x000fe40003f46270 */
[----:B0-----:R-:W-:Y:S01]  /*0270*/  IADD3 R5, PT, PT, R6, 0xffffffe, RZ ;  /* 0x0ffffffe06057810 */ /* 0x001fe20007ffe0ff */
[----:B------:R-:W0:Y:S04]  /*0280*/  LDC R0, c[0x0][0x39c] ;  /* 0x0000e700ff007b82 */ /* 0x000e280000000800 */
[----:B------:R-:W-:Y:S01]  /*0290*/  @P0 VIADD R10, R10, 0x1 ;  /* 0x000000010a0a0836 */ /* 0x000fe20000000000 */
[----:B------:R-:W1:Y:S05]  /*02a0*/  F2I.FTZ.U32.TRUNC.NTZ R5, R5 ;  /* 0x0000000500057305 */ /* 0x000e6a000021f000 */
[----:B------:R-:W-:-:S02]  /*02b0*/  @!P2 IADD3 R10, PT, PT, -R10, RZ, RZ ;  /* 0x000000ff0a0aa210 */ /* 0x000fc40007ffe1ff */
[----:B------:R-:W-:-:S05]  /*02c0*/  @!P1 LOP3.LUT R10, RZ, R4, RZ, 0x33, !PT ;  /* 0x00000004ff0a9212 */ /* 0x000fca00078e33ff */
[----:B------:R-:W-:Y:S02]  /*02d0*/  IMAD.MOV R6, RZ, RZ, -R10 ;  /* 0x000000ffff067224 */ /* 0x000fe400078e0a0a */
[----:B-1----:R-:W-:Y:S02]  /*02e0*/  IMAD.MOV R7, RZ, RZ, -R5 ;  /* 0x000000ffff077224 */ /* 0x002fe400078e0a05 */
[----:B------:R-:W-:Y:S01]  /*02f0*/  IMAD R9, R4, R6, R3 ;  /* 0x0000000604097224 */ /* 0x000fe200078e0203 */
[----:B------:R-:W-:Y:S01]  /*0300*/  MOV R4, RZ ;  /* 0x000000ff00047202 */ /* 0x000fe20000000f00 */
[----:B------:R-:W-:-:S03]  /*0310*/  IMAD R3, R7, R8, RZ ;  /* 0x0000000807037224 */ /* 0x000fc600078e02ff */
[----:B------:R-:W-:Y:S01]  /*0320*/  IABS R6, R9 ;  /* 0x0000000900067213 */ /* 0x000fe20000000000 */
[----:B------:R-:W-:-:S04]  /*0330*/  IMAD.HI.U32 R4, R5, R3, R4 ;  /* 0x0000000305047227 */ /* 0x000fc800078e0004 */
[----:B------:R-:W-:Y:S01]  /*0340*/  IMAD.MOV.U32 R3, RZ, RZ, R6 ;  /* 0x000000ffff037224 */ /* 0x000fe200078e0006 */
[----:B0-----:R-:W-:-:S03]  /*0350*/  IABS R14, R0 ;  /* 0x00000000000e7213 */ /* 0x001fc60000000000 */
[----:B------:R-:W-:Y:S02]  /*0360*/  IMAD.HI.U32 R12, R4, R3, RZ ;  /* 0x00000003040c7227 */ /* 0x000fe400078e00ff */
[----:B------:R-:W0:Y:S02]  /*0370*/  I2F.RP R4, R14 ;  /* 0x0000000e00047306 */ /* 0x000e240000209400 */
[----:B------:R-:W-:-:S04]  /*0380*/  IMAD.MOV R5, RZ, RZ, -R12 ;  /* 0x000000ffff057224 */ /* 0x000fc800078e0a0c */
[C---:B------:R-:W-:Y:S02]  /*0390*/  IMAD R3, R8.reuse, R5, R3 ;  /* 0x0000000508037224 */ /* 0x040fe400078e0203 */
[----:B------:R-:W1:Y:S03]  /*03a0*/  LDC R5, c[0x0][0x3bc] ;  /* 0x0000ef00ff057b82 */ /* 0x000e660000000800 */
[----:B------:R-:W-:Y:S01]  /*03b0*/  ISETP.GT.U32.AND P1, PT, R8, R3, PT ;  /* 0x000000030800720c */ /* 0x000fe20003f24070 */
[----:B0-----:R-:W0:-:S12]  /*03c0*/  MUFU.RCP R4, R4 ;  /* 0x0000000400047308 */ /* 0x001e180000001000 */
[----:B------:R-:W-:-:S04]  /*03d0*/  @!P1 IADD3 R3, PT, PT, R3, -R8, RZ ;  /* 0x8000000803039210 */ /* 0x000fc80007ffe0ff */
[----:B------:R-:W-:Y:S02]  /*03e0*/  ISETP.GE.U32.AND P0, PT, R3, R8, PT ;  /* 0x000000080300720c */ /* 0x000fe40003f06070 */
[----:B------:R-:W-:Y:S01]  /*03f0*/  LOP3.LUT R3, R9, R2, RZ, 0x3c, !PT ;  /* 0x0000000209037212 */ /* 0x000fe200078e3cff */
[----:B------:R-:W-:Y:S01]  /*0400*/  @!P1 VIADD R12, R12, 0x1 ;  /* 0x000000010c0c9836 */ /* 0x000fe20000000000 */
[----:B------:R-:W-:Y:S02]  /*0410*/  ISETP.NE.AND P1, PT, R2, RZ, PT ;  /* 0x000000ff0200720c */ /* 0x000fe40003f25270 */
[----:B------:R-:W-:Y:S01]  /*0420*/  ISETP.GE.AND P2, PT, R3, RZ, PT ;  /* 0x000000ff0300720c */ /* 0x000fe20003f46270 */
[----:B0-----:R-:W-:-:S06]  /*0430*/  VIADD R3, R4, 0xffffffe ;  /* 0x0ffffffe04037836 */ /* 0x001fcc0000000000 */
[----:B------:R-:W0:Y:S01]  /*0440*/  F2I.FTZ.U32.TRUNC.NTZ R3, R3 ;  /* 0x0000000300037305 */ /* 0x000e22000021f000 */
[----:B------:R-:W-:-:S05]  /*0450*/  @P0 IADD3 R12, PT, PT, R12, 0x1, RZ ;  /* 0x000000010c0c0810 */ /* 0x000fca0007ffe0ff */
[----:B------:R-:W-:Y:S01]  /*0460*/  @!P2 IMAD.MOV R12, RZ, RZ, -R12 ;  /* 0x000000ffff0ca224 */ /* 0x000fe200078e0a0c */
[----:B------:R-:W-:-:S04]  /*0470*/  @!P1 LOP3.LUT R12, RZ, R2, RZ, 0x33, !PT ;  /* 0x00000002ff0c9212 */ /* 0x000fc800078e33ff */
[----:B------:R-:W-:Y:S01]  /*0480*/  IADD3 R7, PT, PT, -R12, RZ, RZ ;  /* 0x000000ff0c077210 */ /* 0x000fe20007ffe1ff */
[----:B0-----:R-:W-:-:S04]  /*0490*/  IMAD.MOV R13, RZ, RZ, -R3 ;  /* 0x000000ffff0d7224 */ /* 0x001fc800078e0a03 */
[----:B------:R-:W-:Y:S02]  /*04a0*/  IMAD R11, R2, R7, R9 ;  /* 0x00000007020b7224 */ /* 0x000fe400078e0209 */
[----:B------:R-:W-:Y:S01]  /*04b0*/  IMAD R7, R13, R14, RZ ;  /* 0x0000000e0d077224 */ /* 0x000fe200078e02ff */
[----:B-1----:R-:W-:Y:S01]  /*04c0*/  IABS R6, R5 ;  /* 0x0000000500067213 */ /* 0x002fe20000000000 */
[----:B------:R-:W-:Y:S01]  /*04d0*/  IMAD.MOV.U32 R2, RZ, RZ, RZ ;  /* 0x000000ffff027224 */ /* 0x000fe200078e00ff */
[----:B------:R-:W-:Y:S01]  /*04e0*/  IABS R4, R11 ;  /* 0x0000000b00047213 */ /* 0x000fe20000000000 */
[----:B------:R-:W0:Y:S02]  /*04f0*/  LDC.64 R8, c[0x0][0x3a0] ;  /* 0x0000e800ff087b82 */ /* 0x000e240000000a00 */
[----:B------:R-:W-:-:S04]  /*0500*/  IMAD.HI.U32 R2, R3, R7, R2 ;  /* 0x0000000703027227 */ /* 0x000fc800078e0002 */
[----:B------:R-:W-:-:S04]  /*0510*/  IMAD.MOV.U32 R3, RZ, RZ, R4 ;  /* 0x000000ffff037224 */ /* 0x000fc800078e0004 */
[----:B------:R-:W-:-:S05]  /*0520*/  IMAD.HI.U32 R2, R2, R3, RZ ;  /* 0x0000000302027227 */ /* 0x000fca00078e00ff */
[----:B------:R-:W-:Y:S01]  /*0530*/  IADD3 R7, PT, PT, -R2, RZ, RZ ;  /* 0x000000ff02077210 */ /* 0x000fe20007ffe1ff */
[----:B------:R-:W1:Y:S04]  /*0540*/  I2F.RP R4, R6 ;  /* 0x0000000600047306 */ /* 0x000e680000209400 */
[----:B------:R-:W-:-:S05]  /*0550*/  IMAD R3, R14, R7, R3 ;  /* 0x000000070e037224 */ /* 0x000fca00078e0203 */
[----:B------:R-:W-:Y:S01]  /*0560*/  ISETP.GT.U32.AND P1, PT, R14, R3, PT ;  /* 0x000000030e00720c */ /* 0x000fe20003f24070 */
[----:B-1----:R-:W1:-:S12]  /*0570*/  MUFU.RCP R4, R4 ;  /* 0x0000000400047308 */ /* 0x002e580000001000 */
[----:B------:R-:W-:-:S05]  /*0580*/  @!P1 IMAD.IADD R3, R3, 0x1, -R14 ;  /* 0x0000000103039824 */ /* 0x000fca00078e0a0e */
[----:B------:R-:W-:Y:S02]  /*0590*/  ISETP.GE.U32.AND P0, PT, R3, R14, PT ;  /* 0x0000000e0300720c */ /* 0x000fe40003f06070 */
[----:B------:R-:W-:Y:S01]  /*05a0*/  LOP3.LUT R3, R11, R0, RZ, 0x3c, !PT ;  /* 0x000000000b037212 */ /* 0x000fe200078e3cff */
[----:B------:R-:W2:Y:S01]  /*05b0*/  LDC.64 R14, c[0x0][0x3a8] ;  /* 0x0000ea00ff0e7b82 */ /* 0x000ea20000000a00 */
[----:B------:R-:W-:Y:S02]  /*05c0*/  @!P1 IADD3 R2, PT, PT, R2, 0x1, RZ ;  /* 0x0000000102029810 */ /* 0x000fe40007ffe0ff */
[----:B------:R-:W-:Y:S02]  /*05d0*/  ISETP.GE.AND P2, PT, R3, RZ, PT ;  /* 0x000000ff0300720c */ /* 0x000fe40003f46270 */
[----:B------:R-:W-:Y:S01]  /*05e0*/  ISETP.NE.AND P1, PT, R0, RZ, PT ;  /* 0x000000ff0000720c */ /* 0x000fe20003f25270 */
[----:B-1----:R-:W-:Y:S02]  /*05f0*/  VIADD R18, R4, 0xffffffe ;  /* 0x0ffffffe04127836 */ /* 0x002fe40000000000 */
[----:B------:R-:W1:Y:S02]  /*0600*/  LDC R4, c[0x0][0x3bc] ;  /* 0x0000ef00ff047b82 */ /* 0x000e640000000800 */
[----:B------:R-:W-:Y:S01]  /*0610*/  @P0 VIADD R2, R2, 0x1 ;  /* 0x0000000102020836 */ /* 0x000fe20000000000 */
[----:B------:R-:W3:Y:S05]  /*0620*/  F2I.FTZ.U32.TRUNC.NTZ R19, R18 ;  /* 0x0000001200137305 */ /* 0x000eea000021f000 */
[----:B------:R-:W-:-:S02]  /*0630*/  @!P2 IMAD.MOV R2, RZ, RZ, -R2 ;  /* 0x000000ffff02a224 */ /* 0x000fc400078e0a02 */
[----:B------:R-:W-:-:S05]  /*0640*/  @!P1 LOP3.LUT R2, RZ, R0, RZ, 0x33, !PT ;  /* 0x00000000ff029212 */ /* 0x000fca00078e33ff */
[----:B------:R-:W-:Y:S01]  /*0650*/  IMAD.MOV R3, RZ, RZ, -R2 ;  /* 0x000000ffff037224 */ /* 0x000fe200078e0a02 */
[----:B------:R-:W-:-:S03]  /*0660*/  UIADD3 UR4, UPT, UPT, -UR4, URZ, URZ ;  /* 0x000000ff04047290 */ /* 0x000fc6000fffe1ff */
[----:B------:R-:W-:Y:S02]  /*0670*/  IMAD R0, R0, R3, R11 ;  /* 0x0000000300007224 */ /* 0x000fe400078e020b */
[----:B------:R-:W-:Y:S01]  /*0680*/  VIADD R3, R2, UR5 ;  /* 0x0000000502037c36 */ /* 0x000fe20008000000 */
[----:B------:R-:W-:Y:S01]  /*0690*/  IADD3 R2, PT, PT, -R5, RZ, RZ ;  /* 0x000000ff05027210 */ /* 0x000fe20007ffe1ff */
[----:B----4-:R-:W-:Y:S01]  /*06a0*/  VIADD R0, R0, UR8 ;  /* 0x0000000800007c36 */ /* 0x010fe20008000000 */
[----:B---3--:R-:W-:Y:S01]  /*06b0*/  IADD3 R7, PT, PT, RZ, -R19, RZ ;  /* 0x80000013ff077210 */ /* 0x008fe20007ffe0ff */
[----:B------:R-:W-:Y:S02]  /*06c0*/  IMAD.MOV.U32 R18, RZ, RZ, RZ ;  /* 0x000000ffff127224 */ /* 0x000fe400078e00ff */
[----:B--2---:R-:W-:Y:S02]  /*06d0*/  IMAD R14, R2, R14, R3 ;  /* 0x0000000e020e7224 */ /* 0x004fe400078e0203 */
[----:B------:R-:W-:-:S02]  /*06e0*/  IMAD R15, R15, UR4, R0 ;  /* 0x000000040f0f7c24 */ /* 0x000fc4000f8e0200 */
[----:B------:R-:W-:Y:S01]  /*06f0*/  IMAD R7, R7, R6, RZ ;  /* 0x0000000607077224 */ /* 0x000fe200078e02ff */
[----:B------:R-:W-:Y:S01]  /*0700*/  BSSY.RECONVERGENT B0, `(.L_x_815) ;  /* 0x000001b000007945 */ /* 0x000fe20003800200 */
[----:B------:R-:W-:Y:S02]  /*0710*/  ISETP.NE.AND P0, PT, R5, RZ, PT ;  /* 0x000000ff0500720c */ /* 0x000fe40003f05270 */
[----:B-1----:R-:W-:Y:S01]  /*0720*/  IABS R24, R4 ;  /* 0x0000000400187213 */ /* 0x002fe20000000000 */
[----:B------:R-:W-:Y:S01]  /*0730*/  IMAD.HI.U32 R18, R19, R7, R18 ;  /* 0x0000000713127227 */ /* 0x000fe200078e0012 */
[----:B0-----:R-:W-:Y:S02]  /*0740*/  VIADDMNMX R2, R8, 0xffffffff, R3, PT ;  /* 0xffffffff08027846 */ /* 0x001fe40003800103 */
[----:B------:R-:W-:Y:S02]  /*0750*/  LOP3.LUT R20, RZ, R5, RZ, 0x33, !PT ;  /* 0x00000005ff147212 */ /* 0x000fe400078e33ff */
[----:B------:R-:W-:-:S02]  /*0760*/  VIADDMNMX R4, R9, 0xffffffff, R0, PT ;  /* 0xffffffff09047846 */ /* 0x000fc40003800100 */
[----:B------:R-:W-:Y:S02]  /*0770*/  VIMNMX R5, PT, PT, R14, -0x1, !PT ;  /* 0xffffffff0e057848 */ /* 0x000fe40007fe0100 */
[----:B------:R-:W-:-:S07]  /*0780*/  VIMNMX R8, PT, PT, R15, -0x1, !PT ;  /* 0xffffffff0f087848 */ /* 0x000fce0007fe0100 */
.L_x_816:
[----:B------:R-:W-:Y:S01]  /*0790*/  LOP3.LUT R14, RZ, R5, RZ, 0x33, !PT ;  /* 0x00000005ff0e7212 */ /* 0x000fe200078e33ff */
[----:B------:R-:W-:Y:S01]  /*07a0*/  IMAD.MOV.U32 R11, RZ, RZ, R5 ;  /* 0x000000ffff0b7224 */ /* 0x000fe200078e0005 */
[----:B------:R-:W-:Y:S02]  /*07b0*/  IADD3 R5, PT, PT, R5, 0x1, RZ ;  /* 0x0000000105057810 */ /* 0x000fe40007ffe0ff */
[----:B------:R-:W-:-:S04]  /*07c0*/  IADD3 R14, PT, PT, R3, R14, RZ ;  /* 0x0000000e030e7210 */ /* 0x000fc80007ffe0ff */
[----:B------:R-:W-:Y:S02]  /*07d0*/  IABS R9, R14 ;  /* 0x0000000e00097213 */ /* 0x000fe40000000000 */
[----:B------:R-:W-:-:S03]  /*07e0*/  ISETP.GE.AND P2, PT, R14, RZ, PT ;  /* 0x000000ff0e00720c */ /* 0x000fc60003f46270 */
[----:B------:R-:W-:-:S04]  /*07f0*/  IMAD.HI.U32 R7, R18, R9, RZ ;  /* 0x0000000912077227 */ /* 0x000fc800078e00ff */
[----:B------:R-:W-:-:S04]  /*0800*/  IMAD.MOV R22, RZ, RZ, -R7 ;  /* 0x000000ffff167224 */ /* 0x000fc800078e0a07 */
[----:B------:R-:W-:-:S05]  /*0810*/  IMAD R7, R24, R22, R9 ;  /* 0x0000001618077224 */ /* 0x000fca00078e0209 */
[----:B------:R-:W-:-:S13]  /*0820*/  ISETP.GT.U32.AND P1, PT, R6, R7, PT ;  /* 0x000000070600720c */ /* 0x000fda0003f24070 */
[----:B------:R-:W-:-:S05]  /*0830*/  @!P1 IMAD.IADD R7, R7, 0x1, -R24 ;  /* 0x0000000107079824 */ /* 0x000fca00078e0a18 */
[----:B------:R-:W-:-:S13]  /*0840*/  ISETP.GT.U32.AND P1, PT, R6, R7, PT ;  /* 0x000000070600720c */ /* 0x000fda0003f24070 */
[----:B------:R-:W-:Y:S02]  /*0850*/  @!P1 IADD3 R7, PT, PT, R7, -R24, RZ ;  /* 0x8000001807079210 */ /* 0x000fe40007ffe0ff */
[----:B------:R-:W-:-:S03]  /*0860*/  ISETP.GE.AND P1, PT, R11, R2, PT ;  /* 0x000000020b00720c */ /* 0x000fc60003f26270 */
[----:B------:R-:W-:-:S05]  /*0870*/  @!P2 IMAD.MOV R7, RZ, RZ, -R7 ;  /* 0x000000ffff07a224 */ /* 0x000fca00078e0a07 */
[----:B------:R-:W-:-:S04]  /*0880*/  SEL R7, R20, R7, !P0 ;  /* 0x0000000714077207 */ /* 0x000fc80004000000 */
[----:B------:R-:W-:-:S13]  /*0890*/  ISETP.NE.AND P2, PT, R7, RZ, PT ;  /* 0x000000ff0700720c */ /* 0x000fda0003f45270 */
[----:B------:R-:W-:Y:S05]  /*08a0*/  @!P1 BRA P2, `(.L_x_816) ;  /* 0xfffffffc00b89947 */ /* 0x000fea000103ffff */
[----:B------:R-:W-:Y:S05]  /*08b0*/  BSYNC.RECONVERGENT B0 ;  /* 0x0000000000007941 */ /* 0x000fea0003800200 */
.L_x_815:
[----:B------:R-:W0:Y:S01]  /*08c0*/  LDC R19, c[0x0][0x3c0] ;  /* 0x0000f000ff137b82 */ /* 0x000e220000000800 */
[----:B------:R-:W-:Y:S07]  /*08d0*/  BSSY.RECONVERGENT B0, `(.L_x_817) ;  /* 0x0000025000007945 */ /* 0x000fee0003800200 */
[----:B------:R-:W1:Y:S01]  /*08e0*/  LDC R20, c[0x0][0x3c0] ;  /* 0x0000f000ff147b82 */ /* 0x000e620000000800 */
[----:B0-----:R-:W-:Y:S02]  /*08f0*/  IABS R13, R19 ;  /* 0x00000013000d7213 */ /* 0x001fe40000000000 */
[----:B------:R-:W-:-:S02]  /*0900*/  ISETP.NE.AND P0, PT, R19, RZ, PT ;  /* 0x000000ff1300720c */ /* 0x000fc40003f05270 */
[----:B------:R-:W0:Y:S01]  /*0910*/  I2F.RP R9, R13 ;  /* 0x0000000d00097306 */ /* 0x000e220000209400 */
[----:B------:R-:W-:Y:S02]  /*0920*/  LOP3.LUT R19, RZ, R19, RZ, 0x33, !PT ;  /* 0x00000013ff137212 */ /* 0x000fe400078e33ff */
[----:B-1----:R-:W-:-:S05]  /*0930*/  IABS R18, R20 ;  /* 0x0000001400127213 */ /* 0x002fca0000000000 */
[----:B0-----:R-:W0:Y:S02]  /*0940*/  MUFU.RCP R9, R9 ;  /* 0x0000000900097308 */ /* 0x001e240000001000 */
[----:B0-----:R-:W-:-:S06]  /*0950*/  VIADD R6, R9, 0xffffffe ;  /* 0x0ffffffe09067836 */ /* 0x001fcc0000000000 */
[----:B------:R0:W1:Y:S02]  /*0960*/  F2I.FTZ.U32.TRUNC.NTZ R7, R6 ;  /* 0x0000000600077305 */ /* 0x000064000021f000 */
[----:B0-----:R-:W-:Y:S02]  /*0970*/  HFMA2 R6, -RZ, RZ, 0, 0 ;  /* 0x00000000ff067431 */ /* 0x001fe400000001ff */
[----:B-1----:R-:W-:-:S04]  /*0980*/  IMAD.MOV R14, RZ, RZ, -R7 ;  /* 0x000000ffff0e7224 */ /* 0x002fc800078e0a07 */
[----:B------:R-:W-:Y:S02]  /*0990*/  IMAD R15, R14, R13, RZ ;  /* 0x0000000d0e0f7224 */ /* 0x000fe400078e02ff */
[----:B------:R-:W-:Y:S02]  /*09a0*/  IMAD.MOV.U32 R14, RZ, RZ, RZ ;  /* 0x000000ffff0e7224 */ /* 0x000fe400078e00ff */
[----:B------:R-:W-:Y:S01]  /*09b0*/  IMAD.HI.U32 R15, R7, R15, R6 ;  /* 0x0000000f070f7227 */ /* 0x000fe200078e0006 */
[----:B------:R-:W-:-:S03]  /*09c0*/  MOV R6, R18 ;  /* 0x0000001200067202 */ /* 0x000fc60000000f00 */
[----:B------:R-:W-:-:S07]  /*09d0*/  IMAD.MOV.U32 R7, RZ, RZ, R8 ;  /* 0x000000ffff077224 */ /* 0x000fce00078e0008 */
.L_x_818:
[----:B------:R-:W-:-:S05]  /*09e0*/  LOP3.LUT R9, RZ, R7, RZ, 0x33, !PT ;  /* 0x00000007ff097212 */ /* 0x000fca00078e33ff */
[----:B------:R-:W-:-:S05]  /*09f0*/  IMAD.IADD R9, R0, 0x1, R9 ;  /* 0x0000000100097824 */ /* 0x000fca00078e0209 */
[----:B------:R-:W-:Y:S02]  /*0a00*/  IABS R21, R9 ;  /* 0x0000000900157213 */ /* 0x000fe40000000000 */
[----:B------:R-:W-:Y:S02]  /*0a10*/  ISETP.GE.AND P2, PT, R9, RZ, PT ;  /* 0x000000ff0900720c */ /* 0x000fe40003f46270 */
[----:B------:R-:W-:Y:S01]  /*0a20*/  MOV R9, R7 ;  /* 0x0000000700097202 */ /* 0x000fe20000000f00 */
[----:B------:R-:W-:-:S04]  /*0a30*/  IMAD.HI.U32 R18, R15, R21, RZ ;  /* 0x000000150f127227 */ /* 0x000fc800078e00ff */
[----:B------:R-:W-:Y:S02]  /*0a40*/  IMAD.MOV R18, RZ, RZ, -R18 ;  /* 0x000000ffff127224 */ /* 0x000fe400078e0a12 */
[----:B------:R-:W-:Y:S02]  /*0a50*/  VIADD R7, R7, 0x1 ;  /* 0x0000000107077836 */ /* 0x000fe40000000000 */
[----:B------:R-:W-:-:S05]  /*0a60*/  IMAD R18, R6, R18, R21 ;  /* 0x0000001206127224 */ /* 0x000fca00078e0215 */
[----:B------:R-:W-:-:S13]  /*0a70*/  ISETP.GT.U32.AND P1, PT, R13, R18, PT ;  /* 0x000000120d00720c */ /* 0x000fda0003f24070 */
[----:B------:R-:W-:-:S04]  /*0a80*/  @!P1 IADD3 R18, PT, PT, R18, -R6, RZ ;  /* 0x8000000612129210 */ /* 0x000fc80007ffe0ff */
[----:B------:R-:W-:-:S13]  /*0a90*/  ISETP.GT.U32.AND P1, PT, R13, R18, PT ;  /* 0x000000120d00720c */ /* 0x000fda0003f24070 */
[----:B------:R-:W-:Y:S01]  /*0aa0*/  @!P1 IMAD.IADD R18, R18, 0x1, -R6 ;  /* 0x0000000112129824 */ /* 0x000fe200078e0a06 */
[----:B------:R-:W-:-:S03]  /*0ab0*/  ISETP.GE.AND P1, PT, R9, R4, PT ;  /* 0x000000040900720c */ /* 0x000fc60003f26270 */
[----:B------:R-:W-:-:S05]  /*0ac0*/  @!P2 IMAD.MOV R18, RZ, RZ, -R18 ;  /* 0x000000ffff12a224 */ /* 0x000fca00078e0a12 */
[----:B------:R-:W-:-:S04]  /*0ad0*/  SEL R18, R19, R18, !P0 ;  /* 0x0000001213127207 */ /* 0x000fc80004000000 */
[----:B------:R-:W-:Y:S01]  /*0ae0*/  ISETP.NE.AND P2, PT, R18, RZ, PT ;  /* 0x000000ff1200720c */ /* 0x000fe20003f45270 */
[----:B------:R-:W-:Y:S01]  /*0af0*/  IMAD.MOV.U32 R18, RZ, RZ, R14 ;  /* 0x000000ffff127224 */ /* 0x000fe200078e000e */
[----:B------:R-:W-:-:S11]  /*0b00*/  IADD3 R14, PT, PT, R14, 0x1, RZ ;  /* 0x000000010e0e7810 */ /* 0x000fd60007ffe0ff */
[----:B------:R-:W-:Y:S05]  /*0b10*/  @!P1 BRA P2, `(.L_x_818) ;  /* 0xfffffffc00b09947 */ /* 0x000fea000103ffff */
[----:B------:R-:W-:Y:S05]  /*0b20*/  BSYNC.RECONVERGENT B0 ;  /* 0x0000000000007941 */ /* 0x000fea0003800200 */
.L_x_817:
[----:B------:R-:W-:-:S13]  /*0b30*/  ISETP.GE.AND P0, PT, R11, R2, PT ;  /* 0x000000020b00720c */ /* 0x000fda0003f06270 */
[----:B------:R-:W-:Y:S05]  /*0b40*/  @P0 EXIT ;  /* 0x000000000000094d */ /* 0x000fea0003800000 */
[----:B------:R-:W-:Y:S01]  /*0b50*/  VIMNMX.U32 R22, PT, PT, R20, 0x1, !PT ;  /* 0x0000000114167848 */ /* 0x000fe20007fe0000 */
[----:B------:R-:W0:Y:S01]  /*0b60*/  I2F.RP R24, R6 ;  /* 0x0000000600187306 */ /* 0x000e220000209400 */
[----:B------:R-:W-:Y:S01]  /*0b70*/  LOP3.LUT R21, RZ, R20, RZ, 0x33, !PT ;  /* 0x00000014ff157212 */ /* 0x000fe200078e33ff */
[----:B------:R-:W-:Y:S01]  /*0b80*/  IMAD.IADD R11, R7, 0x1, R20 ;  /* 0x00000001070b7824 */ /* 0x000fe200078e0214 */
[----:B------:R-:W-:Y:S01]  /*0b90*/  ISETP.NE.U32.AND P4, PT, R22, RZ, PT ;  /* 0x000000ff1600720c */ /* 0x000fe20003f85070 */
[----:B------:R-:W-:Y:S01]  /*0ba0*/  IMAD.MOV R27, RZ, RZ, -R22 ;  /* 0x000000ffff1b7224 */ /* 0x000fe200078e0a16 */
[----:B------:R-:W-:Y:S01]  /*0bb0*/  IADD3 R13, PT, PT, R21, -R8, -R18 ;  /* 0x80000008150d7210 */ /* 0x000fe20007ffe812 */
[----:B------:R-:W1:Y:S01]  /*0bc0*/  LDCU.64 UR4, c[0x0][0x3b0] ;  /* 0x00007600ff0477ac */ /* 0x000e620008000a00 */
[----:B------:R-:W-:Y:S01]  /*0bd0*/  VIADDMNMX R8, R4, 0x1, R11, !PT ;  /* 0x0000000104087846 */ /* 0x000fe2000780010b */
[----:B------:R-:W2:Y:S01]  /*0be0*/  I2F.U32.RP R23, R22 ;  /* 0x0000001600177306 */ /* 0x000ea20000209000 */
[----:B------:R-:W3:Y:S03]  /*0bf0*/  LDCU UR8, c[0x0][0x3b8] ;  /* 0x00007700ff0877ac */ /* 0x000ee60008000800 */
[----:B------:R-:W-:Y:S01]  /*0c00*/  IMAD.IADD R8, R8, 0x1, R13 ;  /* 0x0000000108087824 */ /* 0x000fe200078e020d */
[----:B------:R-:W-:-:S03]  /*0c10*/  IADD3 R13, PT, PT, R11, R20, RZ ;  /* 0x000000140b0d7210 */ /* 0x000fc60007ffe0ff */
[----:B0-----:R-:W0:Y:S01]  /*0c20*/  MUFU.RCP R24, R24 ;  /* 0x0000001800187308 */ /* 0x001e220000001000 */
[C---:B------:R-:W-:Y:S01]  /*0c30*/  ISETP.NE.AND P0, PT, R8.reuse, RZ, PT ;  /* 0x000000ff0800720c */ /* 0x040fe20003f05270 */
[----:B------:R-:W-:-:S06]  /*0c40*/  VIADD R25, R8, 0xffffffff ;  /* 0xffffffff08197836 */ /* 0x000fcc0000000000 */
[----:B--2---:R-:W2:Y:S01]  /*0c50*/  MUFU.RCP R23, R23 ;  /* 0x0000001700177308 */ /* 0x004ea20000001000 */
[----:B-1----:R-:W-:Y:S02]  /*0c60*/  IMAD R10, R10, UR4, RZ ;  /* 0x000000040a0a7c24 */ /* 0x002fe4000f8e02ff */
[----:B------:R-:W-:-:S03]  /*0c70*/  IMAD R12, R12, UR5, RZ ;  /* 0x000000050c0c7c24 */ /* 0x000fc6000f8e02ff */
[----:B------:R-:W-:Y:S02]  /*0c80*/  @!P0 IMAD.MOV R25, RZ, RZ, R8 ;  /* 0x000000ffff198224 */ /* 0x000fe400078e0208 */
[----:B0-----:R-:W-:-:S04]  /*0c90*/  VIADD R14, R24, 0xffffffe ;  /* 0x0ffffffe180e7836 */ /* 0x001fc80000000000 */
[----:B------:R0:W1:Y:S01]  /*0ca0*/  F2I.FTZ.U32.TRUNC.NTZ R15, R14 ;  /* 0x0000000e000f7305 */ /* 0x000062000021f000 */
[----:B--2---:R-:W-:Y:S02]  /*0cb0*/  IADD3 R18, PT, PT, R23, 0xffffffe, RZ ;  /* 0x0ffffffe17127810 */ /* 0x004fe40007ffe0ff */
[----:B------:R-:W-:-:S05]  /*0cc0*/  IADD3 R23, PT, PT, R0, -R13, RZ ;  /* 0x8000000d00177210 */ /* 0x000fca0007ffe0ff */
[----:B------:R2:W4:Y:S01]  /*0cd0*/  F2I.FTZ.U32.TRUNC.NTZ R19, R18 ;  /* 0x0000001200137305 */ /* 0x000522000021f000 */
[----:B0-----:R-:W-:Y:S01]  /*0ce0*/  HFMA2 R14, -RZ, RZ, 0, 0 ;  /* 0x00000000ff0e7431 */ /* 0x001fe200000001ff */
[----:B------:R-:W-:Y:S02]  /*0cf0*/  IABS R24, R23 ;  /* 0x0000001700187213 */ /* 0x000fe40000000000 */
[----:B------:R-:W-:Y:S01]  /*0d00*/  LOP3.LUT R23, R23, R20, RZ, 0x3c, !PT ;  /* 0x0000001417177212 */ /* 0x000fe200078e3cff */
[----:B-1----:R-:W-:-:S03]  /*0d10*/  IMAD.MOV R29, RZ, RZ, -R15 ;  /* 0x000000ffff1d7224 */ /* 0x002fc600078e0a0f */
[----:B------:R-:W-:Y:S01]  /*0d20*/  ISETP.GE.AND P1, PT, R23, RZ, PT ;  /* 0x000000ff1700720c */ /* 0x000fe20003f26270 */
[----:B--2---:R-:W-:Y:S02]  /*0d30*/  IMAD.MOV.U32 R18, RZ, RZ, RZ ;  /* 0x000000ffff127224 */ /* 0x004fe400078e00ff */
[----:B------:R-:W-:Y:S02]  /*0d40*/  IMAD R29, R29, R6, RZ ;  /* 0x000000061d1d7224 */ /* 0x000fe400078e02ff */
[----:B----4-:R-:W-:Y:S02]  /*0d50*/  IMAD R27, R27, R19, RZ ;  /* 0x000000131b1b7224 */ /* 0x010fe400078e02ff */
[----:B------:R-:W-:-:S04]  /*0d60*/  IMAD.HI.U32 R8, R15, R29, R14 ;  /* 0x0000001d0f087227 */ /* 0x000fc800078e000e */
[----:B------:R-:W-:-:S04]  /*0d70*/  IMAD.HI.U32 R18, R19, R27, R18 ;  /* 0x0000001b13127227 */ /* 0x000fc800078e0012 */
[----:B------:R-:W-:Y:S02]  /*0d80*/  IMAD.MOV.U32 R15, RZ, RZ, R24 ;  /* 0x000000ffff0f7224 */ /* 0x000fe400078e0018 */
[----:B------:R-:W-:-:S04]  /*0d90*/  IMAD.HI.U32 R18, R18, R25, RZ ;  /* 0x0000001912127227 */ /* 0x000fc800078e00ff */
[----:B------:R-:W-:-:S04]  /*0da0*/  IMAD.HI.U32 R8, R8, R15, RZ ;  /* 0x0000000f08087227 */ /* 0x000fc800078e00ff */
[----:B------:R-:W-:Y:S01]  /*0db0*/  IMAD.MOV R14, RZ, RZ, -R18 ;  /* 0x000000ffff0e7224 */ /* 0x000fe200078e0a12 */
[----:B------:R-:W-:-:S03]  /*0dc0*/  IADD3 R19, PT, PT, -R8, RZ, RZ ;  /* 0x000000ff08137210 */ /* 0x000fc60007ffe1ff */
[----:B------:R-:W-:Y:S01]  /*0dd0*/  IMAD R25, R22, R14, R25 ;  /* 0x0000000e16197224 */ /* 0x000fe200078e0219 */
[----:B------:R-:W-:Y:S01]  /*0de0*/  IADD3 R14, PT, PT, R13, R20, RZ ;  /* 0x000000140d0e7210 */ /* 0x000fe20007ffe0ff */
[----:B------:R-:W-:-:S03]  /*0df0*/  IMAD R15, R6, R19, R15 ;  /* 0x00000013060f7224 */ /* 0x000fc600078e020f */
[----:B------:R-:W-:Y:S02]  /*0e00*/  ISETP.GE.U32.AND P2, PT, R25, R22, PT ;  /* 0x000000161900720c */ /* 0x000fe40003f46070 */
[----:B------:R-:W-:-:S11]  /*0e10*/  ISETP.GT.U32.AND P6, PT, R6, R15, PT ;  /* 0x0000000f0600720c */ /* 0x000fd60003fc4070 */
[----:B------:R-:W-:Y:S01]  /*0e20*/  @P2 IMAD.IADD R25, R25, 0x1, -R22 ;  /* 0x0000000119192824 */ /* 0x000fe200078e0a16 */
[----:B------:R-:W-:Y:S01]  /*0e30*/  @P2 IADD3 R18, PT, PT, R18, 0x1, RZ ;  /* 0x0000000112122810 */ /* 0x000fe20007ffe0ff */
[----:B------:R-:W-:Y:S01]  /*0e40*/  @!P6 IMAD.IADD R15, R15, 0x1, -R6 ;  /* 0x000000010f0fe824 */ /* 0x000fe200078e0a06 */
[----:B------:R-:W-:Y:S01]  /*0e50*/  ISETP.NE.AND P2, PT, R20, RZ, PT ;  /* 0x000000ff1400720c */ /* 0x000fe20003f45270 */
[----:B------:R-:W-:Y:S01]  /*0e60*/  @!P6 VIADD R8, R8, 0x1 ;  /* 0x000000010808e836 */ /* 0x000fe20000000000 */
[----:B------:R-:W-:Y:S02]  /*0e70*/  ISETP.GE.U32.AND P3, PT, R25, R22, PT ;  /* 0x000000161900720c */ /* 0x000fe40003f66070 */
[----:B------:R-:W-:-:S11]  /*0e80*/  ISETP.GE.U32.AND P5, PT, R15, R6, PT ;  /* 0x000000060f00720c */ /* 0x000fd60003fa6070 */
[----:B------:R-:W-:Y:S01]  /*0e90*/  @P3 VIADD R18, R18, 0x1 ;  /* 0x0000000112123836 */ /* 0x000fe20000000000 */
[----:B------:R-:W-:Y:S02]  /*0ea0*/  @!P4 LOP3.LUT R18, RZ, R22, RZ, 0x33, !PT ;  /* 0x00000016ff12c212 */ /* 0x000fe400078e33ff */
[----:B------:R-:W-:-:S03]  /*0eb0*/  @P5 IADD3 R8, PT, PT, R8, 0x1, RZ ;  /* 0x0000000108085810 */ /* 0x000fc60007ffe0ff */
[----:B------:R-:W-:Y:S01]  /*0ec0*/  VIADD R15, R18, 0x2 ;  /* 0x00000002120f7836 */ /* 0x000fe20000000000 */
[----:B------:R-:W-:Y:S01]  /*0ed0*/  @!P1 IADD3 R8, PT, PT, -R8, RZ, RZ ;  /* 0x000000ff08089210 */ /* 0x000fe20007ffe1ff */
[C---:B------:R-:W-:Y:S02]  /*0ee0*/  @!P0 VIADD R15, R18.reuse, 0x1 ;  /* 0x00000001120f8836 */ /* 0x040fe40000000000 */
[----:B------:R-:W-:Y:S01]  /*0ef0*/  VIADD R6, R18, 0x1 ;  /* 0x0000000112067836 */ /* 0x000fe20000000000 */
[----:B------:R-:W-:Y:S01]  /*0f00*/  SEL R8, R21, R8, !P2 ;  /* 0x0000000815087207 */ /* 0x000fe20005000000 */
[----:B------:R-:W-:Y:S01]  /*0f10*/  @!P0 IMAD.MOV R6, RZ, RZ, R18 ;  /* 0x000000ffff068224 */ /* 0x000fe200078e0212 */
[----:B---3--:R-:W-:-:S07]  /*0f20*/  LOP3.LUT R15, R15, 0x3, RZ, 0xc0, !PT ;  /* 0x000000030f0f7812 */ /* 0x008fce00078ec0ff */
.L_x_824:
[----:B------:R-:W-:Y:S01]  /*0f30*/  ISETP.GE.AND P0, PT, R9, R4, PT ;  /* 0x000000040900720c */ /* 0x000fe20003f06270 */
[----:B------:R-:W-:-:S12]  /*0f40*/  BSSY.RECONVERGENT B0, `(.L_x_819) ;  /* 0x00000d1000007945 */ /* 0x000fd80003800200 */
[----:B012---:R-:W-:Y:S05]  /*0f50*/  @P0 BRA `(.L_x_820) ;  /* 0x0000000c003c0947 */ /* 0x007fea0003800000 */
[----:B------:R-:W0:Y:S01]  /*0f60*/  LDC R21, c[0x0][0x3bc] ;  /* 0x0000ef00ff157b82 */ /* 0x000e220000000800 */
[----:B------:R-:W-:Y:S01]  /*0f70*/  IADD3 R20, PT, PT, R3, -R5, RZ ;  /* 0x8000000503147210 */ /* 0x000fe20007ffe0ff */
[----:B------:R-:W-:Y:S01]  /*0f80*/  IMAD.MOV.U32 R18, RZ, RZ, RZ ;  /* 0x000000ffff127224 */ /* 0x000fe200078e00ff */
[----:B------:R-:W1:Y:S01]  /*0f90*/  LDCU UR4, c[0x0][0x3ac] ;  /* 0x00007580ff0477ac */ /* 0x000e620008000800 */
[----:B------:R-:W-:Y:S01]  /*0fa0*/  BSSY.RECONVERGENT B1, `(.L_x_821) ;  /* 0x000005e000017945 */ /* 0x000fe20003800200 */
[----:B------:R-:W-:Y:S01]  /*0fb0*/  IABS R26, R20 ;  /* 0x00000014001a7213 */ /* 0x000fe20000000000 */
[----:B------:R-:W-:Y:S01]  /*0fc0*/  IMAD.MOV.U32 R27, RZ, RZ, R7 ;  /* 0x000000ffff1b7224 */ /* 0x000fe200078e0007 */
[----:B------:R-:W2:Y:S01]  /*0fd0*/  LDCU UR5, c[0x0][0x3a4] ;  /* 0x00007480ff0577ac */ /* 0x000ea20008000800 */
[-C--:B0-----:R-:W-:Y:S02]  /*0fe0*/  IABS R24, R21.reuse ;  /* 0x0000001500187213 */ /* 0x081fe40000000000 */
[----:B------:R-:W-:-:S02]  /*0ff0*/  LOP3.LUT R20, R20, R21, RZ, 0x3c, !PT ;  /* 0x0000001514147212 */ /* 0x000fc400078e3cff */
[----:B------:R-:W0:Y:S01]  /*1000*/  I2F.RP R22, R24 ;  /* 0x0000001800167306 */ /* 0x000e220000209400 */
[----:B------:R-:W-:Y:S02]  /*1010*/  ISETP.NE.AND P3, PT, R21, RZ, PT ;  /* 0x000000ff1500720c */ /* 0x000fe40003f65270 */
[----:B------:R-:W-:-:S05]  /*1020*/  ISETP.GE.AND P2, PT, R20, RZ, PT ;  /* 0x000000ff1400720c */ /* 0x000fca0003f46270 */
[----:B0-----:R-:W0:Y:S02]  /*1030*/  MUFU.RCP R22, R22 ;  /* 0x0000001600167308 */ /* 0x001e240000001000 */
[----:B0-----:R-:W-:-:S06]  /*1040*/  VIADD R23, R22, 0xffffffe ;  /* 0x0ffffffe16177836 */ /* 0x001fcc0000000000 */
[----:B------:R-:W0:Y:S02]  /*1050*/  F2I.FTZ.U32.TRUNC.NTZ R19, R23 ;  /* 0x0000001700137305 */ /* 0x000e24000021f000 */
[----:B0-----:R-:W-:-:S04]  /*1060*/  IMAD.MOV R25, RZ, RZ, -R19 ;  /* 0x000000ffff197224 */ /* 0x001fc800078e0a13 */
[----:B------:R-:W-:-:S04]  /*1070*/  IMAD R25, R25, R24, RZ ;  /* 0x0000001819197224 */ /* 0x000fc800078e02ff */
[----:B------:R-:W-:-:S04]  /*1080*/  IMAD.HI.U32 R18, R19, R25, R18 ;  /* 0x0000001913127227 */ /* 0x000fc800078e0012 */
[----:B------:R-:W-:-:S04]  /*1090*/  IMAD.MOV.U32 R19, RZ, RZ, R26 ;  /* 0x000000ffff137224 */ /* 0x000fc800078e001a */
[----:B------:R-:W-:-:S05]  /*10a0*/  IMAD.HI.U32 R18, R18, R19, RZ ;  /* 0x0000001312127227 */ /* 0x000fca00078e00ff */
[----:B------:R-:W-:-:S05]  /*10b0*/  IADD3 R22, PT, PT, -R18, RZ, RZ ;  /* 0x000000ff12167210 */ /* 0x000fca0007ffe1ff */
[----:B------:R-:W-:-:S05]  /*10c0*/  IMAD R19, R24, R22, R19 ;  /* 0x0000001618137224 */ /* 0x000fca00078e0213 */
[----:B------:R-:W-:-:S13]  /*10d0*/  ISETP.GT.U32.AND P1, PT, R24, R19, PT ;  /* 0x000000131800720c */ /* 0x000fda0003f24070 */
[----:B------:R-:W-:Y:S02]  /*10e0*/  @!P1 IMAD.IADD R19, R19, 0x1, -R24 ;  /* 0x0000000113139824 */ /* 0x000fe400078e0a18 */
[----:B------:R-:W-:Y:S01]  /*10f0*/  @!P1 VIADD R18, R18, 0x1 ;  /* 0x0000000112129836 */ /* 0x000fe20000000000 */
[----:B------:R-:W-:Y:S02]  /*1100*/  ISETP.NE.AND P1, PT, R15, RZ, PT ;  /* 0x000000ff0f00720c */ /* 0x000fe40003f25270 */
[----:B------:R-:W-:Y:S01]  /*1110*/  ISETP.GE.U32.AND P0, PT, R19, R24, PT ;  /* 0x000000181300720c */ /* 0x000fe20003f06070 */
[----:B--2---:R-:W-:-:S12]  /*1120*/  IMAD R24, R5, UR5, R12 ;  /* 0x0000000505187c24 */ /* 0x004fd8000f8e020c */
[----:B------:R-:W-:Y:S02]  /*1130*/  @P0 IADD3 R18, PT, PT, R18, 0x1, RZ ;  /* 0x0000000112120810 */ /* 0x000fe40007ffe0ff */
[----:B------:R-:W-:-:S03]  /*1140*/  ISETP.GE.U32.AND P0, PT, R6, 0x3, PT ;  /* 0x000000030600780c */ /* 0x000fc60003f06070 */
[----:B------:R-:W-:Y:S01]  /*1150*/  @!P2 IMAD.MOV R18, RZ, RZ, -R18 ;  /* 0x000000ffff12a224 */ /* 0x000fe200078e0a12 */
[----:B------:R-:W-:-:S05]  /*1160*/  @!P3 LOP3.LUT R18, RZ, R21, RZ, 0x33, !PT ;  /* 0x00000015ff12b212 */ /* 0x000fca00078e33ff */
[----:B-1----:R-:W-:Y:S01]  /*1170*/  IMAD R25, R18, UR4, R10 ;  /* 0x0000000412197c24 */ /* 0x002fe2000f8e020a */
[----:B------:R-:W-:Y:S06]  /*1180*/  @!P1 BRA `(.L_x_822) ;  /* 0x0000000000fc9947 */ /* 0x000fec0003800000 */
[----:B------:R-:W0:Y:S01]  /*1190*/  LDC R22, c[0x0][0x3c0] ;  /* 0x0000f000ff167b82 */ /* 0x000e220000000800 */
[----:B------:R-:W-:Y:S02]  /*11a0*/  IMAD.IADD R21, R0, 0x1, -R7 ;  /* 0x0000000100157824 */ /* 0x000fe400078e0a07 */
[----:B------:R-:W-:-:S03]  /*11b0*/  IMAD.IADD R31, R7, 0x1, R24 ;  /* 0x00000001071f7824 */ /* 0x000fc600078e0218 */
[----:B------:R-:W-:Y:S02]  /*11c0*/  IABS R20, R21 ;  /* 0x0000001500147213 */ /* 0x000fe40000000000 */
[-C--:B0-----:R-:W-:Y:S02]  /*11d0*/  IABS R23, R22.reuse ;  /* 0x0000001600177213 */ /* 0x081fe40000000000 */
[----:B------:R-:W-:Y:S02]  /*11e0*/  LOP3.LUT R21, R21, R22, RZ, 0x3c, !PT ;  /* 0x0000001615157212 */ /* 0x000fe400078e3cff */
[----:B------:R-:W0:Y:S02]  /*11f0*/  I2F.RP R27, R23 ;  /* 0x00000017001b7306 */ /* 0x000e240000209400 */
[----:B------:R-:W-:-:S06]  /*1200*/  ISETP.GE.AND P3, PT, R21, RZ, PT ;  /* 0x000000ff1500720c */ /* 0x000fcc0003f66270 */
[----:B0-----:R-:W0:Y:S02]  /*1210*/  MUFU.RCP R27, R27 ;  /* 0x0000001b001b7308 */ /* 0x001e240000001000 */
[----:B0-----:R-:W-:Y:S01]  /*1220*/  IADD3 R28, PT, PT, R27, 0xffffffe, RZ ;  /* 0x0ffffffe1b1c7810 */ /* 0x001fe20007ffe0ff */
[----:B------:R-:W-:-:S05]  /*1230*/  IMAD.MOV.U32 R27, RZ, RZ, R11 ;  /* 0x000000ffff1b7224 */ /* 0x000fca00078e000b */
[----:B------:R0:W1:Y:S02]  /*1240*/  F2I.FTZ.U32.TRUNC.NTZ R19, R28 ;  /* 0x0000001c00137305 */ /* 0x000064000021f000 */
[----:B0-----:R-:W0:Y:S01]  /*1250*/  LDC R28, c[0x0][0x3b8] ;  /* 0x0000ee00ff1c7b82 */ /* 0x001e220000000800 */
[----:B-1----:R-:W-:-:S04]  /*1260*/  IMAD.MOV R18, RZ, RZ, -R19 ;  /* 0x000000ffff127224 */ /* 0x002fc800078e0a13 */
[----:B------:R-:W-:Y:S01]  /*1270*/  IMAD R29, R18, R23, RZ ;  /* 0x00000017121d7224 */ /* 0x000fe200078e02ff */
[----:B------:R-:W-:-:S05]  /*1280*/  MOV R18, RZ ;  /* 0x000000ff00127202 */ /* 0x000fca0000000f00 */
[----:B------:R-:W-:Y:S01]  /*1290*/  IMAD.HI.U32 R26, R19, R29, R18 ;  /* 0x0000001d131a7227 */ /* 0x000fe200078e0012 */
[----:B------:R-:W-:-:S05]  /*12a0*/  LOP3.LUT R29, RZ, R22, RZ, 0x33, !PT ;  /* 0x00000016ff1d7212 */ /* 0x000fca00078e33ff */
[----:B------:R-:W-:-:S04]  /*12b0*/  IMAD.HI.U32 R18, R26, R20, RZ ;  /* 0x000000141a127227 */ /* 0x000fc800078e00ff */
[----:B------:R-:W-:-:S04]  /*12c0*/  IMAD.MOV R19, RZ, RZ, -R18 ;  /* 0x000000ffff137224 */ /* 0x000fc800078e0a12 */
[----:B------:R-:W-:Y:S02]  /*12d0*/  IMAD R20, R23, R19, R20 ;  /* 0x0000001317147224 */ /* 0x000fe400078e0214 */
[----:B0-----:R-:W-:-:S03]  /*12e0*/  IMAD R19, R31, R28, R25 ;  /* 0x0000001c1f137224 */ /* 0x001fc600078e0219 */
[----:B------:R-:W-:-:S13]  /*12f0*/  ISETP.GT.U32.AND P2, PT, R23, R20, PT ;  /* 0x000000141700720c */ /* 0x000fda0003f44070 */
[----:B------:R-:W-:Y:S01]  /*1300*/  @!P2 IMAD.IADD R20, R20, 0x1, -R23 ;  /* 0x000000011414a824 */ /* 0x000fe200078e0a17 */
[----:B------:R-:W-:Y:S02]  /*1310*/  @!P2 IADD3 R18, PT, PT, R18, 0x1, RZ ;  /* 0x000000011212a810 */ /* 0x000fe40007ffe0ff */
[----:B------:R-:W-:Y:S02]  /*1320*/  ISETP.NE.AND P2, PT, R15, 0x1, PT ;  /* 0x000000010f00780c */ /* 0x000fe40003f45270 */
[----:B------:R-:W-:Y:S02]  /*1330*/  ISETP.GE.U32.AND P1, PT, R20, R23, PT ;  /* 0x000000171400720c */ /* 0x000fe40003f26070 */
[----:B------:R-:W0:Y:S11]  /*1340*/  LDC.64 R20, c[0x0][0x388] ;  /* 0x0000e200ff147b82 */ /* 0x000e360000000a00 */
[----:B------:R-:W-:Y:S01]  /*1350*/  @P1 VIADD R18, R18, 0x1 ;  /* 0x0000000112121836 */ /* 0x000fe20000000000 */
[----:B------:R-:W-:-:S04]  /*1360*/  ISETP.NE.AND P1, PT, R22, RZ, PT ;  /* 0x000000ff1600720c */ /* 0x000fc80003f25270 */
[----:B------:R-:W-:-:S04]  /*1370*/  @!P3 IADD3 R18, PT, PT, -R18, RZ, RZ ;  /* 0x000000ff1212b210 */ /* 0x000fc80007ffe1ff */
[----:B------:R-:W-:-:S05]  /*1380*/  SEL R18, R29, R18, !P1 ;  /* 0x000000121d127207 */ /* 0x000fca0004800000 */
[----:B------:R-:W-:-:S04]  /*1390*/  IMAD.IADD R19, R18, 0x1, R19 ;  /* 0x0000000112137824 */ /* 0x000fc800078e0213 */
[----:B0-----:R-:W-:-:S05]  /*13a0*/  IMAD.WIDE R18, R19, 0x8, R20 ;  /* 0x0000000813127825 */ /* 0x001fca00078e0214 */
[----:B-----5:R0:W-:Y:S01]  /*13b0*/  STG.E.64 desc[UR6][R18.64], R16 ;  /* 0x0000001012007986 */ /* 0x0201e2000c101b06 */
[----:B------:R-:W-:Y:S05]  /*13c0*/  @!P2 BRA `(.L_x_822) ;  /* 0x00000000006ca947 */ /* 0x000fea0003800000 */
[----:B0-----:R-:W-:Y:S02]  /*13d0*/  IADD3 R19, PT, PT, R0, -R11, RZ ;  /* 0x8000000b00137210 */ /* 0x001fe40007ffe0ff */
[----:B------:R-:W-:Y:S02]  /*13e0*/  ISETP.NE.AND P5, PT, R15, 0x2, PT ;  /* 0x000000020f00780c */ /* 0x000fe40003fa5270 */
[----:B------:R-:W-:Y:S02]  /*13f0*/  IABS R18, R19 ;  /* 0x0000001300127213 */ /* 0x000fe40000000000 */
[----:B------:R-:W-:-:S03]  /*1400*/  LOP3.LUT R19, R19, R22, RZ, 0x3c, !PT ;  /* 0x0000001613137212 */ /* 0x000fc600078e3cff */
[----:B------:R-:W-:Y:S01]  /*1410*/  IMAD.HI.U32 R26, R26, R18, RZ ;  /* 0x000000121a1a7227 */ /* 0x000fe200078e00ff */
[----:B------:R-:W-:-:S03]  /*1420*/  ISETP.GE.AND P4, PT, R19, RZ, PT ;  /* 0x000000ff1300720c */ /* 0x000fc60003f86270 */
[----:B------:R-:W-:Y:S02]  /*1430*/  IMAD.MOV R27, RZ, RZ, -R26 ;  /* 0x000000ffff1b7224 */ /* 0x000fe400078e0a1a */
[----:B------:R-:W-:Y:S02]  /*1440*/  IMAD.IADD R19, R31, 0x1, R22 ;  /* 0x000000011f137824 */ /* 0x000fe400078e0216 */
[----:B------:R-:W-:Y:S02]  /*1450*/  IMAD R18, R23, R27, R18 ;  /* 0x0000001b17127224 */ /* 0x000fe400078e0212 */
[----:B------:R-:W-:Y:S01]  /*1460*/  IMAD.MOV.U32 R27, RZ, RZ, R13 ;  /* 0x000000ffff1b7224 */ /* 0x000fe200078e000d */
[C---:B------:R-:W-:Y:S01]  /*1470*/  @P5 IADD3 R22, PT, PT, R19.reuse, R22, RZ ;  /* 0x0000001613165210 */ /* 0x040fe20007ffe0ff */
[----:B------:R-:W-:Y:S01]  /*1480*/  IMAD R19, R19, R28, R25 ;  /* 0x0000001c13137224 */ /* 0x000fe200078e0219 */
[----:B------:R-:W-:Y:S01]  /*1490*/  ISETP.GT.U32.AND P3, PT, R23, R18, PT ;  /* 0x000000121700720c */ /* 0x000fe20003f64070 */
[----:B------:R-:W-:-:S12]  /*14a0*/  @P5 IMAD.MOV.U32 R27, RZ, RZ, R14 ;  /* 0x000000ffff1b5224 */ /* 0x000fd800078e000e */
[----:B------:R-:W-:Y:S01]  /*14b0*/  @!P3 IMAD.IADD R18, R18, 0x1, -R23 ;  /* 0x000000011212b824 */ /* 0x000fe200078e0a17 */
[----:B------:R-:W-:-:S04]  /*14c0*/  @!P3 IADD3 R26, PT, PT, R26, 0x1, RZ ;  /* 0x000000011a1ab810 */ /* 0x000fc80007ffe0ff */
[----:B------:R-:W-:Y:S01]  /*14d0*/  ISETP.GE.U32.AND P2, PT, R18, R23, PT ;  /* 0x000000171200720c */ /* 0x000fe20003f46070 */
[----:B------:R-:W-:-:S05]  /*14e0*/  @P5 IMAD R23, R22, R28, R25 ;  /* 0x0000001c16175224 */ /* 0x000fca00078e0219 */
[----:B------:R-:W-:-:S07]  /*14f0*/  @P5 IADD3 R23, PT, PT, R8, R23, RZ ;  /* 0x0000001708175210 */ /* 0x000fce0007ffe0ff */
[----:B------:R-:W-:-:S04]  /*1500*/  @P2 VIADD R26, R26, 0x1 ;  /* 0x000000011a1a2836 */ /* 0x000fc80000000000 */
[----:B------:R-:W-:-:S05]  /*1510*/  @!P4 IMAD.MOV R26, RZ, RZ, -R26 ;  /* 0x000000ffff1ac224 */ /* 0x000fca00078e0a1a */
[----:B------:R-:W-:-:S05]  /*1520*/  SEL R26, R29, R26, !P1 ;  /* 0x0000001a1d1a7207 */ /* 0x000fca0004800000 */
[----:B------:R-:W-:-:S04]  /*1530*/  IMAD.IADD R19, R26, 0x1, R19 ;  /* 0x000000011a137824 */ /* 0x000fc800078e0213 */
[----:B------:R-:W-:-:S04]  /*1540*/  IMAD.WIDE R18, R19, 0x8, R20 ;  /* 0x0000000813127825 */ /* 0x000fc800078e0214 */
[----:B------:R-:W-:Y:S01]  /*1550*/  @P5 IMAD.WIDE R20, R23, 0x8, R20 ;  /* 0x0000000817145825 */ /* 0x000fe200078e0214 */
[----:B------:R1:W-:Y:S04]  /*1560*/  STG.E.64 desc[UR6][R18.64], R16 ;  /* 0x0000001012007986 */ /* 0x0003e8000c101b06 */
[----:B------:R1:W-:Y:S02]  /*1570*/  @P5 STG.E.64 desc[UR6][R20.64], R16 ;  /* 0x0000001014005986 */ /* 0x0003e4000c101b06 */
.L_x_822:
[----:B------:R-:W-:Y:S05]  /*1580*/  BSYNC.RECONVERGENT B1 ;  /* 0x0000000000017941 */ /* 0x000fea0003800200 */
.L_x_821:
        /* <DEDUP_REMOVED lines=11> */
.L_x_823:
        /* <DEDUP_REMOVED lines=12> */
[----:B------:R-:W-:Y:S02]  /*1700*/  IADD3 R27, PT, PT, R31, R26, RZ ;  /* 0x0000001a1f1b7210 */ /* 0x000fe40007ffe0ff */
[----:B------:R-:W-:-:S02]  /*1710*/  ISETP.GT.U32.AND P1, PT, R29, R18, PT ;  /* 0x000000121d00720c */ /* 0x000fc40003f24070 */
[----:B0-----:R-:W0:Y:S11]  /*1720*/  MUFU.RCP R22, R22 ;  /* 0x0000001600167308 */ /* 0x001e360000001000 */
[----:B------:R-:W-:-:S02]  /*1730*/  @!P1 IMAD.IADD R18, R18, 0x1, -R30 ;  /* 0x0000000112129824 */ /* 0x000fc400078e0a1e */
[----:B------:R-:W-:-:S03]  /*1740*/  @!P1 VIADD R28, R28, 0x1 ;  /* 0x000000011c1c9836 */ /* 0x000fc60000000000 */
[----:B------:R-:W-:Y:S01]  /*1750*/  ISETP.GE.U32.AND P0, PT, R18, R29, PT ;  /* 0x0000001d1200720c */ /* 0x000fe20003f06070 */
[C---:B------:R-:W-:Y:S01]  /*1760*/  IMAD R29, R23.reuse, UR8, R25 ;  /* 0x00000008171d7c24 */ /* 0x040fe2000f8e0219 */
[----:B------:R-:W1:Y:S01]  /*1770*/  LDC.64 R18, c[0x0][0x388] ;  /* 0x0000e200ff127b82 */ /* 0x000e620000000a00 */
[----:B------:R-:W-:Y:S01]  /*1780*/  IMAD.IADD R23, R23, 0x1, R26 ;  /* 0x0000000117177824 */ /* 0x000fe200078e021a */
[----:B0-----:R-:W-:Y:S02]  /*1790*/  IADD3 R20, PT, PT, R22, 0xffffffe, RZ ;  /* 0x0ffffffe16147810 */ /* 0x001fe40007ffe0ff */
[----:B------:R-:W-:Y:S02]  /*17a0*/  LOP3.LUT R22, RZ, R26, RZ, 0x33, !PT ;  /* 0x0000001aff167212 */ /* 0x000fe400078e33ff */
[----:B------:R0:W2:Y:S05]  /*17b0*/  F2I.FTZ.U32.TRUNC.NTZ R21, R20 ;  /* 0x0000001400157305 */ /* 0x0000aa000021f000 */
[----:B------:R-:W-:Y:S01]  /*17c0*/  @P0 VIADD R28, R28, 0x1 ;  /* 0x000000011c1c0836 */ /* 0x000fe20000000000 */
[----:B------:R-:W-:-:S03]  /*17d0*/  ISETP.NE.AND P0, PT, R26, RZ, PT ;  /* 0x000000ff1a00720c */ /* 0x000fc60003f05270 */
[----:B------:R-:W-:Y:S02]  /*17e0*/  @!P2 IMAD.MOV R28, RZ, RZ, -R28 ;  /* 0x000000ffff1ca224 */ /* 0x000fe400078e0a1c */
[----:B0-----:R-:W-:-:S03]  /*17f0*/  IMAD.MOV.U32 R20, RZ, RZ, RZ ;  /* 0x000000ffff147224 */ /* 0x001fc600078e00ff */
[----:B------:R-:W-:-:S04]  /*1800*/  SEL R28, R22, R28, !P0 ;  /* 0x0000001c161c7207 */ /* 0x000fc80004000000 */
[----:B------:R-:W-:Y:S01]  /*1810*/  IADD3 R29, PT, PT, R28, R29, RZ ;  /* 0x0000001d1c1d7210 */ /* 0x000fe20007ffe0ff */
[----:B--2---:R-:W-:-:S04]  /*1820*/  IMAD.MOV R33, RZ, RZ, -R21 ;  /* 0x000000ffff217224 */ /* 0x004fc800078e0a15 */
[----:B------:R-:W-:-:S04]  /*1830*/  IMAD R33, R33, R30, RZ ;  /* 0x0000001e21217224 */ /* 0x000fc800078e02ff */
[----:B------:R-:W-:-:S04]  /*1840*/  IMAD.HI.U32 R28, R21, R33, R20 ;  /* 0x00000021151c7227 */ /* 0x000fc800078e0014 */
[----:B-1----:R-:W-:-:S04]  /*1850*/  IMAD.WIDE R20, R29, 0x8, R18 ;  /* 0x000000081d147825 */ /* 0x002fc800078e0212 */
[C---:B------:R-:W-:Y:S01]  /*1860*/  IMAD.IADD R29, R0.reuse, 0x1, -R31 ;  /* 0x00000001001d7824 */ /* 0x040fe200078e0a1f */
[----:B-----5:R0:W-:Y:S01]  /*1870*/  STG.E.64 desc[UR6][R20.64], R16 ;  /* 0x0000001014007986 */ /* 0x0201e2000c101b06 */
[----:B------:R-:W-:Y:S01]  /*1880*/  IMAD.IADD R31, R0, 0x1, -R27 ;  /* 0x00000001001f7824 */ /* 0x000fe200078e0a1b */
[-C--:B------:R-:W-:Y:S02]  /*1890*/  IADD3 R27, PT, PT, R27, R26.reuse, RZ ;  /* 0x0000001a1b1b7210 */ /* 0x080fe40007ffe0ff */
[----:B------:R-:W-:Y:S02]  /*18a0*/  IABS R33, R29 ;  /* 0x0000001d00217213 */ /* 0x000fe40000000000 */
[----:B------:R-:W-:Y:S02]  /*18b0*/  LOP3.LUT R29, R29, R26, RZ, 0x3c, !PT ;  /* 0x0000001a1d1d7212 */ /* 0x000fe400078e3cff */
[----:B------:R-:W-:Y:S01]  /*18c0*/  IABS R35, R31 ;  /* 0x0000001f00237213 */ /* 0x000fe20000000000 */
[----:B------:R-:W-:Y:S01]  /*18d0*/  IMAD.HI.U32 R32, R28, R33, RZ ;  /* 0x000000211c207227 */ /* 0x000fe200078e00ff */
[----:B------:R-:W-:-:S02]  /*18e0*/  ISETP.GE.AND P4, PT, R29, RZ, PT ;  /* 0x000000ff1d00720c */ /* 0x000fc40003f86270 */
[----:B------:R-:W-:Y:S01]  /*18f0*/  LOP3.LUT R29, R31, R26, RZ, 0x3c, !PT ;  /* 0x0000001a1f1d7212 */ /* 0x000fe200078e3cff */
[----:B------:R-:W-:Y:S01]  /*1900*/  IMAD.HI.U32 R31, R28, R35, RZ ;  /* 0x000000231c1f7227 */ /* 0x000fe200078e00ff */
[----:B0-----:R-:W-:Y:S02]  /*1910*/  IADD3 R20, PT, PT, -R32, RZ, RZ ;  /* 0x000000ff20147210 */ /* 0x001fe40007ffe1ff */
[----:B------:R-:W-:Y:S01]  /*1920*/  ISETP.GE.AND P2, PT, R29, RZ, PT ;  /* 0x000000ff1d00720c */ /* 0x000fe20003f46270 */
[----:B------:R-:W-:Y:S02]  /*1930*/  IMAD.MOV.U32 R29, RZ, RZ, R30 ;  /* 0x000000ffff1d7224 */ /* 0x000fe400078e001e */
[----:B------:R-:W-:Y:S02]  /*1940*/  IMAD R20, R30, R20, R33 ;  /* 0x000000141e147224 */ /* 0x000fe400078e0221 */
[----:B------:R-:W-:Y:S02]  /*1950*/  IMAD.MOV R34, RZ, RZ, -R31 ;  /* 0x000000ffff227224 */ /* 0x000fe400078e0a1f */
[----:B------:R-:W-:Y:S01]  /*1960*/  IMAD.IADD R21, R0, 0x1, -R27 ;  /* 0x0000000100157824 */ /* 0x000fe200078e0a1b */
[----:B------:R-:W-:Y:S01]  /*1970*/  ISETP.GT.U32.AND P1, PT, R29, R20, PT ;  /* 0x000000141d00720c */ /* 0x000fe20003f24070 */
[----:B------:R-:W-:-:S02]  /*1980*/  IMAD R34, R30, R34, R35 ;  /* 0x000000221e227224 */ /* 0x000fc400078e0223 */
[----:B------:R-:W-:Y:S01]  /*1990*/  IMAD.IADD R27, R27, 0x1, R26 ;  /* 0x000000011b1b7824 */ /* 0x000fe200078e021a */
[----:B------:R-:W-:Y:S02]  /*19a0*/  IABS R33, R21 ;  /* 0x0000001500217213 */ /* 0x000fe40000000000 */
[----:B------:R-:W-:Y:S02]  /*19b0*/  ISETP.GT.U32.AND P5, PT, R29, R34, PT ;  /* 0x000000221d00720c */ /* 0x000fe40003fa4070 */
[----:B------:R-:W-:-:S05]  /*19c0*/  LOP3.LUT R21, R21, R26, RZ, 0x3c, !PT ;  /* 0x0000001a15157212 */ /* 0x000fca00078e3cff */
[----:B------:R-:W-:Y:S02]  /*19d0*/  @!P1 IMAD.IADD R20, R20, 0x1, -R30 ;  /* 0x0000000114149824 */ /* 0x000fe400078e0a1e */
[----:B------:R-:W-:-:S03]  /*19e0*/  @!P1 VIADD R32, R32, 0x1 ;  /* 0x0000000120209836 */ /* 0x000fc60000000000 */
[----:B------:R-:W-:Y:S01]  /*19f0*/  ISETP.GE.U32.AND P6, PT, R20, R29, PT ;  /* 0x0000001d1400720c */ /* 0x000fe20003fc6070 */
[----:B------:R-:W-:Y:S01]  /*1a00*/  IMAD.HI.U32 R20, R28, R33, RZ ;  /* 0x000000211c147227 */ /* 0x000fe200078e00ff */
[----:B------:R-:W-:Y:S02]  /*1a10*/  @!P5 IADD3 R34, PT, PT, R34, -R30, RZ ;  /* 0x8000001e2222d210 */ /* 0x000fe40007ffe0ff */
[----:B------:R-:W-:Y:S02]  /*1a20*/  @!P5 IADD3 R31, PT, PT, R31, 0x1, RZ ;  /* 0x000000011f1fd810 */ /* 0x000fe40007ffe0ff */
[----:B------:R-:W-:Y:S01]  /*1a30*/  ISETP.GE.U32.AND P3, PT, R34, R29, PT ;  /* 0x0000001d2200720c */ /* 0x000fe20003f66070 */
[----:B------:R-:W-:-:S04]  /*1a40*/  IMAD.MOV R34, RZ, RZ, -R20 ;  /* 0x000000ffff227224 */ /* 0x000fc800078e0a14 */
[----:B------:R-:W-:Y:S02]  /*1a50*/  IMAD R34, R30, R34, R33 ;  /* 0x000000221e227224 */ /* 0x000fe400078e0221 */
[----:B------:R-:W-:Y:S02]  /*1a60*/  @P6 VIADD R32, R32, 0x1 ;  /* 0x0000000120206836 */ /* 0x000fe40000000000 */
[----:B------:R-:W-:Y:S01]  /*1a70*/  IMAD.IADD R33, R23, 0x1, R26 ;  /* 0x0000000117217824 */ /* 0x000fe200078e021a */
[----:B------:R-:W-:Y:S01]  /*1a80*/  ISETP.GT.U32.AND P1, PT, R29, R34, PT ;  /* 0x000000221d00720c */ /* 0x000fe20003f24070 */
[----:B------:R-:W-:Y:S01]  /*1a90*/  @!P4 IMAD.MOV R32, RZ, RZ, -R32 ;  /* 0x000000ffff20c224 */ /* 0x000fe200078e0a20 */
[----:B------:R-:W-:Y:S01]  /*1aa0*/  ISETP.GE.AND P4, PT, R21, RZ, PT ;  /* 0x000000ff1500720c */ /* 0x000fe20003f86270 */
[----:B------:R-:W-:Y:S01]  /*1ab0*/  IMAD R21, R23, UR8, R25 ;  /* 0x0000000817157c24 */ /* 0x000fe2000f8e0219 */
[----:B------:R-:W-:Y:S02]  /*1ac0*/  @P3 IADD3 R31, PT, PT, R31, 0x1, RZ ;  /* 0x000000011f1f3810 */ /* 0x000fe40007ffe0ff */
[----:B------:R-:W-:-:S02]  /*1ad0*/  SEL R32, R22, R32, !P0 ;  /* 0x0000002016207207 */ /* 0x000fc40004000000 */
[----:B------:R-:W-:Y:S02]  /*1ae0*/  @!P2 IADD3 R31, PT, PT, -R31, RZ, RZ ;  /* 0x000000ff1f1fa210 */ /* 0x000fe40007ffe1ff */
[----:B------:R-:W-:Y:S02]  /*1af0*/  IADD3 R21, PT, PT, R32, R21, RZ ;  /* 0x0000001520157210 */ /* 0x000fe40007ffe0ff */
[----:B------:R-:W-:Y:S01]  /*1b00*/  SEL R31, R22, R31, !P0 ;  /* 0x0000001f161f7207 */ /* 0x000fe20004000000 */
[----:B------:R-:W-:Y:S01]  /*1b10*/  @!P1 VIADD R20, R20, 0x1 ;  /* 0x0000000114149836 */ /* 0x000fe20000000000 */
[----:B------:R-:W-:Y:S01]  /*1b20*/  @!P1 IADD3 R34, PT, PT, R34, -R30, RZ ;  /* 0x8000001e22229210 */ /* 0x000fe20007ffe0ff */
[----:B------:R-:W-:-:S03]  /*1b30*/  IMAD.IADD R30, R33, 0x1, R26 ;  /* 0x00000001211e7824 */ /* 0x000fc600078e021a */
[----:B------:R-:W-:-:S13]  /*1b40*/  ISETP.GE.U32.AND P6, PT, R34, R29, PT ;  /* 0x0000001d2200720c */ /* 0x000fda0003fc6070 */
[----:B------:R-:W-:-:S04]  /*1b50*/  @P6 VIADD R20, R20, 0x1 ;  /* 0x0000000114146836 */ /* 0x000fc80000000000 */
        /* <DEDUP_REMOVED lines=10> */
[----:B------:R2:W-:Y:S03]  /*1c00*/  STG.E.64 desc[UR6][R22.64], R16 ;  /* 0x0000001016007986 */ /* 0x0005e6000c101b06 */
[----:B------:R-:W-:Y:S01]  /*1c10*/  IMAD.WIDE R18, R33, 0x8, R18 ;  /* 0x0000000821127825 */ /* 0x000fe200078e0212 */
[----:B------:R2:W-:Y:S04]  /*1c20*/  STG.E.64 desc[UR6][R20.64], R16 ;  /* 0x0000001014007986 */ /* 0x0005e8000c101b06 */
[----:B------:R2:W-:Y:S01]  /*1c30*/  STG.E.64 desc[UR6][R18.64], R16 ;  /* 0x0000001012007986 */ /* 0x0005e2000c101b06 */
[----:B------:R-:W-:Y:S05]  /*1c40*/  @!P0 BRA `(.L_x_823) ;  /* 0xfffffff8007c8947 */ /* 0x000fea000383ffff */
.L_x_820:
[----:B------:R-:W-:Y:S05]  /*1c50*/  BSYNC.RECONVERGENT B0 ;  /* 0x0000000000007941 */ /* 0x000fea0003800200 */
.L_x_819:
[----:B------:R-:W3:Y:S02]  /*1c60*/  LDCU UR4, c[0x0][0x3bc] ;  /* 0x00007780ff0477ac */ /* 0x000ee40008000800 */
[----:B---3--:R-:W-:-:S04]  /*1c70*/  IADD3 R5, PT, PT, R5, UR4, RZ ;  /* 0x0000000405057c10 */ /* 0x008fc8000fffe0ff */
[----:B------:R-:W-:-:S13]  /*1c80*/  ISETP.GT.AND P0, PT, R5, R2, PT ;  /* 0x000000020500720c */ /* 0x000fda0003f04270 */
[----:B------:R-:W-:Y:S05]  /*1c90*/  @!P0 BRA `(.L_x_824) ;  /* 0xfffffff000a48947 */ /* 0x000fea000383ffff */
[----:B------:R-:W-:Y:S05]  /*1ca0*/  EXIT ;  /* 0x000000000000794d */ /* 0x000fea0003800000 */
.L_x_825:
        /* <DEDUP_REMOVED lines=13> */
.L_x_1169:


//--------------------- .text.sparse_dense_im2col_f --------------------------
	.section	.text.sparse_dense_im2col_f,"ax",@progbits
	.align	128
        .global         sparse_dense_im2col_f
        .type           sparse_dense_im2col_f,@function
        .size           sparse_dense_im2col_f,(.L_x_1170 - sparse_dense_im2col_f)
        .other          sparse_dense_im2col_f,@"STO_CUDA_ENTRY STV_DEFAULT"
sparse_dense_im2col_f:
.text.sparse_dense_im2col_f:
        /* <DEDUP_REMOVED lines=11> */
[----:B0-----:R-:W-:-:S05]  /*00b0*/  IMAD.WIDE R2, R7, 0x4, R2 ;  /* 0x0000000407027825 */ /* 0x001fca00078e0202 */
[----:B-1----:R0:W5:Y:S01]  /*00c0*/  LDG.E R0, desc[UR4][R2.64] ;  /* 0x0000000402007981 */ /* 0x002162000c1e1900 */
[----:B------:R-:W-:Y:S01]  /*00d0*/  BSSY.RECONVERGENT B0, `(.L_x_826) ;  /* 0x0000009000007945 */ /* 0x000fe20003800200 */
[----:B------:R-:W-:-:S07]  /*00e0*/  IMAD.MOV.U32 R9, RZ, RZ, RZ ;  /* 0x000000ffff097224 */ /* 0x000fce00078e00ff */
.L_x_827:
[----:B0-2---:R-:W-:-:S06]  /*00f0*/  IMAD.WIDE.U32 R2, R9, 0x4, R4 ;  /* 0x0000000409027825 */ /* 0x005fcc00078e0004 */
[----:B------:R-:W2:Y:S01]  /*0100*/  LDG.E R2, desc[UR4][R2.64+0x4] ;  /* 0x0000040402027981 */ /* 0x000ea2000c1e1900 */
[----:B------:R-:W-:Y:S01]  /*0110*/  VIADD R6, R9, 0x1 ;  /* 0x0000000109067836 */ /* 0x000fe20000000000 */
[----:B------:R-:W-:-:S03]  /*0120*/  MOV R17, R9 ;  /* 0x0000000900117202 */ /* 0x000fc60000000f00 */
[----:B------:R-:W-:Y:S01]  /*0130*/  IMAD.MOV.U32 R9, RZ, RZ, R6 ;  /* 0x000000ffff097224 */ /* 0x000fe200078e0006 */
[----:B--2---:R-:W-:-:S13]  /*0140*/  ISETP.GT.AND P0, PT, R2, R7, PT ;  /* 0x000000070200720c */ /* 0x004fda0003f04270 */
[----:B------:R-:W-:Y:S05]  /*0150*/  @!P0 BRA `(.L_x_827) ;  /* 0xfffffffc00e48947 */ /* 0x000fea000383ffff */
[----:B------:R-:W-:Y:S05]  /*0160*/  BSYNC.RECONVERGENT B0 ;  /* 0x0000000000007941 */ /* 0x000fea0003800200 */
.L_x_826:
[----:B------:R-:W0:Y:S01]  /*0170*/  LDC.64 R4, c[0x0][0x390] ;  /* 0x0000e400ff047b82 */ /* 0x000e220000000a00 */
[----:B------:R-:W1:Y:S07]  /*0180*/  LDCU UR6, c[0x0][0x3c0] ;  /* 0x00007800ff0677ac */ /* 0x000e6e0008000800 */
[----:B------:R-:W2:Y:S08]  /*0190*/  LDC R10, c[0x0][0x3ac] ;  /* 0x0000eb00ff0a7b82 */ /* 0x000eb00000000800 */
[----:B------:R-:W3:Y:S01]  /*01a0*/  LDC R2, c[0x0][0x3b0] ;  /* 0x0000ec00ff027b82 */ /* 0x000ee20000000800 */
[----:B0-----:R-:W-:-:S07]  /*01b0*/  IMAD.WIDE R4, R7, 0x4, R4 ;  /* 0x0000000407047825 */ /* 0x001fce00078e0204 */
[----:B------:R-:W0:Y:S01]  /*01c0*/  LDC R18, c[0x0][0x3d0] ;  /* 0x0000f400ff127b82 */ /* 0x000e220000000800 */
[----:B------:R4:W3:Y:S01]  /*01d0*/  LDG.E R3, desc[UR4][R4.64] ;  /* 0x0000000404037981 */ /* 0x0008e2000c1e1900 */
[----:B------:R-:W-:Y:S01]  /*01e0*/  BSSY.RECONVERGENT B0, `(.L_x_828) ;  /* 0x0000060000007945 */ /* 0x000fe20003800200 */
[----:B--2---:R-:W-:-:S05]  /*01f0*/  IABS R9, R10 ;  /* 0x0000000a00097213 */ /* 0x004fca0000000000 */
[----:B------:R-:W2:Y:S01]  /*0200*/  LDC R15, c[0x0][0x3b4] ;  /* 0x0000ed00ff0f7b82 */ /* 0x000ea20000000800 */
[----:B------:R-:W1:Y:S08]  /*0210*/  I2F.RP R8, R9 ;  /* 0x0000000900087306 */ /* 0x000e700000209400 */
[----:B-1----:R-:W1:Y:S02]  /*0220*/  MUFU.RCP R8, R8 ;  /* 0x0000000800087308 */ /* 0x002e640000001000 */
[----:B-1----:R-:W-:-:S06]  /*0230*/  VIADD R6, R8, 0xffffffe ;  /* 0x0ffffffe08067836 */ /* 0x002fcc0000000000 */
[----:B------:R1:W4:Y:S02]  /*0240*/  F2I.FTZ.U32.TRUNC.NTZ R7, R6 ;  /* 0x0000000600077305 */ /* 0x000324000021f000 */
[----:B-1----:R-:W-:Y:S01]  /*0250*/  IMAD.MOV.U32 R6, RZ, RZ, RZ ;  /* 0x000000ffff067224 */ /* 0x002fe200078e00ff */
[----:B----4-:R-:W-:-:S05]  /*0260*/  IADD3 R12, PT, PT, RZ, -R7, RZ ;  /* 0x80000007ff0c7210 */ /* 0x010fca0007ffe0ff */
[----:B------:R-:W-:Y:S01]  /*0270*/  IMAD R5, R12, R9, RZ ;  /* 0x000000090c057224 */ /* 0x000fe200078e02ff */
[----:B---3--:R-:W-:-:S03]  /*0280*/  IABS R12, R2 ;  /* 0x00000002000c7213 */ /* 0x008fc60000000000 */
[----:B------:R-:W-:Y:S02]  /*0290*/  IMAD.HI.U32 R7, R7, R5, R6 ;  /* 0x0000000507077227 */ /* 0x000fe400078e0006 */
[----:B------:R-:W1:Y:S08]  /*02a0*/  I2F.RP R5, R12 ;  /* 0x0000000c00057306 */ /* 0x000e700000209400 */
[----:B-1----:R-:W1:Y:S01]  /*02b0*/  MUFU.RCP R5, R5 ;  /* 0x0000000500057308 */ /* 0x002e620000001000 */
[----:B------:R-:W-:-:S05]  /*02c0*/  IABS R4, R3 ;  /* 0x0000000300047213 */ /* 0x000fca0000000000 */
[----:B------:R-:W-:-:S04]  /*02d0*/  IMAD.HI.U32 R16, R7, R4, RZ ;  /* 0x0000000407107227 */ /* 0x000fc800078e00ff */
[----:B------:R-:W-:-:S04]  /*02e0*/  IMAD.MOV R6, RZ, RZ, -R16 ;  /* 0x000000ffff067224 */ /* 0x000fc800078e0a10 */
[----:B------:R-:W-:Y:S02]  /*02f0*/  IMAD R4, R9, R6, R4 ;  /* 0x0000000609047224 */ /* 0x000fe400078e0204 */
[----:B-1----:R-:W-:-:S03]  /*0300*/  VIADD R6, R5, 0xffffffe ;  /* 0x0ffffffe05067836 */ /* 0x002fc60000000000 */
[----:B------:R-:W-:Y:S01]  /*0310*/  ISETP.GT.U32.AND P1, PT, R9, R4, PT ;  /* 0x000000040900720c */ /* 0x000fe20003f24070 */
[----:B------:R1:W3:Y:S02]  /*0320*/  F2I.FTZ.U32.TRUNC.NTZ R7, R6 ;  /* 0x0000000600077305 */ /* 0x0002e4000021f000 */
[----:B-1----:R-:W-:-:S10]  /*0330*/  IMAD.MOV.U32 R6, RZ, RZ, RZ ;  /* 0x000000ffff067224 */ /* 0x002fd400078e00ff */
[-C--:B------:R-:W-:Y:S01]  /*0340*/  @!P1 IADD3 R4, PT, PT, R4, -R9.reuse, RZ ;  /* 0x8000000904049210 */ /* 0x080fe20007ffe0ff */
[----:B------:R-:W-:Y:S01]  /*0350*/  @!P1 VIADD R16, R16, 0x1 ;  /* 0x0000000110109836 */ /* 0x000fe20000000000 */
[----:B------:R-:W-:Y:S02]  /*0360*/  ISETP.NE.AND P1, PT, R10, RZ, PT ;  /* 0x000000ff0a00720c */ /* 0x000fe40003f25270 */
[----:B------:R-:W-:Y:S01]  /*0370*/  ISETP.GE.U32.AND P0, PT, R4, R9, PT ;  /* 0x000000090400720c */ /* 0x000fe20003f06070 */
[----:B---3--:R-:W-:Y:S01]  /*0380*/  IMAD.MOV R9, RZ, RZ, -R7 ;  /* 0x000000ffff097224 */ /* 0x008fe200078e0a07 */
[----:B------:R-:W-:-:S04]  /*0390*/  LOP3.LUT R4, R3, R10, RZ, 0x3c, !PT ;  /* 0x0000000a03047212 */ /* 0x000fc800078e3cff */
[----:B------:R-:W-:Y:S02]  /*03a0*/  ISETP.GE.AND P2, PT, R4, RZ, PT ;  /* 0x000000ff0400720c */ /* 0x000fe40003f46270 */
[----:B------:R-:W1:Y:S05]  /*03b0*/  LDC.64 R4, c[0x0][0x3d0] ;  /* 0x0000f400ff047b82 */ /* 0x000e6a0000000a00 */
[----:B------:R-:W-:-:S06]  /*03c0*/  @P0 IADD3 R16, PT, PT, R16, 0x1, RZ ;  /* 0x0000000110100810 */ /* 0x000fcc0007ffe0ff */
[----:B------:R-:W-:Y:S01]  /*03d0*/  @!P2 IMAD.MOV R16, RZ, RZ, -R16 ;  /* 0x000000ffff10a224 */ /* 0x000fe200078e0a10 */
[----:B------:R-:W-:-:S04]  /*03e0*/  @!P1 LOP3.LUT R16, RZ, R10, RZ, 0x33, !PT ;  /* 0x0000000aff109212 */ /* 0x000fc800078e33ff */
[----:B------:R-:W-:-:S05]  /*03f0*/  IADD3 R8, PT, PT, -R16, RZ, RZ ;  /* 0x000000ff10087210 */ /* 0x000fca0007ffe1ff */
[----:B------:R-:W-:Y:S02]  /*0400*/  IMAD R19, R10, R8, R3 ;  /* 0x000000080a137224 */ /* 0x000fe400078e0203 */
[----:B------:R-:W-:Y:S01]  /*0410*/  IMAD R3, R9, R12, RZ ;  /* 0x0000000c09037224 */ /* 0x000fe200078e02ff */
[----:B------:R-:W3:Y:S02]  /*0420*/  LDC.64 R10, c[0x0][0x3d8] ;  /* 0x0000f600ff0a7b82 */ /* 0x000ee40000000a00 */
[----:B------:R-:W-:Y:S01]  /*0430*/  IABS R8, R19 ;  /* 0x0000001300087213 */ /* 0x000fe20000000000 */
[----:B------:R-:W-:Y:S01]  /*0440*/  IMAD.HI.U32 R6, R7, R3, R6 ;  /* 0x0000000307067227 */ /* 0x000fe200078e0006 */
[----:B-1----:R-:W-:-:S03]  /*0450*/  IABS R7, R4 ;  /* 0x0000000400077213 */ /* 0x002fc60000000000 */
[----:B------:R-:W-:Y:S02]  /*0460*/  IMAD.MOV.U32 R3, RZ, RZ, R8 ;  /* 0x000000ffff037224 */ /* 0x000fe400078e0008 */
[----:B------:R-:W1:Y:S02]  /*0470*/  I2F.RP R8, R7 ;  /* 0x0000000700087306 */ /* 0x000e640000209400 */
[----:B------:R-:W-:-:S05]  /*0480*/  IMAD.HI.U32 R6, R6, R3, RZ ;  /* 0x0000000306067227 */ /* 0x000fca00078e00ff */
[----:B------:R-:W-:-:S05]  /*0490*/  IADD3 R9, PT, PT, -R6, RZ, RZ ;  /* 0x000000ff06097210 */ /* 0x000fca0007ffe1ff */
[C---:B------:R-:W-:Y:S01]  /*04a0*/  IMAD R3, R12.reuse, R9, R3 ;  /* 0x000000090c037224 */ /* 0x040fe200078e0203 */
[----:B-1----:R-:W1:Y:S04]  /*04b0*/  MUFU.RCP R8, R8 ;  /* 0x0000000800087308 */ /* 0x002e680000001000 */
[----:B------:R-:W-:-:S13]  /*04c0*/  ISETP.GT.U32.AND P1, PT, R12, R3, PT ;  /* 0x000000030c00720c */ /* 0x000fda0003f24070 */
[----:B------:R-:W-:Y:S01]  /*04d0*/  @!P1 IMAD.IADD R3, R3, 0x1, -R12 ;  /* 0x0000000103039824 */ /* 0x000fe200078e0a0c */
[----:B------:R-:W-:Y:S02]  /*04e0*/  @!P1 IADD3 R6, PT, PT, R6, 0x1, RZ ;  /* 0x0000000106069810 */ /* 0x000fe40007ffe0ff */
[----:B------:R-:W-:Y:S02]  /*04f0*/  ISETP.NE.AND P1, PT, R2, RZ, PT ;  /* 0x000000ff0200720c */ /* 0x000fe40003f25270 */
[----:B------:R-:W-:Y:S01]  /*0500*/  ISETP.GE.U32.AND P0, PT, R3, R12, PT ;  /* 0x0000000c0300720c */ /* 0x000fe20003f06070 */
[----:B-1----:R-:W-:Y:S01]  /*0510*/  VIADD R12, R8, 0xffffffe ;  /* 0x0ffffffe080c7836 */ /* 0x002fe20000000000 */
[----:B------:R-:W-:Y:S01]  /*0520*/  LOP3.LUT R3, R19, R2, RZ, 0x3c, !PT ;  /* 0x0000000213037212 */ /* 0x000fe200078e3cff */
[----:B------:R-:W1:Y:S02]  /*0530*/  LDC.64 R8, c[0x0][0x3b8] ;  /* 0x0000ee00ff087b82 */ /* 0x000e640000000a00 */
[----:B------:R-:W4:Y:S01]  /*0540*/  F2I.FTZ.U32.TRUNC.NTZ R13, R12 ;  /* 0x0000000c000d7305 */ /* 0x000f22000021f000 */
[----:B------:R-:W-:-:S07]  /*0550*/  ISETP.GE.AND P2, PT, R3, RZ, PT ;  /* 0x000000ff0300720c */ /* 0x000fce0003f46270 */
[----:B------:R-:W-:Y:S01]  /*0560*/  @P0 VIADD R6, R6, 0x1 ;  /* 0x0000000106060836 */ /* 0x000fe20000000000 */
[----:B------:R-:W-:-:S05]  /*0570*/  ISETP.NE.AND P0, PT, R4, RZ, PT ;  /* 0x000000ff0400720c */ /* 0x000fca0003f05270 */
[----:B------:R-:W-:Y:S01]  /*0580*/  @!P2 IMAD.MOV R6, RZ, RZ, -R6 ;  /* 0x000000ffff06a224 */ /* 0x000fe200078e0a06 */
[----:B------:R-:W-:Y:S02]  /*0590*/  @!P1 LOP3.LUT R6, RZ, R2, RZ, 0x33, !PT ;  /* 0x00000002ff069212 */ /* 0x000fe400078e33ff */
[----:B----4-:R-:W-:-:S03]  /*05a0*/  IADD3 R12, PT, PT, RZ, -R13, RZ ;  /* 0x8000000dff0c7210 */ /* 0x010fc60007ffe0ff */
[----:B------:R-:W-:-:S04]  /*05b0*/  IMAD.MOV R3, RZ, RZ, -R6 ;  /* 0x000000ffff037224 */ /* 0x000fc800078e0a06 */
[----:B------:R-:W-:Y:S01]  /*05c0*/  IMAD R14, R2, R3, R19 ;  /* 0x00000003020e7224 */ /* 0x000fe200078e0213 */
[----:B0-----:R-:W-:Y:S01]  /*05d0*/  IABS R19, R18 ;  /* 0x0000001200137213 */ /* 0x001fe20000000000 */
[----:B------:R-:W-:Y:S02]  /*05e0*/  IMAD R3, R12, R7, RZ ;  /* 0x000000070c037224 */ /* 0x000fe400078e02ff */
[----:B------:R-:W-:Y:S02]  /*05f0*/  IMAD.MOV.U32 R12, RZ, RZ, RZ ;  /* 0x000000ffff0c7224 */ /* 0x000fe400078e00ff */
[----:B---3--:R-:W-:Y:S01]  /*0600*/  IMAD.IADD R2, R6, 0x1, R10 ;  /* 0x0000000106027824 */ /* 0x008fe200078e020a */
[----:B------:R-:W-:Y:S01]  /*0610*/  IADD3 R6, PT, PT, -R4, RZ, RZ ;  /* 0x000000ff04067210 */ /* 0x000fe20007ffe1ff */
[----:B------:R-:W-:Y:S01]  /*0620*/  IMAD.HI.U32 R13, R13, R3, R12 ;  /* 0x000000030d0d7227 */ /* 0x000fe200078e000c */
[----:B------:R-:W-:Y:S02]  /*0630*/  IADD3 R10, PT, PT, -R5, RZ, RZ ;  /* 0x000000ff050a7210 */ /* 0x000fe40007ffe1ff */
[--C-:B--2---:R-:W-:Y:S01]  /*0640*/  VIADDMNMX R5, R15, 0xffffffff, R2.reuse, PT ;  /* 0xffffffff0f057846 */ /* 0x104fe20003800102 */
[----:B------:R-:W-:Y:S01]  /*0650*/  IMAD.IADD R3, R14, 0x1, R11 ;  /* 0x000000010e037824 */ /* 0x000fe200078e020b */
[----:B------:R-:W-:Y:S01]  /*0660*/  LOP3.LUT R11, RZ, R4, RZ, 0x33, !PT ;  /* 0x00000004ff0b7212 */ /* 0x000fe200078e33ff */
[----:B-1----:R-:W-:-:S02]  /*0670*/  IMAD R9, R6, R9, R2 ;  /* 0x0000000906097224 */ /* 0x002fc400078e0202 */
[--C-:B------:R-:W-:Y:S01]  /*0680*/  IMAD R10, R10, UR6, R3.reuse ;  /* 0x000000060a0a7c24 */ /* 0x100fe2000f8e0203 */
[----:B------:R-:W-:Y:S02]  /*0690*/  VIADDMNMX R4, R8, 0xffffffff, R3, PT ;  /* 0xffffffff08047846 */ /* 0x000fe40003800103 */
[----:B------:R-:W-:Y:S02]  /*06a0*/  VIMNMX R6, PT, PT, R9, -0x1, !PT ;  /* 0xffffffff09067848 */ /* 0x000fe40007fe0100 */
[----:B------:R-:W-:-:S07]  /*06b0*/  VIMNMX R10, PT, PT, R10, -0x1, !PT ;  /* 0xffffffff0a0a7848 */ /* 0x000fce0007fe0100 */
.L_x_829:
[----:B------:R-:W-:-:S05]  /*06c0*/  LOP3.LUT R9, RZ, R6, RZ, 0x33, !PT ;  /* 0x00000006ff097212 */ /* 0x000fca00078e33ff */
[----:B------:R-:W-:-:S05]  /*06d0*/  IMAD.IADD R9, R2, 0x1, R9 ;  /* 0x0000000102097824 */ /* 0x000fca00078e0209 */
[----:B------:R-:W-:Y:S02]  /*06e0*/  IABS R12, R9 ;  /* 0x00000009000c7213 */ /* 0x000fe40000000000 */
[----:B------:R-:W-:-:S03]  /*06f0*/  ISETP.GE.AND P2, PT, R9, RZ, PT ;  /* 0x000000ff0900720c */ /* 0x000fc60003f46270 */
[----:B------:R-:W-:-:S04]  /*0700*/  IMAD.HI.U32 R8, R13, R12, RZ ;  /* 0x0000000c0d087227 */ /* 0x000fc800078e00ff */
[----:B------:R-:W-:-:S04]  /*0710*/  IMAD.MOV R15, RZ, RZ, -R8 ;  /* 0x000000ffff0f7224 */ /* 0x000fc800078e0a08 */
[----:B------:R-:W-:Y:S01]  /*0720*/  IMAD R8, R19, R15, R12 ;  /* 0x0000000f13087224 */ /* 0x000fe200078e020c */
[----:B------:R-:W-:Y:S01]  /*0730*/  MOV R12, R6 ;  /* 0x00000006000c7202 */ /* 0x000fe20000000f00 */
[----:B------:R-:W-:-:S03]  /*0740*/  VIADD R6, R6, 0x1 ;  /* 0x0000000106067836 */ /* 0x000fc60000000000 */
[----:B------:R-:W-:-:S13]  /*0750*/  ISETP.GT.U32.AND P1, PT, R7, R8, PT ;  /* 0x000000080700720c */ /* 0x000fda0003f24070 */
[----:B------:R-:W-:-:S04]  /*0760*/  @!P1 IADD3 R8, PT, PT, R8, -R19, RZ ;  /* 0x8000001308089210 */ /* 0x000fc80007ffe0ff */
[----:B------:R-:W-:-:S13]  /*0770*/  ISETP.GT.U32.AND P1, PT, R7, R8, PT ;  /* 0x000000080700720c */ /* 0x000fda0003f24070 */
[----:B------:R-:W-:Y:S01]  /*0780*/  @!P1 IMAD.IADD R8, R8, 0x1, -R19 ;  /* 0x0000000108089824 */ /* 0x000fe200078e0a13 */
[----:B------:R-:W-:-:S03]  /*0790*/  ISETP.GE.AND P1, PT, R12, R5, PT ;  /* 0x000000050c00720c */ /* 0x000fc60003f26270 */
[----:B------:R-:W-:-:S05]  /*07a0*/  @!P2 IMAD.MOV R8, RZ, RZ, -R8 ;  /* 0x000000ffff08a224 */ /* 0x000fca00078e0a08 */
[----:B------:R-:W-:-:S04]  /*07b0*/  SEL R8, R11, R8, !P0 ;  /* 0x000000080b087207 */ /* 0x000fc80004000000 */
[----:B------:R-:W-:-:S13]  /*07c0*/  ISETP.NE.AND P2, PT, R8, RZ, PT ;  /* 0x000000ff0800720c */ /* 0x000fda0003f45270 */
[----:B------:R-:W-:Y:S05]  /*07d0*/  @!P1 BRA P2, `(.L_x_829) ;  /* 0xfffffffc00b89947 */ /* 0x000fea000103ffff */
[----:B------:R-:W-:Y:S05]  /*07e0*/  BSYNC.RECONVERGENT B0 ;  /* 0x0000000000007941 */ /* 0x000fea0003800200 */
.L_x_828:
[----:B------:R-:W0:Y:S01]  /*07f0*/  LDC R21, c[0x0][0x3d4] ;  /* 0x0000f500ff157b82 */ /* 0x000e220000000800 */
[----:B------:R-:W-:Y:S01]  /*0800*/  BSSY.RECONVERGENT B0, `(.L_x_830) ;  /* 0x0000025000007945 */ /* 0x000fe20003800200 */
[----:B------:R-:W-:-:S06]  /*0810*/  IMAD.MOV.U32 R13, RZ, RZ, RZ ;  /* 0x000000ffff0d7224 */ /* 0x000fcc00078e00ff */
[----:B------:R-:W1:Y:S01]  /*0820*/  LDC R19, c[0x0][0x3d4] ;  /* 0x0000f500ff137b82 */ /* 0x000e620000000800 */
[-C--:B0-----:R-:W-:Y:S02]  /*0830*/  IABS R9, R21.reuse ;  /* 0x0000001500097213 */ /* 0x081fe40000000000 */
[----:B------:R-:W-:Y:S02]  /*0840*/  ISETP.NE.AND P0, PT, R21, RZ, PT ;  /* 0x000000ff1500720c */ /* 0x000fe40003f05270 */
[----:B------:R-:W0:Y:S01]  /*0850*/  I2F.RP R7, R9 ;  /* 0x0000000900077306 */ /* 0x000e220000209400 */
[----:B------:R-:W-:Y:S02]  /*0860*/  LOP3.LUT R21, RZ, R21, RZ, 0x33, !PT ;  /* 0x00000015ff157212 */ /* 0x000fe400078e33ff */
[----:B-1----:R-:W-:-:S05]  /*0870*/  IABS R18, R19 ;  /* 0x0000001300127213 */ /* 0x002fca0000000000 */
[----:B0-----:R-:W0:Y:S02]  /*0880*/  MUFU.RCP R7, R7 ;  /* 0x0000000700077308 */ /* 0x001e240000001000 */
[----:B0-----:R-:W-:-:S06]  /*0890*/  VIADD R14, R7, 0xffffffe ;  /* 0x0ffffffe070e7836 */ /* 0x001fcc0000000000 */
[----:B------:R0:W1:Y:S02]  /*08a0*/  F2I.FTZ.U32.TRUNC.NTZ R15, R14 ;  /* 0x0000000e000f7305 */ /* 0x000064000021f000 */
[----:B0-----:R-:W-:Y:S01]  /*08b0*/  IMAD.MOV.U32 R14, RZ, RZ, RZ ;  /* 0x000000ffff0e7224 */ /* 0x001fe200078e00ff */
[----:B-1----:R-:W-:-:S05]  /*08c0*/  IADD3 R8, PT, PT, RZ, -R15, RZ ;  /* 0x8000000fff087210 */ /* 0x002fca0007ffe0ff */
[----:B------:R-:W-:Y:S01]  /*08d0*/  IMAD R11, R8, R9, RZ ;  /* 0x00000009080b7224 */ /* 0x000fe200078e02ff */
[----:B------:R-:W-:-:S03]  /*08e0*/  MOV R8, R10 ;  /* 0x0000000a00087202 */ /* 0x000fc60000000f00 */
[----:B------:R-:W-:-:S04]  /*08f0*/  IMAD.HI.U32 R15, R15, R11, R14 ;  /* 0x0000000b0f0f7227 */ /* 0x000fc800078e000e */
[----:B------:R-:W-:-:S07]  /*0900*/  IMAD.MOV.U32 R11, RZ, RZ, R18 ;  /* 0x000000ffff0b7224 */ /* 0x000fce00078e0012 */
.L_x_831:
[----:B------:R-:W-:-:S05]  /*0910*/  LOP3.LUT R14, RZ, R8, RZ, 0x33, !PT ;  /* 0x00000008ff0e7212 */ /* 0x000fca00078e33ff */
[----:B------:R-:W-:-:S05]  /*0920*/  IMAD.IADD R14, R3, 0x1, R14 ;  /* 0x00000001030e7824 */ /* 0x000fca00078e020e */
[----:B------:R-:W-:Y:S02]  /*0930*/  IABS R18, R14 ;  /* 0x0000000e00127213 */ /* 0x000fe40000000000 */
[----:B------:R-:W-:Y:S02]  /*0940*/  ISETP.GE.AND P2, PT, R14, RZ, PT ;  /* 0x000000ff0e00720c */ /* 0x000fe40003f46270 */
[----:B------:R-:W-:Y:S01]  /*0950*/  MOV R14, R13 ;  /* 0x0000000d000e7202 */ /* 0x000fe20000000f00 */
[----:B------:R-:W-:-:S04]  /*0960*/  IMAD.HI.U32 R7, R15, R18, RZ ;  /* 0x000000120f077227 */ /* 0x000fc800078e00ff */
[----:B------:R-:W-:Y:S01]  /*0970*/  VIADD R13, R13, 0x1 ;  /* 0x000000010d0d7836 */ /* 0x000fe20000000000 */
        /* <DEDUP_REMOVED lines=14> */
.L_x_830:
[----:B------:R-:W-:-:S13]  /*0a60*/  ISETP.GE.AND P0, PT, R12, R5, PT ;  /* 0x000000050c00720c */ /* 0x000fda0003f06270 */
[----:B------:R-:W-:Y:S05]  /*0a70*/  @P0 EXIT ;  /* 0x000000000000094d */ /* 0x000fea0003800000 */
[----:B------:R-:W-:Y:S01]  /*0a80*/  VIMNMX.U32 R18, PT, PT, R19, 0x1, !PT ;  /* 0x0000000113127848 */ /* 0x000fe20007fe0000 */
[----:B------:R-:W0:Y:S01]  /*0a90*/  I2F.RP R22, R11 ;  /* 0x0000000b00167306 */ /* 0x000e220000209400 */
[-C--:B------:R-:W-:Y:S01]  /*0aa0*/  LOP3.LUT R21, RZ, R19.reuse, RZ, 0x33, !PT ;  /* 0x00000013ff157212 */ /* 0x080fe200078e33ff */
[----:B------:R-:W1:Y:S01]  /*0ab0*/  LDCU UR6, c[0x0][0x3c4] ;  /* 0x00007880ff0677ac */ /* 0x000e620008000800 */
[----:B------:R-:W-:Y:S02]  /*0ac0*/  IADD3 R9, PT, PT, R8, R19, RZ ;  /* 0x0000001308097210 */ /* 0x000fe40007ffe0ff */
[----:B------:R-:W-:Y:S01]  /*0ad0*/  IADD3 R15, PT, PT, R21, -R10, -R14 ;  /* 0x8000000a150f7210 */ /* 0x000fe20007ffe80e */
[----:B------:R-:W2:Y:S01]  /*0ae0*/  LDCU UR7, c[0x0][0x3c8] ;  /* 0x00007900ff0777ac */ /* 0x000ea20008000800 */
[----:B------:R-:W-:Y:S01]  /*0af0*/  VIADDMNMX R10, R4, 0x1, R9, !PT ;  /* 0x00000001040a7846 */ /* 0x000fe20007800109 */
[----:B------:R-:W3:Y:S01]  /*0b00*/  I2F.U32.RP R20, R18 ;  /* 0x0000001200147306 */ /* 0x000ee20000209000 */
[----:B------:R-:W-:Y:S01]  /*0b10*/  IADD3 R25, PT, PT, RZ, -R18, RZ ;  /* 0x80000012ff197210 */ /* 0x000fe20007ffe0ff */
[----:B------:R-:W4:Y:S01]  /*0b20*/  LDCU UR8, c[0x0][0x3cc] ;  /* 0x00007980ff0877ac */ /* 0x000f220008000800 */
[----:B------:R-:W-:Y:S01]  /*0b30*/  ISETP.NE.U32.AND P4, PT, R18, RZ, PT ;  /* 0x000000ff1200720c */ /* 0x000fe20003f85070 */
[----:B------:R-:W-:-:S04]  /*0b40*/  IMAD.IADD R10, R10, 0x1, R15 ;  /* 0x000000010a0a7824 */ /* 0x000fc800078e020f */
[----:B0-----:R-:W0:Y:S01]  /*0b50*/  MUFU.RCP R22, R22 ;  /* 0x0000001600167308 */ /* 0x001e220000001000 */
[C---:B------:R-:W-:Y:S01]  /*0b60*/  ISETP.NE.AND P1, PT, R10.reuse, RZ, PT ;  /* 0x000000ff0a00720c */ /* 0x040fe20003f25270 */
[----:B------:R-:W-:-:S06]  /*0b70*/  VIADD R23, R10, 0xffffffff ;  /* 0xffffffff0a177836 */ /* 0x000fcc0000000000 */
[----:B---3--:R-:W3:Y:S06]  /*0b80*/  MUFU.RCP R20, R20 ;  /* 0x0000001400147308 */ /* 0x008eec0000001000 */
[----:B------:R-:W-:Y:S01]  /*0b90*/  @!P1 IADD3 R23, PT, PT, R10, RZ, RZ ;  /* 0x000000ff0a179210 */ /* 0x000fe20007ffe0ff */
[----:B------:R-:W-:Y:S02]  /*0ba0*/  IMAD.IADD R10, R9, 0x1, R19 ;  /* 0x00000001090a7824 */ /* 0x000fe400078e0213 */
[----:B0-----:R-:W-:-:S04]  /*0bb0*/  VIADD R12, R22, 0xffffffe ;  /* 0x0ffffffe160c7836 */ /* 0x001fc80000000000 */
[----:B------:R-:W0:Y:S01]  /*0bc0*/  F2I.FTZ.U32.TRUNC.NTZ R13, R12 ;  /* 0x0000000c000d7305 */ /* 0x000e22000021f000 */
[----:B---3--:R-:W-:Y:S02]  /*0bd0*/  VIADD R14, R20, 0xffffffe ;  /* 0x0ffffffe140e7836 */ /* 0x008fe40000000000 */
[----:B------:R-:W-:-:S05]  /*0be0*/  IMAD.IADD R20, R3, 0x1, -R9 ;  /* 0x0000000103147824 */ /* 0x000fca00078e0a09 */
[----:B------:R3:W1:Y:S01]  /*0bf0*/  F2I.FTZ.U32.TRUNC.NTZ R15, R14 ;  /* 0x0000000e000f7305 */ /* 0x000662000021f000 */
[----:B------:R-:W-:Y:S02]  /*0c00*/  IABS R24, R20 ;  /* 0x0000001400187213 */ /* 0x000fe40000000000 */
[----:B------:R-:W-:Y:S01]  /*0c10*/  LOP3.LUT R20, R20, R19, RZ, 0x3c, !PT ;  /* 0x0000001314147212 */ /* 0x000fe200078e3cff */
[----:B0-----:R-:W-:Y:S02]  /*0c20*/  IMAD.MOV R12, RZ, RZ, -R13 ;  /* 0x000000ffff0c7224 */ /* 0x001fe400078e0a0d */
[----:B---3--:R-:W-:Y:S02]  /*0c30*/  HFMA2 R14, -RZ, RZ, 0, 0 ;  /* 0x00000000ff0e7431 */ /* 0x008fe400000001ff */
[----:B-1----:R-:W-:-:S04]  /*0c40*/  IMAD R25, R25, R15, RZ ;  /* 0x0000000f19197224 */ /* 0x002fc800078e02ff */
[----:B------:R-:W-:-:S04]  /*0c50*/  IMAD.HI.U32 R22, R15, R25, R14 ;  /* 0x000000190f167227 */ /* 0x000fc800078e000e */
[----:B------:R-:W-:Y:S02]  /*0c60*/  IMAD R15, R12, R11, RZ ;  /* 0x0000000b0c0f7224 */ /* 0x000fe400078e02ff */
[----:B------:R-:W-:Y:S02]  /*0c70*/  IMAD.MOV.U32 R12, RZ, RZ, RZ ;  /* 0x000000ffff0c7224 */ /* 0x000fe400078e00ff */
[----:B------:R-:W-:Y:S02]  /*0c80*/  IMAD.IADD R14, R3, 0x1, -R10 ;  /* 0x00000001030e7824 */ /* 0x000fe400078e0a0a */
[----:B------:R-:W-:-:S03]  /*0c90*/  IMAD.HI.U32 R15, R13, R15, R12 ;  /* 0x0000000f0d0f7227 */ /* 0x000fc600078e000c */
[----:B------:R-:W-:Y:S01]  /*0ca0*/  IABS R26, R14 ;  /* 0x0000000e001a7213 */ /* 0x000fe20000000000 */
[----:B------:R-:W-:Y:S01]  /*0cb0*/  IMAD.HI.U32 R12, R22, R23, RZ ;  /* 0x00000017160c7227 */ /* 0x000fe200078e00ff */
[----:B------:R-:W-:-:S03]  /*0cc0*/  LOP3.LUT R14, R14, R19, RZ, 0x3c, !PT ;  /* 0x000000130e0e7212 */ /* 0x000fc600078e3cff */
[----:B------:R-:W-:Y:S01]  /*0cd0*/  IMAD.HI.U32 R13, R15, R24, RZ ;  /* 0x000000180f0d7227 */ /* 0x000fe200078e00ff */
[----:B------:R-:W-:-:S03]  /*0ce0*/  IADD3 R22, PT, PT, -R12, RZ, RZ ;  /* 0x000000ff0c167210 */ /* 0x000fc60007ffe1ff */
[----:B------:R-:W-:-:S04]  /*0cf0*/  IMAD.HI.U32 R15, R15, R26, RZ ;  /* 0x0000001a0f0f7227 */ /* 0x000fc800078e00ff */
[----:B------:R-:W-:Y:S02]  /*0d00*/  IMAD R23, R18, R22, R23 ;  /* 0x0000001612177224 */ /* 0x000fe400078e0217 */
[----:B------:R-:W-:Y:S02]  /*0d10*/  IMAD.MOV R22, RZ, RZ, -R13 ;  /* 0x000000ffff167224 */ /* 0x000fe400078e0a0d */
[----:B------:R-:W-:Y:S01]  /*0d20*/  IMAD.MOV R25, RZ, RZ, -R15 ;  /* 0x000000ffff197224 */ /* 0x000fe200078e0a0f */
[----:B------:R-:W-:Y:S01]  /*0d30*/  ISETP.GE.U32.AND P5, PT, R23, R18, PT ;  /* 0x000000121700720c */ /* 0x000fe20003fa6070 */
[C---:B------:R-:W-:Y:S02]  /*0d40*/  IMAD R22, R11.reuse, R22, R24 ;  /* 0x000000160b167224 */ /* 0x040fe400078e0218 */
[----:B------:R-:W-:-:S03]  /*0d50*/  IMAD R24, R11, R25, R26 ;  /* 0x000000190b187224 */ /* 0x000fc600078e021a */
[C---:B------:R-:W-:Y:S02]  /*0d60*/  ISETP.GT.U32.AND P0, PT, R11.reuse, R22, PT ;  /* 0x000000160b00720c */ /* 0x040fe40003f04070 */
[----:B------:R-:W-:-:S05]  /*0d70*/  ISETP.GT.U32.AND P2, PT, R11, R24, PT ;  /* 0x000000180b00720c */ /* 0x000fca0003f44070 */
[----:B------:R-:W-:Y:S02]  /*0d80*/  @P5 IADD3 R23, PT, PT, -R18, R23, RZ ;  /* 0x0000001712175210 */ /* 0x000fe40007ffe1ff */
[----:B------:R-:W-:Y:S02]  /*0d90*/  @P5 IADD3 R12, PT, PT, R12, 0x1, RZ ;  /* 0x000000010c0c5810 */ /* 0x000fe40007ffe0ff */
[----:B------:R-:W-:Y:S02]  /*0da0*/  ISETP.GE.U32.AND P6, PT, R23, R18, PT ;  /* 0x000000121700720c */ /* 0x000fe40003fc6070 */
[--C-:B------:R-:W-:Y:S02]  /*0db0*/  @!P0 IMAD.IADD R22, R22, 0x1, -R11.reuse ;  /* 0x0000000116168824 */ /* 0x100fe400078e0a0b */
[----:B------:R-:W-:Y:S01]  /*0dc0*/  @!P2 IMAD.IADD R24, R24, 0x1, -R11 ;  /* 0x000000011818a824 */ /* 0x000fe200078e0a0b */
[----:B------:R-:W-:Y:S01]  /*0dd0*/  @!P2 IADD3 R15, PT, PT, R15, 0x1, RZ ;  /* 0x000000010f0fa810 */ /* 0x000fe20007ffe0ff */
[----:B------:R-:W-:Y:S01]  /*0de0*/  @!P0 VIADD R13, R13, 0x1 ;  /* 0x000000010d0d8836 */ /* 0x000fe20000000000 */
[----:B------:R-:W-:-:S02]  /*0df0*/  ISETP.GE.U32.AND P3, PT, R22, R11, PT ;  /* 0x0000000b1600720c */ /* 0x000fc40003f66070 */
[----:B------:R-:W-:Y:S02]  /*0e00*/  ISETP.GE.U32.AND P5, PT, R24, R11, PT ;  /* 0x0000000b1800720c */ /* 0x000fe40003fa6070 */
[----:B------:R-:W-:Y:S01]  /*0e10*/  ISETP.GE.AND P0, PT, R14, RZ, PT ;  /* 0x000000ff0e00720c */ /* 0x000fe20003f06270 */
[----:B------:R-:W-:Y:S01]  /*0e20*/  IMAD R14, R17, UR6, RZ ;  /* 0x00000006110e7c24 */ /* 0x000fe2000f8e02ff */
[----:B------:R-:W-:Y:S01]  /*0e30*/  ISETP.NE.AND P2, PT, R19, RZ, PT ;  /* 0x000000ff1300720c */ /* 0x000fe20003f45270 */
[----:B------:R-:W-:Y:S01]  /*0e40*/  @P6 VIADD R12, R12, 0x1 ;  /* 0x000000010c0c6836 */ /* 0x000fe20000000000 */
[----:B------:R-:W-:Y:S02]  /*0e50*/  ISETP.GE.AND P6, PT, R20, RZ, PT ;  /* 0x000000ff1400720c */ /* 0x000fe40003fc6270 */
[----:B------:R-:W-:-:S03]  /*0e60*/  @!P4 LOP3.LUT R12, RZ, R18, RZ, 0x33, !PT ;  /* 0x00000012ff0cc212 */ /* 0x000fc600078e33ff */
[----:B------:R-:W-:Y:S01]  /*0e70*/  @P3 VIADD R13, R13, 0x1 ;  /* 0x000000010d0d3836 */ /* 0x000fe20000000000 */
[C---:B------:R-:W-:Y:S01]  /*0e80*/  IADD3 R18, PT, PT, R12.reuse, 0x2, RZ ;  /* 0x000000020c127810 */ /* 0x040fe20007ffe0ff */
[----:B------:R-:W-:Y:S02]  /*0e90*/  @P5 VIADD R15, R15, 0x1 ;  /* 0x000000010f0f5836 */ /* 0x000fe40000000000 */
[C---:B------:R-:W-:Y:S02]  /*0ea0*/  VIADD R11, R12.reuse, 0x1 ;  /* 0x000000010c0b7836 */ /* 0x040fe40000000000 */
[----:B------:R-:W-:Y:S01]  /*0eb0*/  @!P1 VIADD R18, R12, 0x1 ;  /* 0x000000010c129836 */ /* 0x000fe20000000000 */
[----:B------:R-:W-:Y:S01]  /*0ec0*/  @!P0 IADD3 R15, PT, PT, -R15, RZ, RZ ;  /* 0x000000ff0f0f8210 */ /* 0x000fe20007ffe1ff */
[----:B------:R-:W-:Y:S02]  /*0ed0*/  @!P6 IMAD.MOV R13, RZ, RZ, -R13 ;  /* 0x000000ffff0de224 */ /* 0x000fe400078e0a0d */
[----:B------:R-:W-:Y:S01]  /*0ee0*/  @!P1 IMAD.MOV R11, RZ, RZ, R12 ;  /* 0x000000ffff0b9224 */ /* 0x000fe200078e020c */
[----:B------:R-:W-:-:S02]  /*0ef0*/  LOP3.LUT R17, R18, 0x3, RZ, 0xc0, !PT ;  /* 0x0000000312117812 */ /* 0x000fc400078ec0ff */
[C---:B------:R-:W-:Y:S02]  /*0f00*/  SEL R12, R21.reuse, R13, !P2 ;  /* 0x0000000d150c7207 */ /* 0x040fe40005000000 */
[----:B------:R-:W-:Y:S01]  /*0f10*/  SEL R13, R21, R15, !P2 ;  /* 0x0000000f150d7207 */ /* 0x000fe20005000000 */
[----:B--2---:R-:W-:Y:S01]  /*0f20*/  IMAD R15, R16, UR7, RZ ;  /* 0x00000007100f7c24 */ /* 0x004fe2000f8e02ff */
[----:B----4-:R-:W-:-:S07]  /*0f30*/  IADD3 R16, PT, PT, R10, R19, RZ ;  /* 0x000000130a107210 */ /* 0x010fce0007ffe0ff */
.L_x_837:
        /* <DEDUP_REMOVED lines=22> */
[----:B------:R-:W-:Y:S02]  /*10a0*/  IMAD.MOV.U32 R19, RZ, RZ, R26 ;  /* 0x000000ffff137224 */ /* 0x000fe400078e001a */
[----:B--2---:R-:W-:Y:S02]  /*10b0*/  IMAD R25, R6, UR7, R15 ;  /* 0x0000000706197c24 */ /* 0x004fe4000f8e020f */
[----:B------:R-:W-:-:S05]  /*10c0*/  IMAD.HI.U32 R18, R18, R19, RZ ;  /* 0x0000001312127227 */ /* 0x000fca00078e00ff */
[----:B------:R-:W-:-:S05]  /*10d0*/  IADD3 R22, PT, PT, -R18, RZ, RZ ;  /* 0x000000ff12167210 */ /* 0x000fca0007ffe1ff */
[----:B------:R-:W-:-:S05]  /*10e0*/  IMAD R19, R24, R22, R19 ;  /* 0x0000001618137224 */ /* 0x000fca00078e0213 */
[----:B------:R-:W-:-:S13]  /*10f0*/  ISETP.GT.U32.AND P1, PT, R24, R19, PT ;  /* 0x000000131800720c */ /* 0x000fda0003f24070 */
[----:B------:R-:W-:Y:S02]  /*1100*/  @!P1 IMAD.IADD R19, R19, 0x1, -R24 ;  /* 0x0000000113139824 */ /* 0x000fe400078e0a18 */
[----:B------:R-:W-:Y:S01]  /*1110*/  @!P1 VIADD R18, R18, 0x1 ;  /* 0x0000000112129836 */ /* 0x000fe20000000000 */
[----:B------:R-:W-:Y:S02]  /*1120*/  ISETP.NE.AND P1, PT, R17, RZ, PT ;  /* 0x000000ff1100720c */ /* 0x000fe40003f25270 */
[----:B------:R-:W-:-:S13]  /*1130*/  ISETP.GE.U32.AND P0, PT, R19, R24, PT ;  /* 0x000000181300720c */ /* 0x000fda0003f06070 */
[----:B------:R-:W-:Y:S02]  /*1140*/  @P0 IADD3 R18, PT, PT, R18, 0x1, RZ ;  /* 0x0000000112120810 */ /* 0x000fe40007ffe0ff */
[----:B------:R-:W-:-:S03]  /*1150*/  ISETP.GE.U32.AND P0, PT, R11, 0x3, PT ;  /* 0x000000030b00780c */ /* 0x000fc60003f06070 */
[----:B------:R-:W-:Y:S01]  /*1160*/  @!P2 IMAD.MOV R18, RZ, RZ, -R18 ;  /* 0x000000ffff12a224 */ /* 0x000fe200078e0a12 */
[----:B------:R-:W-:-:S05]  /*1170*/  @!P3 LOP3.LUT R18, RZ, R21, RZ, 0x33, !PT ;  /* 0x00000015ff12b212 */ /* 0x000fca00078e33ff */
[----:B-1----:R-:W-:Y:S01]  /*1180*/  IMAD R24, R18, UR6, R14 ;  /* 0x0000000612187c24 */ /* 0x002fe2000f8e020e */
[----:B------:R-:W-:Y:S06]  /*1190*/  @!P1 BRA `(.L_x_835) ;  /* 0x0000000000c49947 */ /* 0x000fec0003800000 */
[----:B------:R-:W0:Y:S01]  /*11a0*/  LDC R22, c[0x0][0x3d4] ;  /* 0x0000f500ff167b82 */ /* 0x000e220000000800 */
[----:B------:R-:W-:Y:S01]  /*11b0*/  IMAD.IADD R21, R3, 0x1, -R8 ;  /* 0x0000000103157824 */ /* 0x000fe200078e0a08 */
[----:B------:R-:W-:Y:S02]  /*11c0*/  MOV R18, RZ ;  /* 0x000000ff00127202 */ /* 0x000fe40000000f00 */
[----:B------:R-:W-:Y:S02]  /*11d0*/  MOV R29, R9 ;  /* 0x00000009001d7202 */ /* 0x000fe40000000f00 */
[----:B------:R-:W-:Y:S02]  /*11e0*/  IABS R28, R21 ;  /* 0x00000015001c7213 */ /* 0x000fe40000000000 */
[-C--:B0-----:R-:W-:Y:S02]  /*11f0*/  IABS R26, R22.reuse ;  /* 0x00000016001a7213 */ /* 0x081fe40000000000 */
[----:B------:R-:W-:-:S02]  /*1200*/  LOP3.LUT R21, R21, R22, RZ, 0x3c, !PT ;  /* 0x0000001615157212 */ /* 0x000fc400078e3cff */
[----:B------:R-:W0:Y:S02]  /*1210*/  I2F.RP R20, R26 ;  /* 0x0000001a00147306 */ /* 0x000e240000209400 */
[----:B------:R-:W-:-:S06]  /*1220*/  ISETP.GE.AND P3, PT, R21, RZ, PT ;  /* 0x000000ff1500720c */ /* 0x000fcc0003f66270 */
[----:B0-----:R-:W0:Y:S02]  /*1230*/  MUFU.RCP R20, R20 ;  /* 0x0000001400147308 */ /* 0x001e240000001000 */
[----:B0-----:R-:W-:-:S06]  /*1240*/  IADD3 R23, PT, PT, R20, 0xffffffe, RZ ;  /* 0x0ffffffe14177810 */ /* 0x001fcc0007ffe0ff */
[----:B------:R0:W1:Y:S02]  /*1250*/  F2I.FTZ.U32.TRUNC.NTZ R19, R23 ;  /* 0x0000001700137305 */ /* 0x000064000021f000 */
[----:B0-----:R-:W0:Y:S01]  /*1260*/  LDC R23, c[0x0][0x3cc] ;  /* 0x0000f300ff177b82 */ /* 0x001e220000000800 */
[----:B-1----:R-:W-:-:S04]  /*1270*/  IMAD.MOV R27, RZ, RZ, -R19 ;  /* 0x000000ffff1b7224 */ /* 0x002fc800078e0a13 */
[----:B------:R-:W-:-:S04]  /*1280*/  IMAD R27, R27, R26, RZ ;  /* 0x0000001a1b1b7224 */ /* 0x000fc800078e02ff */
[----:B------:R-:W-:Y:S01]  /*1290*/  IMAD.HI.U32 R18, R19, R27, R18 ;  /* 0x0000001b13127227 */ /* 0x000fe200078e0012 */
[----:B------:R-:W-:-:S03]  /*12a0*/  IADD3 R27, PT, PT, R8, R25, RZ ;  /* 0x00000019081b7210 */ /* 0x000fc60007ffe0ff */
[----:B------:R-:W-:-:S04]  /*12b0*/  IMAD.MOV.U32 R19, RZ, RZ, R28 ;  /* 0x000000ffff137224 */ /* 0x000fc800078e001c */
[----:B------:R-:W-:-:S04]  /*12c0*/  IMAD.HI.U32 R18, R18, R19, RZ ;  /* 0x0000001312127227 */ /* 0x000fc800078e00ff */
[----:B------:R-:W-:-:S04]  /*12d0*/  IMAD.MOV R20, RZ, RZ, -R18 ;  /* 0x000000ffff147224 */ /* 0x000fc800078e0a12 */
[C---:B------:R-:W-:Y:S02]  /*12e0*/  IMAD R19, R26.reuse, R20, R19 ;  /* 0x000000141a137224 */ /* 0x040fe400078e0213 */
[----:B------:R-:W1:Y:S03]  /*12f0*/  LDC.64 R20, c[0x0][0x398] ;  /* 0x0000e600ff147b82 */ /* 0x000e660000000a00 */
[----:B------:R-:W-:-:S13]  /*1300*/  ISETP.GT.U32.AND P2, PT, R26, R19, PT ;  /* 0x000000131a00720c */ /* 0x000fda0003f44070 */
[-C--:B------:R-:W-:Y:S01]  /*1310*/  @!P2 IADD3 R19, PT, PT, R19, -R26.reuse, RZ ;  /* 0x8000001a1313a210 */ /* 0x080fe20007ffe0ff */
[----:B------:R-:W-:Y:S01]  /*1320*/  @!P2 VIADD R18, R18, 0x1 ;  /* 0x000000011212a836 */ /* 0x000fe20000000000 */
[----:B------:R-:W-:Y:S02]  /*1330*/  ISETP.NE.AND P2, PT, R22, RZ, PT ;  /* 0x000000ff1600720c */ /* 0x000fe40003f45270 */
[----:B------:R-:W-:Y:S01]  /*1340*/  ISETP.GE.U32.AND P1, PT, R19, R26, PT ;  /* 0x0000001a1300720c */ /* 0x000fe20003f26070 */
[----:B0-----:R-:W-:-:S12]  /*1350*/  IMAD R19, R27, R23, R24 ;  /* 0x000000171b137224 */ /* 0x001fd800078e0218 */
[----:B------:R-:W-:Y:S01]  /*1360*/  @P1 VIADD R18, R18, 0x1 ;  /* 0x0000000112121836 */ /* 0x000fe20000000000 */
[----:B------:R-:W-:-:S03]  /*1370*/  ISETP.NE.AND P1, PT, R17, 0x1, PT ;  /* 0x000000011100780c */ /* 0x000fc60003f25270 */
[----:B------:R-:W-:Y:S01]  /*1380*/  @!P3 IMAD.MOV R18, RZ, RZ, -R18 ;  /* 0x000000ffff12b224 */ /* 0x000fe200078e0a12 */
[----:B------:R-:W-:-:S05]  /*1390*/  @!P2 LOP3.LUT R18, RZ, R22, RZ, 0x33, !PT ;  /* 0x00000016ff12a212 */ /* 0x000fca00078e33ff */
[----:B------:R-:W-:-:S04]  /*13a0*/  IMAD.IADD R19, R18, 0x1, R19 ;  /* 0x0000000112137824 */ /* 0x000fc800078e0213 */
[----:B-1----:R-:W-:-:S05]  /*13b0*/  IMAD.WIDE R18, R19, 0x4, R20 ;  /* 0x0000000413127825 */ /* 0x002fca00078e0214 */
[----:B-----5:R0:W-:Y:S01]  /*13c0*/  STG.E desc[UR4][R18.64], R0 ;  /* 0x0000000012007986 */ /* 0x0201e2000c101904 */
[----:B------:R-:W-:Y:S05]  /*13d0*/  @!P1 BRA `(.L_x_835) ;  /* 0x0000000000349947 */ /* 0x000fea0003800000 */
[----:B------:R-:W-:Y:S01]  /*13e0*/  ISETP.NE.AND P1, PT, R17, 0x2, PT ;  /* 0x000000021100780c */ /* 0x000fe20003f25270 */
[----:B0-----:R-:W-:Y:S02]  /*13f0*/  IMAD.IADD R19, R27, 0x1, R22 ;  /* 0x000000011b137824 */ /* 0x001fe400078e0216 */
[----:B------:R-:W-:-:S10]  /*1400*/  IMAD.MOV.U32 R29, RZ, RZ, R10 ;  /* 0x000000ffff1d7224 */ /* 0x000fd400078e000a */
[C---:B------:R-:W-:Y:S01]  /*1410*/  @P1 IMAD.IADD R22, R19.reuse, 0x1, R22 ;  /* 0x0000000113161824 */ /* 0x040fe200078e0216 */
[----:B------:R-:W-:Y:S01]  /*1420*/  @P1 MOV R29, R16 ;  /* 0x00000010001d1202 */ /* 0x000fe20000000f00 */
[-CC-:B------:R-:W-:Y:S02]  /*1430*/  IMAD R19, R19, R23.reuse, R24.reuse ;  /* 0x0000001713137224 */ /* 0x180fe400078e0218 */
[----:B------:R-:W-:-:S03]  /*1440*/  @P1 IMAD R22, R22, R23, R24 ;  /* 0x0000001716161224 */ /* 0x000fc600078e0218 */
[----:B------:R-:W-:Y:S01]  /*1450*/  IADD3 R19, PT, PT, R12, R19, RZ ;  /* 0x000000130c137210 */ /* 0x000fe20007ffe0ff */
[----:B------:R-:W-:-:S04]  /*1460*/  @P1 IMAD.IADD R23, R13, 0x1, R22 ;  /* 0x000000010d171824 */ /* 0x000fc800078e0216 */
[----:B------:R-:W-:-:S04]  /*1470*/  IMAD.WIDE R18, R19, 0x4, R20 ;  /* 0x0000000413127825 */ /* 0x000fc800078e0214 */
[----:B------:R-:W-:Y:S01]  /*1480*/  @P1 IMAD.WIDE R20, R23, 0x4, R20 ;  /* 0x0000000417141825 */ /* 0x000fe200078e0214 */
[----:B------:R1:W-:Y:S04]  /*1490*/  STG.E desc[UR4][R18.64], R0 ;  /* 0x0000000012007986 */ /* 0x0003e8000c101904 */
[----:B------:R1:W-:Y:S02]  /*14a0*/  @P1 STG.E desc[UR4][R20.64], R0 ;  /* 0x0000000014001986 */ /* 0x0003e4000c101904 */
.L_x_835:
[----:B------:R-:W-:Y:S05]  /*14b0*/  BSYNC.RECONVERGENT B1 ;  /* 0x0000000000017941 */ /* 0x000fea0003800200 */
.L_x_834:
[----:B------:R-:W-:Y:S05]  /*14c0*/  @!P0 BRA `(.L_x_833) ;  /* 0x0000000400ac8947 */ /* 0x000fea0003800000 */
[----:B01----:R-:W0:Y:S02]  /*14d0*/  LDC R18, c[0x0][0x3d4] ;  /* 0x0000f500ff127b82 */ /* 0x003e240000000800 */
[----:B0-----:R-:W-:-:S04]  /*14e0*/  IABS R28, R18 ;  /* 0x00000012001c7213 */ /* 0x001fc80000000000 */
[----:B------:R-:W0:Y:S08]  /*14f0*/  I2F.RP R20, R28 ;  /* 0x0000001c00147306 */ /* 0x000e300000209400 */
[----:B0-----:R-:W0:Y:S02]  /*1500*/  MUFU.RCP R20, R20 ;  /* 0x0000001400147308 */ /* 0x001e240000001000 */
[----:B0-----:R-:W-:-:S06]  /*1510*/  VIADD R18, R20, 0xffffffe ;  /* 0x0ffffffe14127836 */ /* 0x001fcc0000000000 */
[----:B------:R0:W1:Y:S02]  /*1520*/  F2I.FTZ.U32.TRUNC.NTZ R19, R18 ;  /* 0x0000001200137305 */ /* 0x000064000021f000 */
[----:B0-----:R-:W-:Y:S02]  /*1530*/  HFMA2 R18, -RZ, RZ, 0, 0 ;  /* 0x00000000ff127431 */ /* 0x001fe400000001ff */
[----:B-1----:R-:W-:-:S04]  /*1540*/  IMAD.MOV R27, RZ, RZ, -R19 ;  /* 0x000000ffff1b7224 */ /* 0x002fc800078e0a13 */
[----:B------:R-:W-:-:S04]  /*1550*/  IMAD R27, R27, R28, RZ ;  /* 0x0000001c1b1b7224 */ /* 0x000fc800078e02ff */
[----:B------:R-:W-:-:S07]  /*1560*/  IMAD.HI.U32 R27, R19, R27, R18 ;  /* 0x0000001b131b7227 */ /* 0x000fce00078e0012 */
.L_x_836:
[----:B------:R-:W0:Y:S01]  /*1570*/  LDC R26, c[0x0][0x3d4] ;  /* 0x0000f500ff1a7b82 */ /* 0x000e220000000800 */
[--C-:B--2---:R-:W-:Y:S02]  /*1580*/  IMAD.IADD R19, R3, 0x1, -R29.reuse ;  /* 0x0000000103137824 */ /* 0x104fe400078e0a1d */
[----:B------:R-:W-:-:S03]  /*1590*/  IMAD.IADD R23, R25, 0x1, R29 ;  /* 0x0000000119177824 */ /* 0x000fc600078e021d */
[----:B------:R-:W-:-:S05]  /*15a0*/  IABS R21, R19 ;  /* 0x0000001300157213 */ /* 0x000fca0000000000 */
[----:B------:R-:W-:-:S04]  /*15b0*/  IMAD.HI.U32 R27, R27, R21, RZ ;  /* 0x000000151b1b7227 */ /* 0x000fc800078e00ff */
[----:B------:R-:W-:Y:S01]  /*15c0*/  IMAD.MOV R18, RZ, RZ, -R27 ;  /* 0x000000ffff127224 */ /* 0x000fe200078e0a1b */
[-C--:B0-----:R-:W-:Y:S02]  /*15d0*/  IABS R30, R26.reuse ;  /* 0x0000001a001e7213 */ /* 0x081fe40000000000 */
[----:B------:R-:W-:Y:S02]  /*15e0*/  LOP3.LUT R19, R19, R26, RZ, 0x3c, !PT ;  /* 0x0000001a13137212 */ /* 0x000fe400078e3cff */
[----:B------:R-:W0:Y:S01]  /*15f0*/  I2F.RP R22, R30 ;  /* 0x0000001e00167306 */ /* 0x000e220000209400 */
[----:B------:R-:W-:Y:S01]  /*1600*/  IMAD R21, R30, R18, R21 ;  /* 0x000000121e157224 */ /* 0x000fe200078e0215 */
[----:B------:R-:W-:Y:S02]  /*1610*/  ISETP.GE.AND P2, PT, R19, RZ, PT ;  /* 0x000000ff1300720c */ /* 0x000fe40003f46270 */
[----:B------:R-:W1:Y:S02]  /*1620*/  LDC.64 R18, c[0x0][0x398] ;  /* 0x0000e600ff127b82 */ /* 0x000e640000000a00 */
[----:B------:R-:W-:-:S02]  /*1630*/  ISETP.GT.U32.AND P1, PT, R28, R21, PT ;  /* 0x000000151c00720c */ /* 0x000fc40003f24070 */
[----:B0-----:R-:W0:Y:S11]  /*1640*/  MUFU.RCP R22, R22 ;  /* 0x0000001600167308 */ /* 0x001e360000001000 */
[----:B------:R-:W-:Y:S01]  /*1650*/  @!P1 IADD3 R21, PT, PT, R21, -R30, RZ ;  /* 0x8000001e15159210 */ /* 0x000fe20007ffe0ff */
[----:B------:R-:W-:-:S03]  /*1660*/  @!P1 VIADD R27, R27, 0x1 ;  /* 0x000000011b1b9836 */ /* 0x000fc60000000000 */
[----:B------:R-:W-:Y:S01]  /*1670*/  ISETP.GE.U32.AND P0, PT, R21, R28, PT ;  /* 0x0000001c1500720c */ /* 0x000fe20003f06070 */
[----:B------:R-:W-:-:S04]  /*1680*/  IMAD.IADD R28, R29, 0x1, R26 ;  /* 0x000000011d1c7824 */ /* 0x000fc800078e021a */
[----:B------:R-:W-:Y:S02]  /*1690*/  IMAD.IADD R29, R28, 0x1, R26 ;  /* 0x000000011c1d7824 */ /* 0x000fe400078e021a */
[----:B0-----:R-:W-:Y:S01]  /*16a0*/  VIADD R20, R22, 0xffffffe ;  /* 0x0ffffffe16147836 */ /* 0x001fe20000000000 */
[----:B------:R-:W-:-:S03]  /*16b0*/  LOP3.LUT R22, RZ, R26, RZ, 0x33, !PT ;  /* 0x0000001aff167212 */ /* 0x000fc600078e33ff */
[----:B------:R0:W2:Y:S02]  /*16c0*/  F2I.FTZ.U32.TRUNC.NTZ R21, R20 ;  /* 0x0000001400157305 */ /* 0x0000a4000021f000 */
[----:B------:R-:W-:Y:S02]  /*16d0*/  @P0 IADD3 R27, PT, PT, R27, 0x1, RZ ;  /* 0x000000011b1b0810 */ /* 0x000fe40007ffe0ff */
[----:B------:R-:W-:Y:S02]  /*16e0*/  ISETP.NE.AND P0, PT, R26, RZ, PT ;  /* 0x000000ff1a00720c */ /* 0x000fe40003f05270 */
[----:B------:R-:W-:-:S04]  /*16f0*/  @!P2 IADD3 R27, PT, PT, -R27, RZ, RZ ;  /* 0x000000ff1b1ba210 */ /* 0x000fc80007ffe1ff */
[----:B------:R-:W-:Y:S01]  /*1700*/  SEL R27, R22, R27, !P0 ;  /* 0x0000001b161b7207 */ /* 0x000fe20004000000 */
[C---:B0-----:R-:W-:Y:S02]  /*1710*/  IMAD R20, R23.reuse, UR8, R24 ;  /* 0x0000000817147c24 */ /* 0x041fe4000f8e0218 */
[----:B------:R-:W-:Y:S02]  /*1720*/  IMAD.IADD R23, R23, 0x1, R26 ;  /* 0x0000000117177824 */ /* 0x000fe400078e021a */
[----:B------:R-:W-:Y:S01]  /*1730*/  IMAD.IADD R31, R27, 0x1, R20 ;  /* 0x000000011b1f7824 */ /* 0x000fe200078e0214 */
[----:B------:R-:W-:Y:S01]  /*1740*/  MOV R20, RZ ;  /* 0x000000ff00147202 */ /* 0x000fe20000000f00 */
[----:B--2---:R-:W-:-:S04]  /*1750*/  IMAD.MOV R33, RZ, RZ, -R21 ;  /* 0x000000ffff217224 */ /* 0x004fc800078e0a15 */
[----:B------:R-:W-:-:S04]  /*1760*/  IMAD R33, R33, R30, RZ ;  /* 0x0000001e21217224 */ /* 0x000fc800078e02ff */
[----:B------:R-:W-:Y:S01]  /*1770*/  IMAD.HI.U32 R27, R21, R33, R20 ;  /* 0x00000021151b7227 */ /* 0x000fe200078e0014 */
[----:B------:R-:W-:-:S03]  /*1780*/  IADD3 R33, PT, PT, R3, -R29, RZ ;  /* 0x8000001d03217210 */ /* 0x000fc60007ffe0ff */
[----:B-1----:R-:W-:Y:S01]  /*1790*/  IMAD.WIDE R20, R31, 0x4, R18 ;  /* 0x000000041f147825 */ /* 0x002fe200078e0212 */
[----:B------:R-:W-:Y:S02]  /*17a0*/  IABS R35, R33 ;  /* 0x0000002100237213 */ /* 0x000fe40000000000 */
[-C--:B------:R-:W-:Y:S01]  /*17b0*/  LOP3.LUT R33, R33, R26.reuse, RZ, 0x3c, !PT ;  /* 0x0000001a21217212 */ /* 0x080fe200078e3cff */
[----:B------:R-:W-:Y:S01]  /*17c0*/  IMAD.IADD R31, R3, 0x1, -R28 ;  /* 0x00000001031f7824 */ /* 0x000fe200078e0a1c */
[----:B-----5:R0:W-:Y:S01]  /*17d0*/  STG.E desc[UR4][R20.64], R0 ;  /* 0x0000000014007986 */ /* 0x0201e2000c101904 */
[----:B------:R-:W-:Y:S01]  /*17e0*/  IMAD.IADD R29, R29, 0x1, R26 ;  /* 0x000000011d1d7824 */ /* 0x000fe200078e021a */
[----:B------:R-:W-:Y:S02]  /*17f0*/  ISETP.GE.AND P2, PT, R33, RZ, PT ;  /* 0x000000ff2100720c */ /* 0x000fe40003f46270 */
[----:B------:R-:W-:Y:S02]  /*1800*/  IABS R28, R31 ;  /* 0x0000001f001c7213 */ /* 0x000fe40000000000 */
[----:B------:R-:W-:-:S03]  /*1810*/  LOP3.LUT R31, R31, R26, RZ, 0x3c, !PT ;  /* 0x0000001a1f1f7212 */ /* 0x000fc600078e3cff */
[----:B------:R-:W-:Y:S01]  /*1820*/  IMAD.HI.U32 R32, R27, R28, RZ ;  /* 0x0000001c1b207227 */ /* 0x000fe200078e00ff */
[----:B------:R-:W-:-:S03]  /*1830*/  ISETP.GE.AND P4, PT, R31, RZ, PT ;  /* 0x000000ff1f00720c */ /* 0x000fc60003f86270 */
[----:B------:R-:W-:Y:S02]  /*1840*/  IMAD.MOV R33, RZ, RZ, -R32 ;  /* 0x000000ffff217224 */ /* 0x000fe400078e0a20 */
[----:B0-----:R-:W-:Y:S02]  /*1850*/  IMAD.IADD R21, R3, 0x1, -R29 ;  /* 0x0000000103157824 */ /* 0x001fe400078e0a1d */
[----:B------:R-:W-:Y:S01]  /*1860*/  IMAD R33, R30, R33, R28 ;  /* 0x000000211e217224 */ /* 0x000fe200078e021c */
[----:B------:R-:W-:Y:S01]  /*1870*/  MOV R28, R30 ;  /* 0x0000001e001c7202 */ /* 0x000fe20000000f00 */
[----:B------:R-:W-:Y:S01]  /*1880*/  IMAD.HI.U32 R31, R27, R35, RZ ;  /* 0x000000231b1f7227 */ /* 0x000fe200078e00ff */
[----:B------:R-:W-:Y:S02]  /*1890*/  IABS R34, R21 ;  /* 0x0000001500227213 */ /* 0x000fe40000000000 */
[----:B------:R-:W-:Y:S01]  /*18a0*/  ISETP.GT.U32.AND P1, PT, R28, R33, PT ;  /* 0x000000211c00720c */ /* 0x000fe20003f24070 */
[----:B------:R-:W-:Y:S01]  /*18b0*/  IMAD.MOV R20, RZ, RZ, -R31 ;  /* 0x000000ffff147224 */ /* 0x000fe200078e0a1f */
[----:B------:R-:W-:Y:S01]  /*18c0*/  LOP3.LUT R21, R21, R26, RZ, 0x3c, !PT ;  /* 0x0000001a15157212 */ /* 0x000fe200078e3cff */
[----:B------:R-:W-:-:S02]  /*18d0*/  IMAD.IADD R29, R29, 0x1, R26 ;  /* 0x000000011d1d7824 */ /* 0x000fc400078e021a */
[----:B------:R-:W-:Y:S02]  /*18e0*/  IMAD R35, R30, R20, R35 ;  /* 0x000000141e237224 */ /* 0x000fe400078e0223 */
[----:B------:R-:W-:-:S03]  /*18f0*/  IMAD.HI.U32 R20, R27, R34, RZ ;  /* 0x000000221b147227 */ /* 0x000fc600078e00ff */
[----:B------:R-:W-:-:S03]  /*1900*/  ISETP.GT.U32.AND P5, PT, R28, R35, PT ;  /* 0x000000231c00720c */ /* 0x000fc60003fa4070 */
[----:B------:R-:W-:Y:S02]  /*1910*/  @!P1 IADD3 R33, PT, PT, R33, -R30, RZ ;  /* 0x8000001e21219210 */ /* 0x000fe40007ffe0ff */
[----:B------:R-:W-:Y:S02]  /*1920*/  @!P1 IADD3 R32, PT, PT, R32, 0x1, RZ ;  /* 0x0000000120209810 */ /* 0x000fe40007ffe0ff */
[----:B------:R-:W-:Y:S01]  /*1930*/  ISETP.GE.U32.AND P6, PT, R33, R28, PT ;  /* 0x0000001c2100720c */ /* 0x000fe20003fc6070 */
[----:B------:R-:W-:-:S04]  /*1940*/  IMAD.MOV R33, RZ, RZ, -R20 ;  /* 0x000000ffff217224 */ /* 0x000fc800078e0a14 */
[----:B------:R-:W-:Y:S01]  /*1950*/  IMAD R33, R30, R33, R34 ;  /* 0x000000211e217224 */ /* 0x000fe200078e0222 */
[----:B------:R-:W-:Y:S01]  /*1960*/  @!P5 IADD3 R31, PT, PT, R31, 0x1, RZ ;  /* 0x000000011f1fd810 */ /* 0x000fe20007ffe0ff */
[----:B------:R-:W-:-:S03]  /*1970*/  @!P5 IMAD.IADD R35, R35, 0x1, -R30 ;  /* 0x000000012323d824 */ /* 0x000fc600078e0a1e */
[----:B------:R-:W-:Y:S02]  /*1980*/  ISETP.GT.U32.AND P1, PT, R28, R33, PT ;  /* 0x000000211c00720c */ /* 0x000fe40003f24070 */
[----:B------:R-:W-:Y:S01]  /*1990*/  ISETP.GE.U32.AND P3, PT, R35, R28, PT ;  /* 0x0000001c2300720c */ /* 0x000fe20003f66070 */
[----:B------:R-:W-:Y:S01]  /*19a0*/  IMAD.IADD R35, R23, 0x1, R26 ;  /* 0x0000000117237824 */ /* 0x000fe200078e021a */
[----:B------:R-:W-:-:S05]  /*19b0*/  @P6 IADD3 R32, PT, PT, R32, 0x1, RZ ;  /* 0x0000000120206810 */ /* 0x000fca0007ffe0ff */
[----:B------:R-:W-:Y:S01]  /*19c0*/  @!P4 IMAD.MOV R32, RZ, RZ, -R32 ;  /* 0x000000ffff20c224 */ /* 0x000fe200078e0a20 */
[----:B------:R-:W-:Y:S01]  /*19d0*/  ISETP.GE.AND P4, PT, R21, RZ, PT ;  /* 0x000000ff1500720c */ /* 0x000fe20003f86270 */
[----:B------:R-:W-:Y:S02]  /*19e0*/  IMAD R21, R23, UR8, R24 ;  /* 0x0000000817157c24 */ /* 0x000fe4000f8e0218 */
[----:B------:R-:W-:Y:S01]  /*19f0*/  @!P1 IMAD.IADD R33, R33, 0x1, -R30 ;  /* 0x0000000121219824 */ /* 0x000fe200078e0a1e */
[----:B------:R-:W-:Y:S01]  /*1a00*/  @!P1 IADD3 R20, PT, PT, R20, 0x1, RZ ;  /* 0x0000000114149810 */ /* 0x000fe20007ffe0ff */
[----:B------:R-:W-:Y:S01]  /*1a10*/  @P3 VIADD R31, R31, 0x1 ;  /* 0x000000011f1f3836 */ /* 0x000fe20000000000 */
[----:B------:R-:W-:Y:S02]  /*1a20*/  SEL R32, R22, R32, !P0 ;  /* 0x0000002016207207 */ /* 0x000fe40004000000 */
[----:B------:R-:W-:Y:S01]  /*1a30*/  ISETP.GE.U32.AND P6, PT, R33, R28, PT ;  /* 0x0000001c2100720c */ /* 0x000fe20003fc6070 */
[----:B------:R-:W-:Y:S01]  /*1a40*/  IMAD.IADD R33, R35, 0x1, R26 ;  /* 0x0000000123217824 */ /* 0x000fe200078e021a */
[----:B------:R-:W-:-:S02]  /*1a50*/  @!P2 IADD3 R31, PT, PT, -R31, RZ, RZ ;  /* 0x000000ff1f1fa210 */ /* 0x000fc40007ffe1ff */
[----:B------:R-:W-:Y:S01]  /*1a60*/  IADD3 R21, PT, PT, R32, R21, RZ ;  /* 0x0000001520157210 */ /* 0x000fe20007ffe0ff */
[----:B------:R-:W-:Y:S01]  /*1a70*/  IMAD R33, R33, UR8, R24 ;  /* 0x0000000821217c24 */ /* 0x000fe2000f8e0218 */
[----:B------:R-:W-:-:S07]  /*1a80*/  SEL R31, R22, R31, !P0 ;  /* 0x0000001f161f7207 */ /* 0x000fce0004000000 */
[----:B------:R-:W-:-:S05]  /*1a90*/  @P6 IADD3 R20, PT, PT, R20, 0x1, RZ ;  /* 0x0000000114146810 */ /* 0x000fca0007ffe0ff */
[----:B------:R-:W-:Y:S02]  /*1aa0*/  IMAD.MOV.U32 R23, RZ, RZ, R20 ;  /* 0x000000ffff177224 */ /* 0x000fe400078e0014 */
[----:B------:R-:W-:-:S03]  /*1ab0*/  IMAD R20, R35, UR8, R24 ;  /* 0x0000000823147c24 */ /* 0x000fc6000f8e0218 */
        /* <DEDUP_REMOVED lines=12> */
.L_x_833:
[----:B------:R-:W-:Y:S05]  /*1b80*/  BSYNC.RECONVERGENT B0 ;  /* 0x0000000000007941 */ /* 0x000fea0003800200 */
.L_x_832:
[----:B------:R-:W3:Y:S02]  /*1b90*/  LDCU UR6, c[0x0][0x3d0] ;  /* 0x00007a00ff0677ac */ /* 0x000ee40008000800 */
[----:B---3--:R-:W-:-:S04]  /*1ba0*/  IADD3 R6, PT, PT, R6, UR6, RZ ;  /* 0x0000000606067c10 */ /* 0x008fc8000fffe0ff */
[----:B------:R-:W-:-:S13]  /*1bb0*/  ISETP.GT.AND P0, PT, R6, R5, PT ;  /* 0x000000050600720c */ /* 0x000fda0003f04270 */
[----:B------:R-:W-:Y:S05]  /*1bc0*/  @!P0 BRA `(.L_x_837) ;  /* 0xfffffff000dc8947 */ /* 0x000fea000383ffff */
[----:B------:R-:W-:Y:S05]  /*1bd0*/  EXIT ;  /* 0x000000000000794d */ /* 0x000fea0003800000 */
.L_x_838:
        /* <DEDUP_REMOVED lines=10> */
.L_x_1170:


//--------------------- .text.sparse_dense_im2col_d --------------------------
	.section	.text.sparse_dense_im2col_d,"ax",@progbits
	.align	128
        .global         sparse_dense_im2col_d
        .type           sparse_dense_im2col_d,@function
        .size           sparse_dense_im2col_d,(.L_x_1171 - sparse_dense_im2col_d)
        .other          sparse_dense_im2col_d,@"STO_CUDA_ENTRY STV_DEFAULT"
sparse_dense_im2col_d:
.text.sparse_dense_im2col_d:
        /* <DEDUP_REMOVED lines=11> */
[----:B0-----:R-:W-:-:S06]  /*00b0*/  IMAD.WIDE R16, R7, 0x8, R16 ;  /* 0x0000000807107825 */ /* 0x001fcc00078e0210 */
[----:B-1----:R-:W5:Y:S01]  /*00c0*/  LDG.E.64 R16, desc[UR4][R16.64] ;  /* 0x0000000410107981 */ /* 0x002f62000c1e1b00 */
[----:B------:R-:W-:Y:S01]  /*00d0*/  BSSY.RECONVERGENT B0, `(.L_x_839) ;  /* 0x0000009000007945 */ /* 0x000fe20003800200 */
[----:B--2---:R-:W-:-:S07]  /*00e0*/  IMAD.MOV.U32 R9, RZ, RZ, RZ ;  /* 0x000000ffff097224 */ /* 0x004fce00078e00ff */
.L_x_840:
[----:B------:R-:W-:-:S06]  /*00f0*/  IMAD.WIDE.U32 R2, R9, 0x4, R4 ;  /* 0x0000000409027825 */ /* 0x000fcc00078e0004 */
[----:B------:R-:W2:Y:S01]  /*0100*/  LDG.E R2, desc[UR4][R2.64+0x4] ;  /* 0x0000040402027981 */ /* 0x000ea2000c1e1900 */
[----:B------:R-:W-:Y:S01]  /*0110*/  VIADD R0, R9, 0x1 ;  /* 0x0000000109007836 */ /* 0x000fe20000000000 */
[----:B------:R-:W-:-:S03]  /*0120*/  MOV R15, R9 ;  /* 0x00000009000f7202 */ /* 0x000fc60000000f00 */
[----:B------:R-:W-:Y:S01]  /*0130*/  IMAD.MOV.U32 R9, RZ, RZ, R0 ;  /* 0x000000ffff097224 */ /* 0x000fe200078e0000 */
[----:B--2---:R-:W-:-:S13]  /*0140*/  ISETP.GT.AND P0, PT, R2, R7, PT ;  /* 0x000000070200720c */ /* 0x004fda0003f04270 */
[----:B------:R-:W-:Y:S05]  /*0150*/  @!P0 BRA `(.L_x_840) ;  /* 0xfffffffc00e48947 */ /* 0x000fea000383ffff */
[----:B------:R-:W-:Y:S05]  /*0160*/  BSYNC.RECONVERGENT B0 ;  /* 0x0000000000007941 */ /* 0x000fea0003800200 */
.L_x_839:
[----:B------:R-:W0:Y:S01]  /*0170*/  LDC.64 R2, c[0x0][0x390] ;  /* 0x0000e400ff027b82 */ /* 0x000e220000000a00 */
[----:B------:R-:W1:Y:S07]  /*0180*/  LDCU UR6, c[0x0][0x3c0] ;  /* 0x00007800ff0677ac */ /* 0x000e6e0008000800 */
[----:B------:R-:W2:Y:S08]  /*0190*/  LDC R0, c[0x0][0x3b0] ;  /* 0x0000ec00ff007b82 */ /* 0x000eb00000000800 */
[----:B------:R-:W3:Y:S01]  /*01a0*/  LDC R20, c[0x0][0x3d0] ;  /* 0x0000f400ff147b82 */ /* 0x000ee20000000800 */
[----:B0-----:R-:W-:-:S07]  /*01b0*/  IMAD.WIDE R2, R7, 0x4, R2 ;  /* 0x0000000407027825 */ /* 0x001fce00078e0202 */
[----:B------:R-:W0:Y:S01]  /*01c0*/  LDC R19, c[0x0][0x3b4] ;  /* 0x0000ed00ff137b82 */ /* 0x000e220000000800 */
[----:B------:R4:W2:Y:S01]  /*01d0*/  LDG.E R2, desc[UR4][R2.64] ;  /* 0x0000000402027981 */ /* 0x0008a2000c1e1900 */
[----:B------:R-:W-:Y:S06]  /*01e0*/  BSSY.RECONVERGENT B0, `(.L_x_841) ;  /* 0x0000062000007945 */ /* 0x000fec0003800200 */
[----:B------:R-:W1:Y:S01]  /*01f0*/  LDC R7, c[0x0][0x3ac] ;  /* 0x0000eb00ff077b82 */ /* 0x000e620000000800 */
[----:B---3--:R-:W-:Y:S02]  /*0200*/  IABS R20, R20 ;  /* 0x0000001400147213 */ /* 0x008fe40000000000 */
[----:B-1----:R-:W-:-:S04]  /*0210*/  IABS R8, R7 ;  /* 0x0000000700087213 */ /* 0x002fc80000000000 */
[----:B------:R-:W1:Y:S08]  /*0220*/  I2F.RP R6, R8 ;  /* 0x0000000800067306 */ /* 0x000e700000209400 */
[----:B-1----:R-:W1:Y:S02]  /*0230*/  MUFU.RCP R6, R6 ;  /* 0x0000000600067308 */ /* 0x002e640000001000 */
[----:B-1----:R-:W-:-:S06]  /*0240*/  VIADD R4, R6, 0xffffffe ;  /* 0x0ffffffe06047836 */ /* 0x002fcc0000000000 */
[----:B------:R1:W3:Y:S02]  /*0250*/  F2I.FTZ.U32.TRUNC.NTZ R5, R4 ;  /* 0x0000000400057305 */ /* 0x0002e4000021f000 */
[----:B-1----:R-:W-:Y:S01]  /*0260*/  IMAD.MOV.U32 R4, RZ, RZ, RZ ;  /* 0x000000ffff047224 */ /* 0x002fe200078e00ff */
[----:B---3--:R-:W-:-:S05]  /*0270*/  IADD3 R9, PT, PT, RZ, -R5, RZ ;  /* 0x80000005ff097210 */ /* 0x008fca0007ffe0ff */
[----:B----4-:R-:W-:-:S04]  /*0280*/  IMAD R3, R9, R8, RZ ;  /* 0x0000000809037224 */ /* 0x010fc800078e02ff */
[----:B------:R-:W-:Y:S01]  /*0290*/  IMAD.HI.U32 R5, R5, R3, R4 ;  /* 0x0000000305057227 */ /* 0x000fe200078e0004 */
[----:B--2---:R-:W-:-:S05]  /*02a0*/  IABS R9, R2 ;  /* 0x0000000200097213 */ /* 0x004fca0000000000 */
[----:B------:R-:W-:Y:S01]  /*02b0*/  IMAD.MOV.U32 R3, RZ, RZ, R9 ;  /* 0x000000ffff037224 */ /* 0x000fe200078e0009 */
[----:B------:R-:W-:-:S03]  /*02c0*/  IABS R9, R0 ;  /* 0x0000000000097213 */ /* 0x000fc60000000000 */
[----:B------:R-:W-:Y:S01]  /*02d0*/  IMAD.HI.U32 R14, R5, R3, RZ ;  /* 0x00000003050e7227 */ /* 0x000fe200078e00ff */
[----:B------:R-:W1:Y:S04]  /*02e0*/  I2F.RP R4, R9 ;  /* 0x0000000900047306 */ /* 0x000e680000209400 */
[----:B------:R-:W-:-:S05]  /*02f0*/  IADD3 R5, PT, PT, -R14, RZ, RZ ;  /* 0x000000ff0e057210 */ /* 0x000fca0007ffe1ff */
[----:B------:R-:W-:-:S05]  /*0300*/  IMAD R3, R8, R5, R3 ;  /* 0x0000000508037224 */ /* 0x000fca00078e0203 */
[----:B------:R-:W-:Y:S01]  /*0310*/  ISETP.GT.U32.AND P1, PT, R8, R3, PT ;  /* 0x000000030800720c */ /* 0x000fe20003f24070 */
[----:B-1----:R-:W1:-:S12]  /*0320*/  MUFU.RCP R4, R4 ;  /* 0x0000000400047308 */ /* 0x002e580000001000 */
[----:B------:R-:W-:Y:S01]  /*0330*/  @!P1 IMAD.IADD R3, R3, 0x1, -R8 ;  /* 0x0000000103039824 */ /* 0x000fe200078e0a08 */
[----:B------:R-:W-:Y:S02]  /*0340*/  @!P1 IADD3 R14, PT, PT, R14, 0x1, RZ ;  /* 0x000000010e0e9810 */ /* 0x000fe40007ffe0ff */
[----:B------:R-:W-:Y:S02]  /*0350*/  ISETP.NE.AND P1, PT, R7, RZ, PT ;  /* 0x000000ff0700720c */ /* 0x000fe40003f25270 */
[----:B------:R-:W-:Y:S02]  /*0360*/  ISETP.GE.U32.AND P0, PT, R3, R8, PT ;  /* 0x000000080300720c */ /* 0x000fe40003f06070 */
[----:B------:R-:W-:-:S04]  /*0370*/  LOP3.LUT R3, R2, R7, RZ, 0x3c, !PT ;  /* 0x0000000702037212 */ /* 0x000fc800078e3cff */
[----:B------:R-:W-:Y:S01]  /*0380*/  ISETP.GE.AND P2, PT, R3, RZ, PT ;  /* 0x000000ff0300720c */ /* 0x000fe20003f46270 */
[----:B-1----:R-:W-:Y:S02]  /*0390*/  VIADD R3, R4, 0xffffffe ;  /* 0x0ffffffe04037836 */ /* 0x002fe40000000000 */
[----:B------:R-:W1:Y:S04]  /*03a0*/  LDC.64 R4, c[0x0][0x3d0] ;  /* 0x0000f400ff047b82 */ /* 0x000e680000000a00 */
[----:B------:R-:W2:Y:S01]  /*03b0*/  F2I.FTZ.U32.TRUNC.NTZ R3, R3 ;  /* 0x0000000300037305 */ /* 0x000ea2000021f000 */
[----:B------:R-:W-:-:S05]  /*03c0*/  @P0 VIADD R14, R14, 0x1 ;  /* 0x000000010e0e0836 */ /* 0x000fca0000000000 */
[----:B------:R-:W-:Y:S01]  /*03d0*/  @!P2 IMAD.MOV R14, RZ, RZ, -R14 ;  /* 0x000000ffff0ea224 */ /* 0x000fe200078e0a0e */
[----:B------:R-:W-:-:S05]  /*03e0*/  @!P1 LOP3.LUT R14, RZ, R7, RZ, 0x33, !PT ;  /* 0x00000007ff0e9212 */ /* 0x000fca00078e33ff */
[----:B------:R-:W-:Y:S01]  /*03f0*/  IMAD.MOV R6, RZ, RZ, -R14 ;  /* 0x000000ffff067224 */ /* 0x000fe200078e0a0e */
[----:B--2---:R-:W-:-:S03]  /*0400*/  IADD3 R8, PT, PT, RZ, -R3, RZ ;  /* 0x80000003ff087210 */ /* 0x004fc60007ffe0ff */
[----:B------:R-:W-:Y:S02]  /*0410*/  IMAD R21, R7, R6, R2 ;  /* 0x0000000607157224 */ /* 0x000fe400078e0202 */
[----:B------:R-:W-:Y:S02]  /*0420*/  IMAD.MOV.U32 R2, RZ, RZ, RZ ;  /* 0x000000ffff027224 */ /* 0x000fe400078e00ff */
[----:B------:R-:W-:Y:S01]  /*0430*/  IMAD R7, R8, R9, RZ ;  /* 0x0000000908077224 */ /* 0x000fe200078e02ff */
[----:B------:R-:W-:Y:S01]  /*0440*/  IABS R6, R21 ;  /* 0x0000001500067213 */ /* 0x000fe20000000000 */
[----:B-1----:R-:W-:Y:S02]  /*0450*/  IMAD.MOV R18, RZ, RZ, -R5 ;  /* 0x000000ffff127224 */ /* 0x002fe400078e0a05 */
[----:B------:R-:W-:Y:S01]  /*0460*/  IMAD.HI.U32 R2, R3, R7, R2 ;  /* 0x0000000703027227 */ /* 0x000fe200078e0002 */
[----:B------:R-:W-:Y:S02]  /*0470*/  MOV R3, R6 ;  /* 0x0000000600037202 */ /* 0x000fe40000000f00 */
[----:B------:R-:W-:-:S03]  /*0480*/  IABS R6, R4 ;  /* 0x0000000400067213 */ /* 0x000fc60000000000 */
[----:B------:R-:W-:Y:S01]  /*0490*/  IMAD.HI.U32 R7, R2, R3, RZ ;  /* 0x0000000302077227 */ /* 0x000fe200078e00ff */
[----:B------:R-:W1:Y:S03]  /*04a0*/  I2F.RP R8, R6 ;  /* 0x0000000600087306 */ /* 0x000e660000209400 */
[----:B------:R-:W-:-:S04]  /*04b0*/  IMAD.MOV R2, RZ, RZ, -R7 ;  /* 0x000000ffff027224 */ /* 0x000fc800078e0a07 */
[----:B------:R-:W-:-:S05]  /*04c0*/  IMAD R2, R9, R2, R3 ;  /* 0x0000000209027224 */ /* 0x000fca00078e0203 */
[----:B------:R-:W-:Y:S01]  /*04d0*/  ISETP.GT.U32.AND P1, PT, R9, R2, PT ;  /* 0x000000020900720c */ /* 0x000fe20003f24070 */
[----:B-1----:R-:W1:-:S12]  /*04e0*/  MUFU.RCP R8, R8 ;  /* 0x0000000800087308 */ /* 0x002e580000001000 */
[----:B------:R-:W-:Y:S02]  /*04f0*/  @!P1 IMAD.IADD R2, R2, 0x1, -R9 ;  /* 0x0000000102029824 */ /* 0x000fe400078e0a09 */
[----:B------:R-:W-:Y:S01]  /*0500*/  @!P1 VIADD R7, R7, 0x1 ;  /* 0x0000000107079836 */ /* 0x000fe20000000000 */
[----:B------:R-:W-:Y:S02]  /*0510*/  ISETP.NE.AND P1, PT, R0, RZ, PT ;  /* 0x000000ff0000720c */ /* 0x000fe40003f25270 */
[----:B------:R-:W-:Y:S02]  /*0520*/  ISETP.GE.U32.AND P0, PT, R2, R9, PT ;  /* 0x000000090200720c */ /* 0x000fe40003f06070 */
[----:B------:R-:W-:Y:S02]  /*0530*/  LOP3.LUT R2, R21, R0, RZ, 0x3c, !PT ;  /* 0x0000000015027212 */ /* 0x000fe400078e3cff */
[----:B-1----:R-:W-:Y:S02]  /*0540*/  IADD3 R10, PT, PT, R8, 0xffffffe, RZ ;  /* 0x0ffffffe080a7810 */ /* 0x002fe40007ffe0ff */
[----:B------:R-:W-:Y:S01]  /*0550*/  ISETP.GE.AND P2, PT, R2, RZ, PT ;  /* 0x000000ff0200720c */ /* 0x000fe20003f46270 */
[----:B------:R-:W1:Y:S01]  /*0560*/  LDC.64 R8, c[0x0][0x3b8] ;  /* 0x0000ee00ff087b82 */ /* 0x000e620000000a00 */
[----:B------:R2:W3:Y:S05]  /*0570*/  F2I.FTZ.U32.TRUNC.NTZ R11, R10 ;  /* 0x0000000a000b7305 */ /* 0x0004ea000021f000 */
[----:B------:R-:W-:Y:S01]  /*0580*/  @P0 VIADD R7, R7, 0x1 ;  /* 0x0000000107070836 */ /* 0x000fe20000000000 */
[----:B------:R-:W-:Y:S01]  /*0590*/  ISETP.NE.AND P0, PT, R4, RZ, PT ;  /* 0x000000ff0400720c */ /* 0x000fe20003f05270 */
[----:B------:R-:W4:Y:S01]  /*05a0*/  LDC.64 R2, c[0x0][0x3d8] ;  /* 0x0000f600ff027b82 */ /* 0x000f220000000a00 */
[----:B--2---:R-:W-:-:S03]  /*05b0*/  IMAD.MOV.U32 R10, RZ, RZ, RZ ;  /* 0x000000ffff0a7224 */ /* 0x004fc600078e00ff */
[----:B------:R-:W-:Y:S02]  /*05c0*/  @!P2 IADD3 R7, PT, PT, -R7, RZ, RZ ;  /* 0x000000ff0707a210 */ /* 0x000fe40007ffe1ff */
[----:B------:R-:W-:Y:S01]  /*05d0*/  @!P1 LOP3.LUT R7, RZ, R0, RZ, 0x33, !PT ;  /* 0x00000000ff079212 */ /* 0x000fe200078e33ff */
[----:B---3--:R-:W-:-:S04]  /*05e0*/  IMAD.MOV R23, RZ, RZ, -R11 ;  /* 0x000000ffff177224 */ /* 0x008fc800078e0a0b */
[----:B------:R-:W-:-:S04]  /*05f0*/  IMAD.MOV R13, RZ, RZ, -R7 ;  /* 0x000000ffff0d7224 */ /* 0x000fc800078e0a07 */
[----:B------:R-:W-:Y:S02]  /*0600*/  IMAD R12, R0, R13, R21 ;  /* 0x0000000d000c7224 */ /* 0x000fe400078e0215 */
[----:B------:R-:W-:-:S04]  /*0610*/  IMAD R13, R23, R6, RZ ;  /* 0x00000006170d7224 */ /* 0x000fc800078e02ff */
[----:B------:R-:W-:Y:S01]  /*0620*/  IMAD.HI.U32 R10, R11, R13, R10 ;  /* 0x0000000d0b0a7227 */ /* 0x000fe200078e000a */
[----:B----4-:R-:W-:-:S03]  /*0630*/  IADD3 R0, PT, PT, R7, R2, RZ ;  /* 0x0000000207007210 */ /* 0x010fc60007ffe0ff */
[----:B------:R-:W-:Y:S01]  /*0640*/  IMAD.MOV R2, RZ, RZ, -R4 ;  /* 0x000000ffff027224 */ /* 0x000fe200078e0a04 */
[----:B------:R-:W-:Y:S02]  /*0650*/  IADD3 R3, PT, PT, R12, R3, RZ ;  /* 0x000000030c037210 */ /* 0x000fe40007ffe0ff */
[----:B------:R-:W-:Y:S01]  /*0660*/  LOP3.LUT R12, RZ, R4, RZ, 0x33, !PT ;  /* 0x00000004ff0c7212 */ /* 0x000fe200078e33ff */
[--C-:B-1----:R-:W-:Y:S01]  /*0670*/  IMAD R9, R2, R9, R0.reuse ;  /* 0x0000000902097224 */ /* 0x102fe200078e0200 */
[--C-:B------:R-:W-:Y:S01]  /*0680*/  VIADDMNMX R2, R8, 0xffffffff, R3.reuse, PT ;  /* 0xffffffff08027846 */ /* 0x100fe20003800103 */
[----:B------:R-:W-:Y:S01]  /*0690*/  IMAD R7, R18, UR6, R3 ;  /* 0x0000000612077c24 */ /* 0x000fe2000f8e0203 */
[----:B0-----:R-:W-:Y:S01]  /*06a0*/  VIADDMNMX R4, R19, 0xffffffff, R0, PT ;  /* 0xffffffff13047846 */ /* 0x001fe20003800100 */
[----:B------:R-:W-:Y:S01]  /*06b0*/  IMAD.MOV.U32 R18, RZ, RZ, R20 ;  /* 0x000000ffff127224 */ /* 0x000fe200078e0014 */
[----:B------:R-:W-:Y:S02]  /*06c0*/  VIMNMX R5, PT, PT, R9, -0x1, !PT ;  /* 0xffffffff09057848 */ /* 0x000fe40007fe0100 */
[----:B------:R-:W-:-:S07]  /*06d0*/  VIMNMX R9, PT, PT, R7, -0x1, !PT ;  /* 0xffffffff07097848 */ /* 0x000fce0007fe0100 */
.L_x_842:
        /* <DEDUP_REMOVED lines=19> */
.L_x_841:
[----:B------:R-:W0:Y:S01]  /*0810*/  LDC R19, c[0x0][0x3d4] ;  /* 0x0000f500ff137b82 */ /* 0x000e220000000800 */
[----:B------:R-:W-:Y:S01]  /*0820*/  HFMA2 R6, -RZ, RZ, 0, 0 ;  /* 0x00000000ff067431 */ /* 0x000fe200000001ff */
        /* <DEDUP_REMOVED lines=8> */
[----:B0-----:R-:W-:Y:S02]  /*08b0*/  VIADD R7, R10, 0xffffffe ;  /* 0x0ffffffe0a077836 */ /* 0x001fe40000000000 */
[----:B------:R-:W-:-:S04]  /*08c0*/  IMAD.MOV.U32 R10, RZ, RZ, RZ ;  /* 0x000000ffff0a7224 */ /* 0x000fc800078e00ff */
[----:B------:R-:W0:Y:S02]  /*08d0*/  F2I.FTZ.U32.TRUNC.NTZ R7, R7 ;  /* 0x0000000700077305 */ /* 0x000e24000021f000 */
[----:B0-----:R-:W-:-:S04]  /*08e0*/  IMAD.MOV R11, RZ, RZ, -R7 ;  /* 0x000000ffff0b7224 */ /* 0x001fc800078e0a07 */
[----:B------:R-:W-:-:S04]  /*08f0*/  IMAD R11, R11, R8, RZ ;  /* 0x000000080b0b7224 */ /* 0x000fc800078e02ff */
[----:B------:R-:W-:Y:S01]  /*0900*/  IMAD.HI.U32 R18, R7, R11, R6 ;  /* 0x0000000b07127227 */ /* 0x000fe200078e0006 */
[----:B------:R-:W-:-:S03]  /*0910*/  MOV R11, R12 ;  /* 0x0000000c000b7202 */ /* 0x000fc60000000f00 */
[----:B------:R-:W-:-:S07]  /*0920*/  IMAD.MOV.U32 R6, RZ, RZ, R9 ;  /* 0x000000ffff067224 */ /* 0x000fce00078e0009 */
.L_x_844:
        /* <DEDUP_REMOVED lines=22> */
.L_x_843:
[----:B------:R-:W-:-:S13]  /*0a90*/  ISETP.GE.AND P0, PT, R13, R4, PT ;  /* 0x000000040d00720c */ /* 0x000fda0003f06270 */
[----:B------:R-:W-:Y:S05]  /*0aa0*/  @P0 EXIT ;  /* 0x000000000000094d */ /* 0x000fea0003800000 */
[----:B------:R-:W0:Y:S01]  /*0ab0*/  I2F.RP R24, R11 ;  /* 0x0000000b00187306 */ /* 0x000e220000209400 */
[----:B------:R-:W-:Y:S01]  /*0ac0*/  VIMNMX.U32 R22, PT, PT, R21, 0x1, !PT ;  /* 0x0000000115167848 */ /* 0x000fe20007fe0000 */
[----:B------:R-:W1:Y:S01]  /*0ad0*/  LDCU UR6, c[0x0][0x3c4] ;  /* 0x00007880ff0677ac */ /* 0x000e620008000800 */
[-C--:B------:R-:W-:Y:S02]  /*0ae0*/  LOP3.LUT R20, RZ, R21.reuse, RZ, 0x33, !PT ;  /* 0x00000015ff147212 */ /* 0x080fe400078e33ff */
[----:B------:R-:W-:Y:S01]  /*0af0*/  IADD3 R8, PT, PT, R6, R21, RZ ;  /* 0x0000001506087210 */ /* 0x000fe20007ffe0ff */
[----:B------:R-:W2:Y:S01]  /*0b00*/  LDCU UR7, c[0x0][0x3c8] ;  /* 0x00007900ff0777ac */ /* 0x000ea20008000800 */
[----:B------:R-:W-:Y:S01]  /*0b10*/  IADD3 R10, PT, PT, R20, -R9, -R12 ;  /* 0x80000009140a7210 */ /* 0x000fe20007ffe80c */
[----:B------:R-:W3:Y:S01]  /*0b20*/  I2F.U32.RP R23, R22 ;  /* 0x0000001600177306 */ /* 0x000ee20000209000 */
[----:B------:R-:W-:Y:S01]  /*0b30*/  VIADDMNMX R9, R2, 0x1, R8, !PT ;  /* 0x0000000102097846 */ /* 0x000fe20007800108 */
[----:B------:R-:W4:Y:S01]  /*0b40*/  LDCU UR8, c[0x0][0x3cc] ;  /* 0x00007980ff0877ac */ /* 0x000f220008000800 */
[----:B------:R-:W-:-:S02]  /*0b50*/  IADD3 R25, PT, PT, RZ, -R22, RZ ;  /* 0x80000016ff197210 */ /* 0x000fc40007ffe0ff */
[----:B------:R-:W-:Y:S01]  /*0b60*/  ISETP.NE.U32.AND P4, PT, R22, RZ, PT ;  /* 0x000000ff1600720c */ /* 0x000fe20003f85070 */
[----:B------:R-:W-:Y:S02]  /*0b70*/  IMAD.IADD R9, R9, 0x1, R10 ;  /* 0x0000000109097824 */ /* 0x000fe400078e020a */
[----:B0-----:R-:W0:Y:S01]  /*0b80*/  MUFU.RCP R24, R24 ;  /* 0x0000001800187308 */ /* 0x001e220000001000 */
[----:B------:R-:W-:Y:S02]  /*0b90*/  IMAD.IADD R10, R8, 0x1, R21 ;  /* 0x00000001080a7824 */ /* 0x000fe400078e0215 */
[----:B------:R-:W-:-:S05]  /*0ba0*/  ISETP.NE.AND P0, PT, R9, RZ, PT ;  /* 0x000000ff0900720c */ /* 0x000fca0003f05270 */
[----:B---3--:R-:W3:Y:S01]  /*0bb0*/  MUFU.RCP R23, R23 ;  /* 0x0000001700177308 */ /* 0x008ee20000001000 */
[----:B--2---:R-:W-:Y:S02]  /*0bc0*/  IMAD R14, R14, UR7, RZ ;  /* 0x000000070e0e7c24 */ /* 0x004fe4000f8e02ff */
[----:B0-----:R-:W-:Y:S02]  /*0bd0*/  VIADD R13, R24, 0xffffffe ;  /* 0x0ffffffe180d7836 */ /* 0x001fe40000000000 */
[----:B------:R-:W-:-:S04]  /*0be0*/  IMAD.IADD R24, R3, 0x1, -R10 ;  /* 0x0000000103187824 */ /* 0x000fc800078e0a0a */
[----:B------:R-:W0:Y:S01]  /*0bf0*/  F2I.FTZ.U32.TRUNC.NTZ R13, R13 ;  /* 0x0000000d000d7305 */ /* 0x000e22000021f000 */
[----:B------:R-:W-:Y:S01]  /*0c00*/  IABS R26, R24 ;  /* 0x00000018001a7213 */ /* 0x000fe20000000000 */
[----:B---3--:R-:W-:Y:S01]  /*0c10*/  VIADD R18, R23, 0xffffffe ;  /* 0x0ffffffe17127836 */ /* 0x008fe20000000000 */
[----:B------:R-:W-:Y:S01]  /*0c20*/  IADD3 R23, PT, PT, R9, -0x1, RZ ;  /* 0xffffffff09177810 */ /* 0x000fe20007ffe0ff */
[----:B------:R-:W-:Y:S01]  /*0c30*/  @!P0 IMAD.MOV R23, RZ, RZ, R9 ;  /* 0x000000ffff178224 */ /* 0x000fe200078e0209 */
[----:B------:R-:W-:-:S03]  /*0c40*/  LOP3.LUT R24, R24, R21, RZ, 0x3c, !PT ;  /* 0x0000001518187212 */ /* 0x000fc600078e3cff */
[----:B------:R2:W3:Y:S01]  /*0c50*/  F2I.FTZ.U32.TRUNC.NTZ R19, R18 ;  /* 0x0000001200137305 */ /* 0x0004e2000021f000 */
[----:B------:R-:W-:Y:S01]  /*0c60*/  ISETP.GE.AND P1, PT, R24, RZ, PT ;  /* 0x000000ff1800720c */ /* 0x000fe20003f26270 */
[----:B0-----:R-:W-:Y:S02]  /*0c70*/  IMAD.MOV R12, RZ, RZ, -R13 ;  /* 0x000000ffff0c7224 */ /* 0x001fe400078e0a0d */
[----:B--2---:R-:W-:Y:S02]  /*0c80*/  HFMA2 R18, -RZ, RZ, 0, 0 ;  /* 0x00000000ff127431 */ /* 0x004fe400000001ff */
[----:B---3--:R-:W-:Y:S02]  /*0c90*/  IMAD R9, R25, R19, RZ ;  /* 0x0000001319097224 */ /* 0x008fe400078e02ff */
[----:B------:R-:W-:Y:S02]  /*0ca0*/  IMAD R25, R12, R11, RZ ;  /* 0x0000000b0c197224 */ /* 0x000fe400078e02ff */
[----:B------:R-:W-:-:S02]  /*0cb0*/  IMAD.MOV.U32 R12, RZ, RZ, RZ ;  /* 0x000000ffff0c7224 */ /* 0x000fc400078e00ff */
[----:B------:R-:W-:-:S04]  /*0cc0*/  IMAD.HI.U32 R18, R19, R9, R18 ;  /* 0x0000000913127227 */ /* 0x000fc800078e0012 */
[----:B------:R-:W-:-:S04]  /*0cd0*/  IMAD.HI.U32 R25, R13, R25, R12 ;  /* 0x000000190d197227 */ /* 0x000fc800078e000c */
[----:B------:R-:W-:-:S04]  /*0ce0*/  IMAD.HI.U32 R18, R18, R23, RZ ;  /* 0x0000001712127227 */ /* 0x000fc800078e00ff */
[----:B------:R-:W-:-:S04]  /*0cf0*/  IMAD.HI.U32 R9, R25, R26, RZ ;  /* 0x0000001a19097227 */ /* 0x000fc800078e00ff */
[----:B------:R-:W-:Y:S01]  /*0d00*/  IMAD.MOV R12, RZ, RZ, -R18 ;  /* 0x000000ffff0c7224 */ /* 0x000fe200078e0a12 */
[----:B------:R-:W-:-:S03]  /*0d10*/  IADD3 R13, PT, PT, -R9, RZ, RZ ;  /* 0x000000ff090d7210 */ /* 0x000fc60007ffe1ff */
[----:B------:R-:W-:Y:S02]  /*0d20*/  IMAD R23, R22, R12, R23 ;  /* 0x0000000c16177224 */ /* 0x000fe400078e0217 */
[----:B------:R-:W-:Y:S02]  /*0d30*/  IMAD R12, R11, R13, R26 ;  /* 0x0000000d0b0c7224 */ /* 0x000fe400078e021a */
[----:B------:R-:W-:Y:S01]  /*0d40*/  IMAD.IADD R13, R10, 0x1, R21 ;  /* 0x000000010a0d7824 */ /* 0x000fe200078e0215 */
        /* <DEDUP_REMOVED lines=8> */
[----:B------:R-:W-:Y:S01]  /*0dd0*/  ISETP.GE.U32.AND P5, PT, R12, R11, PT ;  /* 0x0000000b0c00720c */ /* 0x000fe20003fa6070 */
[----:B-1----:R-:W-:-:S10]  /*0de0*/  IMAD R12, R15, UR6, RZ ;  /* 0x000000060f0c7c24 */ /* 0x002fd4000f8e02ff */
[----:B------:R-:W-:Y:S01]  /*0df0*/  @P3 VIADD R18, R18, 0x1 ;  /* 0x0000000112123836 */ /* 0x000fe20000000000 */
[----:B------:R-:W-:Y:S02]  /*0e00*/  @!P4 LOP3.LUT R18, RZ, R22, RZ, 0x33, !PT ;  /* 0x00000016ff12c212 */ /* 0x000fe400078e33ff */
[----:B------:R-:W-:-:S03]  /*0e10*/  @P5 IADD3 R9, PT, PT, R9, 0x1, RZ ;  /* 0x0000000109095810 */ /* 0x000fc60007ffe0ff */
[C---:B------:R-:W-:Y:S02]  /*0e20*/  VIADD R19, R18.reuse, 0x2 ;  /* 0x0000000212137836 */ /* 0x040fe40000000000 */
[----:B------:R-:W-:Y:S01]  /*0e30*/  IMAD.MOV.U32 R11, RZ, RZ, R9 ;  /* 0x000000ffff0b7224 */ /* 0x000fe200078e0009 */
[C---:B------:R-:W-:Y:S01]  /*0e40*/  IADD3 R9, PT, PT, R18.reuse, 0x1, RZ ;  /* 0x0000000112097810 */ /* 0x040fe20007ffe0ff */
[C---:B------:R-:W-:Y:S01]  /*0e50*/  @!P0 VIADD R19, R18.reuse, 0x1 ;  /* 0x0000000112138836 */ /* 0x040fe20000000000 */
[----:B------:R-:W-:Y:S01]  /*0e60*/  @!P0 IADD3 R9, PT, PT, R18, RZ, RZ ;  /* 0x000000ff12098210 */ /* 0x000fe20007ffe0ff */
[----:B------:R-:W-:-:S03]  /*0e70*/  @!P1 IMAD.MOV R11, RZ, RZ, -R11 ;  /* 0x000000ffff0b9224 */ /* 0x000fc600078e0a0b */
[----:B------:R-:W-:Y:S02]  /*0e80*/  LOP3.LUT R15, R19, 0x3, RZ, 0xc0, !PT ;  /* 0x00000003130f7812 */ /* 0x000fe400078ec0ff */
[----:B----4-:R-:W-:-:S07]  /*0e90*/  SEL R11, R20, R11, !P2 ;  /* 0x0000000b140b7207 */ /* 0x010fce0005000000 */
.L_x_850:
[----:B------:R-:W-:Y:S01]  /*0ea0*/  ISETP.GE.AND P0, PT, R7, R2, PT ;  /* 0x000000020700720c */ /* 0x000fe20003f06270 */
[----:B------:R-:W-:-:S12]  /*0eb0*/  BSSY.RECONVERGENT B0, `(.L_x_845) ;  /* 0x00000d1000007945 */ /* 0x000fd80003800200 */
[----:B012---:R-:W-:Y:S05]  /*0ec0*/  @P0 BRA `(.L_x_846) ;  /* 0x0000000c003c0947 */ /* 0x007fea0003800000 */
[----:B------:R-:W0:Y:S01]  /*0ed0*/  LDC R21, c[0x0][0x3d0] ;  /* 0x0000f400ff157b82 */ /* 0x000e220000000800 */
[----:B------:R-:W-:Y:S01]  /*0ee0*/  IMAD.IADD R20, R0, 0x1, -R5 ;  /* 0x0000000100147824 */ /* 0x000fe200078e0a05 */
[----:B------:R-:W1:Y:S01]  /*0ef0*/  LDCU UR6, c[0x0][0x3c0] ;  /* 0x00007800ff0677ac */ /* 0x000e620008000800 */
[----:B------:R-:W-:Y:S01]  /*0f00*/  IMAD.MOV.U32 R18, RZ, RZ, RZ ;  /* 0x000000ffff127224 */ /* 0x000fe200078e00ff */
[----:B------:R-:W-:Y:S01]  /*0f10*/  BSSY.RECONVERGENT B1, `(.L_x_847) ;  /* 0x000005e000017945 */ /* 0x000fe20003800200 */
[----:B------:R-:W-:Y:S01]  /*0f20*/  MOV R27, R6 ;  /* 0x00000006001b7202 */ /* 0x000fe20000000f00 */
[----:B------:R-:W2:Y:S01]  /*0f30*/  LDCU UR7, c[0x0][0x3b8] ;  /* 0x00007700ff0777ac */ /* 0x000ea20008000800 */
[----:B------:R-:W-:Y:S02]  /*0f40*/  IABS R26, R20 ;  /* 0x00000014001a7213 */ /* 0x000fe40000000000 */
        /* <DEDUP_REMOVED lines=8> */
[----:B0-----:R-:W-:-:S05]  /*0fd0*/  IADD3 R25, PT, PT, RZ, -R19, RZ ;  /* 0x80000013ff197210 */ /* 0x001fca0007ffe0ff */
[----:B------:R-:W-:-:S04]  /*0fe0*/  IMAD R25, R25, R24, RZ ;  /* 0x0000001819197224 */ /* 0x000fc800078e02ff */
[----:B------:R-:W-:Y:S01]  /*0ff0*/  IMAD.HI.U32 R18, R19, R25, R18 ;  /* 0x0000001913127227 */ /* 0x000fe200078e0012 */
[----:B------:R-:W-:-:S03]  /*1000*/  MOV R19, R26 ;  /* 0x0000001a00137202 */ /* 0x000fc60000000f00 */
[----:B--2---:R-:W-:Y:S02]  /*1010*/  IMAD R25, R5, UR7, R14 ;  /* 0x0000000705197c24 */ /* 0x004fe4000f8e020e */
[----:B------:R-:W-:-:S04]  /*1020*/  IMAD.HI.U32 R18, R18, R19, RZ ;  /* 0x0000001312127227 */ /* 0x000fc800078e00ff */
[----:B------:R-:W-:-:S04]  /*1030*/  IMAD.MOV R22, RZ, RZ, -R18 ;  /* 0x000000ffff167224 */ /* 0x000fc800078e0a12 */
[----:B------:R-:W-:-:S05]  /*1040*/  IMAD R19, R24, R22, R19 ;  /* 0x0000001618137224 */ /* 0x000fca00078e0213 */
[----:B------:R-:W-:-:S13]  /*1050*/  ISETP.GT.U32.AND P1, PT, R24, R19, PT ;  /* 0x000000131800720c */ /* 0x000fda0003f24070 */
[----:B------:R-:W-:Y:S01]  /*1060*/  @!P1 IMAD.IADD R19, R19, 0x1, -R24 ;  /* 0x0000000113139824 */ /* 0x000fe200078e0a18 */
[----:B------:R-:W-:Y:S02]  /*1070*/  @!P1 IADD3 R18, PT, PT, R18, 0x1, RZ ;  /* 0x0000000112129810 */ /* 0x000fe40007ffe0ff */
[----:B------:R-:W-:Y:S02]  /*1080*/  ISETP.NE.AND P1, PT, R15, RZ, PT ;  /* 0x000000ff0f00720c */ /* 0x000fe40003f25270 */
[----:B------:R-:W-:-:S13]  /*1090*/  ISETP.GE.U32.AND P0, PT, R19, R24, PT ;  /* 0x000000181300720c */ /* 0x000fda0003f06070 */
[----:B------:R-:W-:Y:S01]  /*10a0*/  @P0 VIADD R18, R18, 0x1 ;  /* 0x0000000112120836 */ /* 0x000fe20000000000 */
[----:B------:R-:W-:-:S03]  /*10b0*/  ISETP.GE.U32.AND P0, PT, R9, 0x3, PT ;  /* 0x000000030900780c */ /* 0x000fc60003f06070 */
[----:B------:R-:W-:Y:S01]  /*10c0*/  @!P2 IMAD.MOV R18, RZ, RZ, -R18 ;  /* 0x000000ffff12a224 */ /* 0x000fe200078e0a12 */
[----:B------:R-:W-:-:S05]  /*10d0*/  @!P3 LOP3.LUT R18, RZ, R21, RZ, 0x33, !PT ;  /* 0x00000015ff12b212 */ /* 0x000fca00078e33ff */
[----:B-1----:R-:W-:Y:S01]  /*10e0*/  IMAD R24, R18, UR6, R12 ;  /* 0x0000000612187c24 */ /* 0x002fe2000f8e020c */
[----:B------:R-:W-:Y:S06]  /*10f0*/  @!P1 BRA `(.L_x_848) ;  /* 0x0000000000fc9947 */ /* 0x000fec0003800000 */
[----:B------:R-:W0:Y:S01]  /*1100*/  LDC R22, c[0x0][0x3d4] ;  /* 0x0000f500ff167b82 */ /* 0x000e220000000800 */
[----:B------:R-:W-:Y:S02]  /*1110*/  IADD3 R21, PT, PT, R3, -R6, RZ ;  /* 0x8000000603157210 */ /* 0x000fe40007ffe0ff */
[----:B------:R-:W-:Y:S02]  /*1120*/  IADD3 R31, PT, PT, R6, R25, RZ ;  /* 0x00000019061f7210 */ /* 0x000fe40007ffe0ff */
[----:B------:R-:W-:Y:S02]  /*1130*/  IABS R20, R21 ;  /* 0x0000001500147213 */ /* 0x000fe40000000000 */
[-C--:B0-----:R-:W-:Y:S02]  /*1140*/  IABS R23, R22.reuse ;  /* 0x0000001600177213 */ /* 0x081fe40000000000 */
[----:B------:R-:W-:Y:S02]  /*1150*/  LOP3.LUT R21, R21, R22, RZ, 0x3c, !PT ;  /* 0x0000001615157212 */ /* 0x000fe400078e3cff */
[----:B------:R-:W0:Y:S02]  /*1160*/  I2F.RP R27, R23 ;  /* 0x00000017001b7306 */ /* 0x000e240000209400 */
[----:B------:R-:W-:-:S06]  /*1170*/  ISETP.GE.AND P3, PT, R21, RZ, PT ;  /* 0x000000ff1500720c */ /* 0x000fcc0003f66270 */
[----:B0-----:R-:W0:Y:S02]  /*1180*/  MUFU.RCP R27, R27 ;  /* 0x0000001b001b7308 */ /* 0x001e240000001000 */
[----:B0-----:R-:W-:Y:S01]  /*1190*/  VIADD R28, R27, 0xffffffe ;  /* 0x0ffffffe1b1c7836 */ /* 0x001fe20000000000 */
[----:B------:R-:W-:-:S05]  /*11a0*/  MOV R27, R8 ;  /* 0x00000008001b7202 */ /* 0x000fca0000000f00 */
[----:B------:R0:W1:Y:S02]  /*11b0*/  F2I.FTZ.U32.TRUNC.NTZ R19, R28 ;  /* 0x0000001c00137305 */ /* 0x000064000021f000 */
[----:B0-----:R-:W-:Y:S01]  /*11c0*/  LOP3.LUT R28, RZ, R22, RZ, 0x33, !PT ;  /* 0x00000016ff1c7212 */ /* 0x001fe200078e33ff */
[----:B-1----:R-:W-:-:S04]  /*11d0*/  IMAD.MOV R18, RZ, RZ, -R19 ;  /* 0x000000ffff127224 */ /* 0x002fc800078e0a13 */
[----:B------:R-:W-:Y:S02]  /*11e0*/  IMAD R29, R18, R23, RZ ;  /* 0x00000017121d7224 */ /* 0x000fe400078e02ff */
[----:B------:R-:W-:-:S04]  /*11f0*/  IMAD.MOV.U32 R18, RZ, RZ, RZ ;  /* 0x000000ffff127224 */ /* 0x000fc800078e00ff */
[----:B------:R-:W-:Y:S02]  /*1200*/  IMAD.HI.U32 R26, R19, R29, R18 ;  /* 0x0000001d131a7227 */ /* 0x000fe400078e0012 */
[----:B------:R-:W0:Y:S04]  /*1210*/  LDC R29, c[0x0][0x3cc] ;  /* 0x0000f300ff1d7b82 */ /* 0x000e280000000800 */
[----:B------:R-:W-:-:S04]  /*1220*/  IMAD.HI.U32 R18, R26, R20, RZ ;  /* 0x000000141a127227 */ /* 0x000fc800078e00ff */
[----:B------:R-:W-:-:S04]  /*1230*/  IMAD.MOV R19, RZ, RZ, -R18 ;  /* 0x000000ffff137224 */ /* 0x000fc800078e0a12 */
[----:B------:R-:W-:-:S05]  /*1240*/  IMAD R20, R23, R19, R20 ;  /* 0x0000001317147224 */ /* 0x000fca00078e0214 */
[----:B------:R-:W-:Y:S01]  /*1250*/  ISETP.GT.U32.AND P2, PT, R23, R20, PT ;  /* 0x000000141700720c */ /* 0x000fe20003f44070 */
[----:B0-----:R-:W-:-:S12]  /*1260*/  IMAD R19, R31, R29, R24 ;  /* 0x0000001d1f137224 */ /* 0x001fd800078e0218 */
[-C--:B------:R-:W-:Y:S01]  /*1270*/  @!P2 IADD3 R20, PT, PT, R20, -R23.reuse, RZ ;  /* 0x800000171414a210 */ /* 0x080fe20007ffe0ff */
[----:B------:R-:W-:Y:S01]  /*1280*/  @!P2 VIADD R18, R18, 0x1 ;  /* 0x000000011212a836 */ /* 0x000fe20000000000 */
[----:B------:R-:W-:Y:S02]  /*1290*/  ISETP.NE.AND P2, PT, R15, 0x1, PT ;  /* 0x000000010f00780c */ /* 0x000fe40003f45270 */
[----:B------:R-:W-:Y:S02]  /*12a0*/  ISETP.GE.U32.AND P1, PT, R20, R23, PT ;  /* 0x000000171400720c */ /* 0x000fe40003f26070 */
[----:B------:R-:W0:Y:S11]  /*12b0*/  LDC.64 R20, c[0x0][0x398] ;  /* 0x0000e600ff147b82 */ /* 0x000e360000000a00 */
[----:B------:R-:W-:Y:S01]  /*12c0*/  @P1 VIADD R18, R18, 0x1 ;  /* 0x0000000112121836 */ /* 0x000fe20000000000 */
[----:B------:R-:W-:-:S03]  /*12d0*/  ISETP.NE.AND P1, PT, R22, RZ, PT ;  /* 0x000000ff1600720c */ /* 0x000fc60003f25270 */
[----:B------:R-:W-:-:S05]  /*12e0*/  @!P3 IMAD.MOV R18, RZ, RZ, -R18 ;  /* 0x000000ffff12b224 */ /* 0x000fca00078e0a12 */
[----:B------:R-:W-:-:S05]  /*12f0*/  SEL R18, R28, R18, !P1 ;  /* 0x000000121c127207 */ /* 0x000fca0004800000 */
[----:B------:R-:W-:-:S04]  /*1300*/  IMAD.IADD R19, R18, 0x1, R19 ;  /* 0x0000000112137824 */ /* 0x000fc800078e0213 */
[----:B0-----:R-:W-:-:S05]  /*1310*/  IMAD.WIDE R18, R19, 0x8, R20 ;  /* 0x0000000813127825 */ /* 0x001fca00078e0214 */
[----:B-----5:R0:W-:Y:S01]  /*1320*/  STG.E.64 desc[UR4][R18.64], R16 ;  /* 0x0000001012007986 */ /* 0x0201e2000c101b04 */
[----:B------:R-:W-:Y:S05]  /*1330*/  @!P2 BRA `(.L_x_848) ;  /* 0x00000000006ca947 */ /* 0x000fea0003800000 */
[----:B0-----:R-:W-:Y:S01]  /*1340*/  IMAD.IADD R19, R3, 0x1, -R8 ;  /* 0x0000000103137824 */ /* 0x001fe200078e0a08 */
[----:B------:R-:W-:-:S04]  /*1350*/  ISETP.NE.AND P5, PT, R15, 0x2, PT ;  /* 0x000000020f00780c */ /* 0x000fc80003fa5270 */
[----:B------:R-:W-:Y:S02]  /*1360*/  IABS R18, R19 ;  /* 0x0000001300127213 */ /* 0x000fe40000000000 */
[----:B------:R-:W-:-:S03]  /*1370*/  LOP3.LUT R19, R19, R22, RZ, 0x3c, !PT ;  /* 0x0000001613137212 */ /* 0x000fc600078e3cff */
[----:B------:R-:W-:Y:S01]  /*1380*/  IMAD.HI.U32 R26, R26, R18, RZ ;  /* 0x000000121a1a7227 */ /* 0x000fe200078e00ff */
[----:B------:R-:W-:Y:S02]  /*1390*/  ISETP.GE.AND P4, PT, R19, RZ, PT ;  /* 0x000000ff1300720c */ /* 0x000fe40003f86270 */
[----:B------:R-:W-:Y:S01]  /*13a0*/  IADD3 R19, PT, PT, R31, R22, RZ ;  /* 0x000000161f137210 */ /* 0x000fe20007ffe0ff */
[----:B------:R-:W-:-:S04]  /*13b0*/  IMAD.MOV R27, RZ, RZ, -R26 ;  /* 0x000000ffff1b7224 */ /* 0x000fc800078e0a1a */
[----:B------:R-:W-:Y:S02]  /*13c0*/  IMAD R18, R23, R27, R18 ;  /* 0x0000001b17127224 */ /* 0x000fe400078e0212 */
[C---:B------:R-:W-:Y:S02]  /*13d0*/  @P5 IMAD.IADD R22, R19.reuse, 0x1, R22 ;  /* 0x0000000113165824 */ /* 0x040fe400078e0216 */
[-CC-:B------:R-:W-:Y:S01]  /*13e0*/  IMAD R19, R19, R29.reuse, R24.reuse ;  /* 0x0000001d13137224 */ /* 0x180fe200078e0218 */
[----:B------:R-:W-:Y:S01]  /*13f0*/  ISETP.GT.U32.AND P3, PT, R23, R18, PT ;  /* 0x000000121700720c */ /* 0x000fe20003f64070 */
[----:B------:R-:W-:Y:S02]  /*1400*/  @P5 IMAD R22, R22, R29, R24 ;  /* 0x0000001d16165224 */ /* 0x000fe400078e0218 */
[----:B------:R-:W-:Y:S01]  /*1410*/  IMAD.MOV.U32 R27, RZ, RZ, R10 ;  /* 0x000000ffff1b7224 */ /* 0x000fe200078e000a */
[----:B------:R-:W-:-:S09]  /*1420*/  @P5 MOV R27, R13 ;  /* 0x0000000d001b5202 */ /* 0x000fd20000000f00 */
[----:B------:R-:W-:Y:S01]  /*1430*/  @!P3 IADD3 R18, PT, PT, R18, -R23, RZ ;  /* 0x800000171212b210 */ /* 0x000fe20007ffe0ff */
[----:B------:R-:W-:-:S03]  /*1440*/  @!P3 VIADD R26, R26, 0x1 ;  /* 0x000000011a1ab836 */ /* 0x000fc60000000000 */
[----:B------:R-:W-:Y:S01]  /*1450*/  ISETP.GE.U32.AND P2, PT, R18, R23, PT ;  /* 0x000000171200720c */ /* 0x000fe20003f46070 */
[----:B------:R-:W-:-:S12]  /*1460*/  @P5 IMAD.IADD R23, R11, 0x1, R22 ;  /* 0x000000010b175824 */ /* 0x000fd800078e0216 */
[----:B------:R-:W-:-:S04]  /*1470*/  @P2 VIADD R26, R26, 0x1 ;  /* 0x000000011a1a2836 */ /* 0x000fc80000000000 */
[----:B------:R-:W-:-:S05]  /*1480*/  @!P4 IMAD.MOV R26, RZ, RZ, -R26 ;  /* 0x000000ffff1ac224 */ /* 0x000fca00078e0a1a */
[----:B------:R-:W-:-:S04]  /*1490*/  SEL R26, R28, R26, !P1 ;  /* 0x0000001a1c1a7207 */ /* 0x000fc80004800000 */
[----:B------:R-:W-:-:S05]  /*14a0*/  IADD3 R19, PT, PT, R26, R19, RZ ;  /* 0x000000131a137210 */ /* 0x000fca0007ffe0ff */
[----:B------:R-:W-:-:S04]  /*14b0*/  IMAD.WIDE R18, R19, 0x8, R20 ;  /* 0x0000000813127825 */ /* 0x000fc800078e0214 */
[----:B------:R-:W-:Y:S01]  /*14c0*/  @P5 IMAD.WIDE R20, R23, 0x8, R20 ;  /* 0x0000000817145825 */ /* 0x000fe200078e0214 */
[----:B------:R1:W-:Y:S04]  /*14d0*/  STG.E.64 desc[UR4][R18.64], R16 ;  /* 0x0000001012007986 */ /* 0x0003e8000c101b04 */
[----:B------:R1:W-:Y:S02]  /*14e0*/  @P5 STG.E.64 desc[UR4][R20.64], R16 ;  /* 0x0000001014005986 */ /* 0x0003e4000c101b04 */
.L_x_848:
[----:B------:R-:W-:Y:S05]  /*14f0*/  BSYNC.RECONVERGENT B1 ;  /* 0x0000000000017941 */ /* 0x000fea0003800200 */
.L_x_847:
        /* <DEDUP_REMOVED lines=11> */
.L_x_849:
[----:B------:R-:W0:Y:S01]  /*15b0*/  LDC R26, c[0x0][0x3d4] ;  /* 0x0000f500ff1a7b82 */ /* 0x000e220000000800 */
[--C-:B--2---:R-:W-:Y:S02]  /*15c0*/  IMAD.IADD R19, R3, 0x1, -R27.reuse ;  /* 0x0000000103137824 */ /* 0x104fe400078e0a1b */
[----:B------:R-:W-:-:S03]  /*15d0*/  IMAD.IADD R23, R25, 0x1, R27 ;  /* 0x0000000119177824 */ /* 0x000fc600078e021b */
[----:B------:R-:W-:-:S05]  /*15e0*/  IABS R21, R19 ;  /* 0x0000001300157213 */ /* 0x000fca0000000000 */
[----:B------:R-:W-:-:S04]  /*15f0*/  IMAD.HI.U32 R28, R28, R21, RZ ;  /* 0x000000151c1c7227 */ /* 0x000fc800078e00ff */
[----:B------:R-:W-:Y:S01]  /*1600*/  IMAD.MOV R18, RZ, RZ, -R28 ;  /* 0x000000ffff127224 */ /* 0x000fe200078e0a1c */
[-C--:B0-----:R-:W-:Y:S01]  /*1610*/  IABS R30, R26.reuse ;  /* 0x0000001a001e7213 */ /* 0x081fe20000000000 */
[--C-:B------:R-:W-:Y:S01]  /*1620*/  IMAD.IADD R31, R27, 0x1, R26.reuse ;  /* 0x000000011b1f7824 */ /* 0x100fe200078e021a */
[----:B------:R-:W-:Y:S02]  /*1630*/  LOP3.LUT R19, R19, R26, RZ, 0x3c, !PT ;  /* 0x0000001a13137212 */ /* 0x000fe400078e3cff */
[----:B------:R-:W0:Y:S01]  /*1640*/  I2F.RP R22, R30 ;  /* 0x0000001e00167306 */ /* 0x000e220000209400 */
[----:B------:R-:W-:Y:S01]  /*1650*/  IMAD R18, R30, R18, R21 ;  /* 0x000000121e127224 */ /* 0x000fe200078e0215 */
[----:B------:R-:W-:Y:S01]  /*1660*/  ISETP.GE.AND P2, PT, R19, RZ, PT ;  /* 0x000000ff1300720c */ /* 0x000fe20003f46270 */
[----:B------:R-:W-:-:S03]  /*1670*/  IMAD.IADD R27, R31, 0x1, R26 ;  /* 0x000000011f1b7824 */ /* 0x000fc600078e021a */
[----:B------:R-:W-:Y:S02]  /*1680*/  ISETP.GT.U32.AND P1, PT, R29, R18, PT ;  /* 0x000000121d00720c */ /* 0x000fe40003f24070 */
[----:B0-----:R-:W0:Y:S11]  /*1690*/  MUFU.RCP R22, R22 ;  /* 0x0000001600167308 */ /* 0x001e360000001000 */
[----:B------:R-:W-:Y:S01]  /*16a0*/  @!P1 IADD3 R18, PT, PT, R18, -R30, RZ ;  /* 0x8000001e12129210 */ /* 0x000fe20007ffe0ff */
[----:B------:R-:W-:-:S03]  /*16b0*/  @!P1 VIADD R28, R28, 0x1 ;  /* 0x000000011c1c9836 */ /* 0x000fc60000000000 */
[----:B------:R-:W-:Y:S01]  /*16c0*/  ISETP.GE.U32.AND P0, PT, R18, R29, PT ;  /* 0x0000001d1200720c */ /* 0x000fe20003f06070 */
[C---:B------:R-:W-:Y:S01]  /*16d0*/  IMAD R29, R23.reuse, UR8, R24 ;  /* 0x00000008171d7c24 */ /* 0x040fe2000f8e0218 */
[----:B------:R-:W1:Y:S01]  /*16e0*/  LDC.64 R18, c[0x0][0x398] ;  /* 0x0000e600ff127b82 */ /* 0x000e620000000a00 */
[----:B------:R-:W-:Y:S02]  /*16f0*/  IMAD.IADD R23, R23, 0x1, R26 ;  /* 0x0000000117177824 */ /* 0x000fe400078e021a */
[----:B0-----:R-:W-:Y:S01]  /*1700*/  VIADD R20, R22, 0xffffffe ;  /* 0x0ffffffe16147836 */ /* 0x001fe20000000000 */
[----:B------:R-:W-:-:S03]  /*1710*/  LOP3.LUT R22, RZ, R26, RZ, 0x33, !PT ;  /* 0x0000001aff167212 */ /* 0x000fc600078e33ff */
[----:B------:R0:W2:Y:S04]  /*1720*/  F2I.FTZ.U32.TRUNC.NTZ R21, R20 ;  /* 0x0000001400157305 */ /* 0x0000a8000021f000 */
[----:B------:R-:W-:Y:S02]  /*1730*/  @P0 IADD3 R28, PT, PT, R28, 0x1, RZ ;  /* 0x000000011c1c0810 */ /* 0x000fe40007ffe0ff */
[----:B------:R-:W-:Y:S02]  /*1740*/  ISETP.NE.AND P0, PT, R26, RZ, PT ;  /* 0x000000ff1a00720c */ /* 0x000fe40003f05270 */
[----:B------:R-:W-:-:S04]  /*1750*/  @!P2 IADD3 R28, PT, PT, -R28, RZ, RZ ;  /* 0x000000ff1c1ca210 */ /* 0x000fc80007ffe1ff */
[----:B------:R-:W-:Y:S02]  /*1760*/  SEL R28, R22, R28, !P0 ;  /* 0x0000001c161c7207 */ /* 0x000fe40004000000 */
[----:B0-----:R-:W-:-:S03]  /*1770*/  MOV R20, RZ ;  /* 0x000000ff00147202 */ /* 0x001fc60000000f00 */
[----:B------:R-:W-:Y:S02]  /*1780*/  IMAD.IADD R29, R28, 0x1, R29 ;  /* 0x000000011c1d7824 */ /* 0x000fe400078e021d */
[----:B--2---:R-:W-:-:S04]  /*1790*/  IMAD.MOV R33, RZ, RZ, -R21 ;  /* 0x000000ffff217224 */ /* 0x004fc800078e0a15 */
[----:B------:R-:W-:-:S04]  /*17a0*/  IMAD R33, R33, R30, RZ ;  /* 0x0000001e21217224 */ /* 0x000fc800078e02ff */
[----:B------:R-:W-:-:S04]  /*17b0*/  IMAD.HI.U32 R28, R21, R33, R20 ;  /* 0x00000021151c7227 */ /* 0x000fc800078e0014 */
[----:B-1----:R-:W-:-:S04]  /*17c0*/  IMAD.WIDE R20, R29, 0x8, R18 ;  /* 0x000000081d147825 */ /* 0x002fc800078e0212 */
[C---:B------:R-:W-:Y:S01]  /*17d0*/  IMAD.IADD R29, R3.reuse, 0x1, -R31 ;  /* 0x00000001031d7824 */ /* 0x040fe200078e0a1f */
[----:B------:R-:W-:Y:S01]  /*17e0*/  IADD3 R31, PT, PT, R3, -R27, RZ ;  /* 0x8000001b031f7210 */ /* 0x000fe20007ffe0ff */
[----:B-----5:R0:W-:Y:S01]  /*17f0*/  STG.E.64 desc[UR4][R20.64], R16 ;  /* 0x0000001014007986 */ /* 0x0201e2000c101b04 */
[----:B------:R-:W-:Y:S02]  /*1800*/  IMAD.IADD R27, R27, 0x1, R26 ;  /* 0x000000011b1b7824 */ /* 0x000fe400078e021a */
[----:B------:R-:W-:Y:S02]  /*1810*/  IABS R33, R29 ;  /* 0x0000001d00217213 */ /* 0x000fe40000000000 */
[----:B------:R-:W-:Y:S02]  /*1820*/  LOP3.LUT R29, R29, R26, RZ, 0x3c, !PT ;  /* 0x0000001a1d1d7212 */ /* 0x000fe400078e3cff */
[----:B------:R-:W-:Y:S01]  /*1830*/  IABS R35, R31 ;  /* 0x0000001f00237213 */ /* 0x000fe20000000000 */
[----:B------:R-:W-:Y:S01]  /*1840*/  IMAD.HI.U32 R32, R28, R33, RZ ;  /* 0x000000211c207227 */ /* 0x000fe200078e00ff */
[----:B------:R-:W-:-:S02]  /*1850*/  ISETP.GE.AND P4, PT, R29, RZ, PT ;  /* 0x000000ff1d00720c */ /* 0x000fc40003f86270 */
[----:B------:R-:W-:Y:S01]  /*1860*/  LOP3.LUT R29, R31, R26, RZ, 0x3c, !PT ;  /* 0x0000001a1f1d7212 */ /* 0x000fe200078e3cff */
[----:B------:R-:W-:-:S03]  /*1870*/  IMAD.HI.U32 R31, R28, R35, RZ ;  /* 0x000000231c1f7227 */ /* 0x000fc600078e00ff */
[----:B------:R-:W-:Y:S01]  /*1880*/  ISETP.GE.AND P2, PT, R29, RZ, PT ;  /* 0x000000ff1d00720c */ /* 0x000fe20003f46270 */
[----:B0-----:R-:W-:Y:S01]  /*1890*/  IMAD.MOV R20, RZ, RZ, -R32 ;  /* 0x000000ffff147224 */ /* 0x001fe200078e0a20 */
[----:B------:R-:W-:Y:S01]  /*18a0*/  MOV R29, R30 ;  /* 0x0000001e001d7202 */ /* 0x000fe20000000f00 */
[----:B------:R-:W-:Y:S02]  /*18b0*/  IMAD.MOV R34, RZ, RZ, -R31 ;  /* 0x000000ffff227224 */ /* 0x000fe400078e0a1f */
[C---:B------:R-:W-:Y:S02]  /*18c0*/  IMAD R20, R30.reuse, R20, R33 ;  /* 0x000000141e147224 */ /* 0x040fe400078e0221 */
[----:B------:R-:W-:Y:S02]  /*18d0*/  IMAD R34, R30, R34, R35 ;  /* 0x000000221e227224 */ /* 0x000fe400078e0223 */
[----:B------:R-:W-:Y:S01]  /*18e0*/  IMAD.IADD R21, R3, 0x1, -R27 ;  /* 0x0000000103157824 */ /* 0x000fe200078e0a1b */
[----:B------:R-:W-:Y:S01]  /*18f0*/  ISETP.GT.U32.AND P1, PT, R29, R20, PT ;  /* 0x000000141d00720c */ /* 0x000fe20003f24070 */
[--C-:B------:R-:W-:Y:S01]  /*1900*/  IMAD.IADD R35, R23, 0x1, R26.reuse ;  /* 0x0000000117237824 */ /* 0x100fe200078e021a */
[----:B------:R-:W-:Y:S01]  /*1910*/  ISETP.GT.U32.AND P5, PT, R29, R34, PT ;  /* 0x000000221d00720c */ /* 0x000fe20003fa4070 */
[----:B------:R-:W-:Y:S01]  /*1920*/  IMAD.IADD R27, R27, 0x1, R26 ;  /* 0x000000011b1b7824 */ /* 0x000fe200078e021a */
[----:B------:R-:W-:-:S02]  /*1930*/  IABS R33, R21 ;  /* 0x0000001500217213 */ /* 0x000fc40000000000 */
[----:B------:R-:W-:-:S07]  /*1940*/  LOP3.LUT R21, R21, R26, RZ, 0x3c, !PT ;  /* 0x0000001a15157212 */ /* 0x000fce00078e3cff */
[----:B------:R-:W-:Y:S02]  /*1950*/  @!P1 IADD3 R20, PT, PT, R20, -R30, RZ ;  /* 0x8000001e14149210 */ /* 0x000fe40007ffe0ff */
[----:B------:R-:W-:Y:S01]  /*1960*/  @!P5 IMAD.IADD R34, R34, 0x1, -R30 ;  /* 0x000000012222d824 */ /* 0x000fe200078e0a1e */
[----:B------:R-:W-:Y:S02]  /*1970*/  @!P1 IADD3 R32, PT, PT, R32, 0x1, RZ ;  /* 0x0000000120209810 */ /* 0x000fe40007ffe0ff */
[----:B------:R-:W-:Y:S01]  /*1980*/  ISETP.GE.U32.AND P6, PT, R20, R29, PT ;  /* 0x0000001d1400720c */ /* 0x000fe20003fc6070 */
[----:B------:R-:W-:Y:S01]  /*1990*/  IMAD.HI.U32 R20, R28, R33, RZ ;  /* 0x000000211c147227 */ /* 0x000fe200078e00ff */
[----:B------:R-:W-:Y:S02]  /*19a0*/  ISETP.GE.U32.AND P3, PT, R34, R29, PT ;  /* 0x0000001d2200720c */ /* 0x000fe40003f66070 */
[----:B------:R-:W-:Y:S01]  /*19b0*/  @!P5 IADD3 R31, PT, PT, R31, 0x1, RZ ;  /* 0x000000011f1fd810 */ /* 0x000fe20007ffe0ff */
[----:B------:R-:W-:-:S04]  /*19c0*/  IMAD.MOV R34, RZ, RZ, -R20 ;  /* 0x000000ffff227224 */ /* 0x000fc800078e0a14 */
[----:B------:R-:W-:Y:S02]  /*19d0*/  IMAD R34, R30, R34, R33 ;  /* 0x000000221e227224 */ /* 0x000fe400078e0221 */
[----:B------:R-:W-:Y:S02]  /*19e0*/  IMAD.IADD R33, R35, 0x1, R26 ;  /* 0x0000000123217824 */ /* 0x000fe400078e021a */
[----:B------:R-:W-:Y:S02]  /*19f0*/  @P6 IADD3 R32, PT, PT, R32, 0x1, RZ ;  /* 0x0000000120206810 */ /* 0x000fe40007ffe0ff */
[----:B------:R-:W-:Y:S01]  /*1a00*/  ISETP.GT.U32.AND P1, PT, R29, R34, PT ;  /* 0x000000221d00720c */ /* 0x000fe20003f24070 */
[----:B------:R-:W-:Y:S02]  /*1a10*/  @P3 VIADD R31, R31, 0x1 ;  /* 0x000000011f1f3836 */ /* 0x000fe40000000000 */
[----:B------:R-:W-:Y:S01]  /*1a20*/  @!P4 IMAD.MOV R32, RZ, RZ, -R32 ;  /* 0x000000ffff20c224 */ /* 0x000fe200078e0a20 */
[----:B------:R-:W-:Y:S01]  /*1a30*/  ISETP.GE.AND P4, PT, R21, RZ, PT ;  /* 0x000000ff1500720c */ /* 0x000fe20003f86270 */
[--C-:B------:R-:W-:Y:S01]  /*1a40*/  IMAD R21, R23, UR8, R24.reuse ;  /* 0x0000000817157c24 */ /* 0x100fe2000f8e0218 */
[----:B------:R-:W-:Y:S01]  /*1a50*/  @!P2 IADD3 R31, PT, PT, -R31, RZ, RZ ;  /* 0x000000ff1f1fa210 */ /* 0x000fe20007ffe1ff */
[----:B------:R-:W-:Y:S01]  /*1a60*/  IMAD R33, R33, UR8, R24 ;  /* 0x0000000821217c24 */ /* 0x000fe2000f8e0218 */
[----:B------:R-:W-:-:S02]  /*1a70*/  SEL R32, R22, R32, !P0 ;  /* 0x0000002016207207 */ /* 0x000fc40004000000 */
[----:B------:R-:W-:Y:S02]  /*1a80*/  SEL R31, R22, R31, !P0 ;  /* 0x0000001f161f7207 */ /* 0x000fe40004000000 */
[----:B------:R-:W-:Y:S01]  /*1a90*/  IADD3 R21, PT, PT, R32, R21, RZ ;  /* 0x0000001520157210 */ /* 0x000fe20007ffe0ff */
[----:B------:R-:W-:Y:S01]  /*1aa0*/  @!P1 IMAD.IADD R34, R34, 0x1, -R30 ;  /* 0x0000000122229824 */ /* 0x000fe200078e0a1e */
[----:B------:R-:W-:-:S04]  /*1ab0*/  @!P1 IADD3 R20, PT, PT, R20, 0x1, RZ ;  /* 0x0000000114149810 */ /* 0x000fc80007ffe0ff */
[----:B------:R-:W-:-:S13]  /*1ac0*/  ISETP.GE.U32.AND P6, PT, R34, R29, PT ;  /* 0x0000001d2200720c */ /* 0x000fda0003fc6070 */
        /* <DEDUP_REMOVED lines=15> */
.L_x_846:
[----:B------:R-:W-:Y:S05]  /*1bc0*/  BSYNC.RECONVERGENT B0 ;  /* 0x0000000000007941 */ /* 0x000fea0003800200 */
.L_x_845:
[----:B------:R-:W3:Y:S02]  /*1bd0*/  LDCU UR6, c[0x0][0x3d0] ;  /* 0x00007a00ff0677ac */ /* 0x000ee40008000800 */
[----:B---3--:R-:W-:-:S04]  /*1be0*/  IADD3 R5, PT, PT, R5, UR6, RZ ;  /* 0x0000000605057c10 */ /* 0x008fc8000fffe0ff */
[----:B------:R-:W-:-:S13]  /*1bf0*/  ISETP.GT.AND P0, PT, R5, R4, PT ;  /* 0x000000040500720c */ /* 0x000fda0003f04270 */
[----:B------:R-:W-:Y:S05]  /*1c00*/  @!P0 BRA `(.L_x_850) ;  /* 0xfffffff000a48947 */ /* 0x000fea000383ffff */
[----:B------:R-:W-:Y:S05]  /*1c10*/  EXIT ;  /* 0x000000000000794d */ /* 0x000fea0003800000 */
.L_x_851:
        /* <DEDUP_REMOVED lines=14> */
.L_x_1171:


//--------------------- .text.float2double_f      --------------------------
	.section	.text.float2double_f,"ax",@progbits
	.align	128
        .global         float2double_f
        .type           float2double_f,@function
        .size           float2double_f,(.L_x_1172 - float2double_f)
        .other          float2double_f,@"STO_CUDA_ENTRY STV_DEFAULT"
float2double_f:
.text.float2double_f:
        /* <DEDUP_REMOVED lines=12> */
[----:B-1----:R-:W3:Y:S01]  /*00c0*/  LDG.E R2, desc[UR4][R2.64] ;  /* 0x0000000402027981 */ /* 0x002ee2000c1e1900 */
[----:B--2---:R-:W-:Y:S01]  /*00d0*/  IMAD.WIDE R6, R9, 0x8, R6 ;  /* 0x0000000809067825 */ /* 0x004fe200078e0206 */
[----:B---3--:R-:W0:Y:S04]  /*00e0*/  F2F.F64.F32 R4, R2 ;  /* 0x0000000200047310 */ /* 0x008e280000201800 */
[----:B0-----:R-:W-:Y:S01]  /*00f0*/  STG.E.64 desc[UR4][R6.64], R4 ;  /* 0x0000000406007986 */ /* 0x001fe2000c101b04 */
[----:B------:R-:W-:Y:S05]  /*0100*/  EXIT ;  /* 0x000000000000794d */ /* 0x000fea0003800000 */
.L_x_852:
        /* <DEDUP_REMOVED lines=15> */
.L_x_1172:


//--------------------- .text.double2float_f      --------------------------
	.section	.text.double2float_f,"ax",@progbits
	.align	128
        .global         double2float_f
        .type           double2float_f,@function
        .size           double2float_f,(.L_x_1173 - double2float_f)
        .other          double2float_f,@"STO_CUDA_ENTRY STV_DEFAULT"
double2float_f:
.text.double2float_f:
        /* <DEDUP_REMOVED lines=12> */
[----:B-1----:R-:W3:Y:S01]  /*00c0*/  LDG.E.64 R2, desc[UR4][R2.64] ;  /* 0x0000000402027981 */ /* 0x002ee2000c1e1b00 */
[----:B--2---:R-:W-:Y:S01]  /*00d0*/  IMAD.WIDE R4, R7, 0x4, R4 ;  /* 0x0000000407047825 */ /* 0x004fe200078e0204 */
[----:B---3--:R-:W0:Y:S04]  /*00e0*/  F2F.F32.F64 R9, R2 ;  /* 0x0000000200097310 */ /* 0x008e280000301000 */
[----:B0-----:R-:W-:Y:S01]  /*00f0*/  STG.E desc[UR4][R4.64], R9 ;  /* 0x0000000904007986 */ /* 0x001fe2000c101904 */
[----:B------:R-:W-:Y:S05]  /*0100*/  EXIT ;  /* 0x000000000000794d */ /* 0x000fea0003800000 */
.L_x_853:
        /* <DEDUP_REMOVED lines=15> */
.L_x_1173:


//--------------------- .nv.global.init           --------------------------
	.section	.nv.global.init,"aw",@progbits
	.align	16
.nv.global.init:
	.type		__cudart_sin_cos_coeffs,@object
	.size		__cudart_sin_cos_coeffs,(__cudart_i2opi_d - __cudart_sin_cos_coeffs)
__cudart_sin_cos_coeffs:
        /* <DEDUP_REMOVED lines=8> */
	.type		__cudart_i2opi_d,@object
	.size		__cudart_i2opi_d,(__cudart_i2opi_f - __cudart_i2opi_d)
__cudart_i2opi_d:
        /* <DEDUP_REMOVED lines=9> */
	.type		__cudart_i2opi_f,@object
	.size		__cudart_i2opi_f,(.L_0 - __cudart_i2opi_f)
__cudart_i2opi_f:
        /*0110*/ 	.byte	0x41, 0x90, 0x43, 0x3c, 0x99, 0x95, 0x62, 0xdb, 0xc0, 0xdd, 0x34, 0xf5, 0xd1, 0x57, 0x27, 0xfc
        /*0120*/ 	.byte	0x29, 0x15, 0x44, 0x4e, 0x6e, 0x83, 0xf9, 0xa2
.L_0:


//--------------------- .nv.shared.prepare_lstm_output_f --------------------------
	.section	.nv.shared.prepare_lstm_output_f,"aw",@nobits
	.sectionflags	@""
	.align	16
	.zero		1024


//--------------------- .nv.shared.reserved.0     --------------------------
	.section	.nv.shared.reserved.0,"aw",@nobits
	.weak		__nv_reservedSMEM_offset_0_alias
	.size		__nv_reservedSMEM_offset_0_alias, 0, 64
	.other		__nv_reservedSMEM_offset_0_alias,@"STO_CUDA_RESERVED_SHARED STV_DEFAULT"
__nv_reservedSMEM_offset_0_alias:
	.zero		0
	.zero		64


//--------------------- .nv.shared.prepare_lstm_output_d --------------------------
	.section	.nv.shared.prepare_lstm_output_d,"aw",@nobits
	.sectionflags	@""
	.align	16
	.zero		1024


//--------------------- .nv.shared.compute_nnz_f  --------------------------
	.section	.nv.shared.compute_nnz_f,"aw",@nobits
	.sectionflags	@""
	.align	16
	.zero		1024


//--------------------- .nv.shared.compute_nnz_d  --------------------------
	.section	.nv.shared.compute_nnz_d,"aw",@nobits
	.sectionflags	@""
	.align	16
	.zero		1024


//--------------------- .nv.shared.prepare_lstm_weight_f --------------------------
	.section	.nv.shared.prepare_lstm_weight_f,"aw",@nobits
	.sectionflags	@""
	.align	16
	.zero		1024


//--------------------- .nv.shared.prepare_lstm_weight_d --------------------------
	.section	.nv.shared.prepare_lstm_weight_d,"aw",@nobits
	.sectionflags	@""
	.align	16
	.zero		1024


//--------------------- .nv.shared.prepare_lstm_input_f --------------------------
	.section	.nv.shared.prepare_lstm_input_f,"aw",@nobits
	.sectionflags	@""
	.align	16
	.zero		1024


//--------------------- .nv.shared.prepare_lstm_input_d --------------------------
	.section	.nv.shared.prepare_lstm_input_d,"aw",@nobits
	.sectionflags	@""
	.align	16
	.zero		1024


//--------------------- .nv.shared.matrix_sigmoid_f --------------------------
	.section	.nv.shared.matrix_sigmoid_f,"aw",@nobits
	.sectionflags	@""
	.align	16
	.zero		1024


//--------------------- .nv.shared.matrix_sigmoid_d --------------------------
	.section	.nv.shared.matrix_sigmoid_d,"aw",@nobits
	.sectionflags	@""
	.align	16
	.zero		1024


//--------------------- .nv.shared.matrix_sign_f  --------------------------
	.section	.nv.shared.matrix_sign_f,"aw",@nobits
	.sectionflags	@""
	.align	16
	.zero		1024


//--------------------- .nv.shared.matrix_sign_d  --------------------------
	.section	.nv.shared.matrix_sign_d,"aw",@nobits
	.sectionflags	@""
	.align	16
	.zero		1024


//--------------------- .nv.shared.matrix_atan_f  --------------------------
	.section	.nv.shared.matrix_atan_f,"aw",@nobits
	.sectionflags	@""
	.align	16
	.zero		1024


//--------------------- .nv.shared.matrix_atan_d  --------------------------
	.section	.nv.shared.matrix_atan_d,"aw",@nobits
	.sectionflags	@""
	.align	16
	.zero		1024


//--------------------- .nv.shared.matrix_acos_f  --------------------------
	.section	.nv.shared.matrix_acos_f,"aw",@nobits
	.sectionflags	@""
	.align	16
	.zero		1024


//--------------------- .nv.shared.matrix_acos_d  --------------------------
	.section	.nv.shared.matrix_acos_d,"aw",@nobits
	.sectionflags	@""
	.align	16
	.zero		1024


//--------------------- .nv.shared.matrix_asin_f  --------------------------
	.section	.nv.shared.matrix_asin_f,"aw",@nobits
	.sectionflags	@""
	.align	16
	.zero		1024


//--------------------- .nv.shared.matrix_asin_d  --------------------------
	.section	.nv.shared.matrix_asin_d,"aw",@nobits
	.sectionflags	@""
	.align	16
	.zero		1024


//--------------------- .nv.shared.matrix_tanh_f  --------------------------
	.section	.nv.shared.matrix_tanh_f,"aw",@nobits
	.sectionflags	@""
	.align	16
	.zero		1024


//--------------------- .nv.shared.matrix_tanh_d  --------------------------
	.section	.nv.shared.matrix_tanh_d,"aw",@nobits
	.sectionflags	@""
	.align	16
	.zero		1024


//--------------------- .nv.shared.matrix_tan_f   --------------------------
	.section	.nv.shared.matrix_tan_f,"aw",@nobits
	.sectionflags	@""
	.align	16
	.zero		1024


//--------------------- .nv.shared.matrix_tan_d   --------------------------
	.section	.nv.shared.matrix_tan_d,"aw",@nobits
	.sectionflags	@""
	.align	16
	.zero		1024


//--------------------- .nv.shared.matrix_cosh_f  --------------------------
	.section	.nv.shared.matrix_cosh_f,"aw",@nobits
	.sectionflags	@""
	.align	16
	.zero		1024


//--------------------- .nv.shared.matrix_cosh_d  --------------------------
	.section	.nv.shared.matrix_cosh_d,"aw",@nobits
	.sectionflags	@""
	.align	16
	.zero		1024


//--------------------- .nv.shared.matrix_cos_f   --------------------------
	.section	.nv.shared.matrix_cos_f,"aw",@nobits
	.sectionflags	@""
	.align	16
	.zero		1024


//--------------------- .nv.shared.matrix_cos_d   --------------------------
	.section	.nv.shared.matrix_cos_d,"aw",@nobits
	.sectionflags	@""
	.align	16
	.zero		1024


//--------------------- .nv.shared.matrix_sinh_f  --------------------------
	.section	.nv.shared.matrix_sinh_f,"aw",@nobits
	.sectionflags	@""
	.align	16
	.zero		1024


//--------------------- .nv.shared.matrix_sinh_d  --------------------------
	.section	.nv.shared.matrix_sinh_d,"aw",@nobits
	.sectionflags	@""
	.align	16
	.zero		1024


//--------------------- .nv.shared.matrix_sin_f   --------------------------
	.section	.nv.shared.matrix_sin_f,"aw",@nobits
	.sectionflags	@""
	.align	16
	.zero		1024


//--------------------- .nv.shared.matrix_sin_d   --------------------------
	.section	.nv.shared.matrix_sin_d,"aw",@nobits
	.sectionflags	@""
	.align	16
	.zero		1024


//--------------------- .nv.shared.matrix_ceil_f  --------------------------
	.section	.nv.shared.matrix_ceil_f,"aw",@nobits
	.sectionflags	@""
	.align	16
	.zero		1024


//--------------------- .nv.shared.matrix_ceil_d  --------------------------
	.section	.nv.shared.matrix_ceil_d,"aw",@nobits
	.sectionflags	@""
	.align	16
	.zero		1024


//--------------------- .nv.shared.matrix_floor_f --------------------------
	.section	.nv.shared.matrix_floor_f,"aw",@nobits
	.sectionflags	@""
	.align	16
	.zero		1024


//--------------------- .nv.shared.matrix_floor_d --------------------------
	.section	.nv.shared.matrix_floor_d,"aw",@nobits
	.sectionflags	@""
	.align	16
	.zero		1024


//--------------------- .nv.shared.matrix_log_f   --------------------------
	.section	.nv.shared.matrix_log_f,"aw",@nobits
	.sectionflags	@""
	.align	16
	.zero		1024


//--------------------- .nv.shared.matrix_log_d   --------------------------
	.section	.nv.shared.matrix_log_d,"aw",@nobits
	.sectionflags	@""
	.align	16
	.zero		1024


//--------------------- .nv.shared.matrix_abs_f   --------------------------
	.section	.nv.shared.matrix_abs_f,"aw",@nobits
	.sectionflags	@""
	.align	16
	.zero		1024


//--------------------- .nv.shared.matrix_abs_d   --------------------------
	.section	.nv.shared.matrix_abs_d,"aw",@nobits
	.sectionflags	@""
	.align	16
	.zero		1024


//--------------------- .nv.shared.matrix_round_f --------------------------
	.section	.nv.shared.matrix_round_f,"aw",@nobits
	.sectionflags	@""
	.align	16
	.zero		1024


//--------------------- .nv.shared.matrix_round_d --------------------------
	.section	.nv.shared.matrix_round_d,"aw",@nobits
	.sectionflags	@""
	.align	16
	.zero		1024


//--------------------- .nv.shared.matrix_sqrt_f  --------------------------
	.section	.nv.shared.matrix_sqrt_f,"aw",@nobits
	.sectionflags	@""
	.align	16
	.zero		1024


//--------------------- .nv.shared.matrix_sqrt_d  --------------------------
	.section	.nv.shared.matrix_sqrt_d,"aw",@nobits
	.sectionflags	@""
	.align	16
	.zero		1024


//--------------------- .nv.shared.matrix_exp_f   --------------------------
	.section	.nv.shared.matrix_exp_f,"aw",@nobits
	.sectionflags	@""
	.align	16
	.zero		1024


//--------------------- .nv.shared.matrix_exp_d   --------------------------
	.section	.nv.shared.matrix_exp_d,"aw",@nobits
	.sectionflags	@""
	.align	16
	.zero		1024


//--------------------- .nv.shared.reduce_col_mean_f --------------------------
	.section	.nv.shared.reduce_col_mean_f,"aw",@nobits
	.sectionflags	@""
	.align	16
	.zero		1024


//--------------------- .nv.shared.reduce_col_mean_d --------------------------
	.section	.nv.shared.reduce_col_mean_d,"aw",@nobits
	.sectionflags	@""
	.align	16
	.zero		1024


//--------------------- .nv.shared.reduce_row_mean_f --------------------------
	.section	.nv.shared.reduce_row_mean_f,"aw",@nobits
	.sectionflags	@""
	.align	16
	.zero		1024


//--------------------- .nv.shared.reduce_row_mean_d --------------------------
	.section	.nv.shared.reduce_row_mean_d,"aw",@nobits
	.sectionflags	@""
	.align	16
	.zero		1024


//--------------------- .nv.shared.reduce_prod_f  --------------------------
	.section	.nv.shared.reduce_prod_f,"aw",@nobits
	.sectionflags	@""
	.align	16
	.zero		1024


//--------------------- .nv.shared.reduce_prod_d  --------------------------
	.section	.nv.shared.reduce_prod_d,"aw",@nobits
	.sectionflags	@""
	.align	16
	.zero		1024


//--------------------- .nv.shared.reduce_col_min_f --------------------------
	.section	.nv.shared.reduce_col_min_f,"aw",@nobits
	.sectionflags	@""
	.align	16
	.zero		1024


//--------------------- .nv.shared.reduce_col_min_d --------------------------
	.section	.nv.shared.reduce_col_min_d,"aw",@nobits
	.sectionflags	@""
	.align	16
	.zero		1024


//--------------------- .nv.shared.reduce_row_min_f --------------------------
	.section	.nv.shared.reduce_row_min_f,"aw",@nobits
	.sectionflags	@""
	.align	16
	.zero		1024


//--------------------- .nv.shared.reduce_row_min_d --------------------------
	.section	.nv.shared.reduce_row_min_d,"aw",@nobits
	.sectionflags	@""
	.align	16
	.zero		1024


//--------------------- .nv.shared.reduce_min_f   --------------------------
	.section	.nv.shared.reduce_min_f,"aw",@nobits
	.sectionflags	@""
	.align	16
	.zero		1024


//--------------------- .nv.shared.reduce_min_d   --------------------------
	.section	.nv.shared.reduce_min_d,"aw",@nobits
	.sectionflags	@""
	.align	16
	.zero		1024


//--------------------- .nv.shared.reduce_col_max_f --------------------------
	.section	.nv.shared.reduce_col_max_f,"aw",@nobits
	.sectionflags	@""
	.align	16
	.zero		1024


//--------------------- .nv.shared.reduce_col_max_d --------------------------
	.section	.nv.shared.reduce_col_max_d,"aw",@nobits
	.sectionflags	@""
	.align	16
	.zero		1024


//--------------------- .nv.shared.reduce_row_max_f --------------------------
	.section	.nv.shared.reduce_row_max_f,"aw",@nobits
	.sectionflags	@""
	.align	16
	.zero		1024


//--------------------- .nv.shared.reduce_row_max_d --------------------------
	.section	.nv.shared.reduce_row_max_d,"aw",@nobits
	.sectionflags	@""
	.align	16
	.zero		1024


//--------------------- .nv.shared.reduce_max_f   --------------------------
	.section	.nv.shared.reduce_max_f,"aw",@nobits
	.sectionflags	@""
	.align	16
	.zero		1024


//--------------------- .nv.shared.reduce_max_d   --------------------------
	.section	.nv.shared.reduce_max_d,"aw",@nobits
	.sectionflags	@""
	.align	16
	.zero		1024


//--------------------- .nv.shared.reduce_col_sum_f --------------------------
	.section	.nv.shared.reduce_col_sum_f,"aw",@nobits
	.sectionflags	@""
	.align	16
	.zero		1024


//--------------------- .nv.shared.reduce_col_sum_d --------------------------
	.section	.nv.shared.reduce_col_sum_d,"aw",@nobits
	.sectionflags	@""
	.align	16
	.zero		1024


//--------------------- .nv.shared.reduce_row_sum_f --------------------------
	.section	.nv.shared.reduce_row_sum_f,"aw",@nobits
	.sectionflags	@""
	.align	16
	.zero		1024


//--------------------- .nv.shared.reduce_row_sum_d --------------------------
	.section	.nv.shared.reduce_row_sum_d,"aw",@nobits
	.sectionflags	@""
	.align	16
	.zero		1024


//--------------------- .nv.shared.reduce_sum_f   --------------------------
	.section	.nv.shared.reduce_sum_f,"aw",@nobits
	.sectionflags	@""
	.align	16
	.zero		1024


//--------------------- .nv.shared.reduce_sum_d   --------------------------
	.section	.nv.shared.reduce_sum_d,"aw",@nobits
	.sectionflags	@""
	.align	16
	.zero		1024


//--------------------- .nv.shared.rbind_f        --------------------------
	.section	.nv.shared.rbind_f,"aw",@nobits
	.sectionflags	@""
	.align	16
	.zero		1024


//--------------------- .nv.shared.rbind_d        --------------------------
	.section	.nv.shared.rbind_d,"aw",@nobits
	.sectionflags	@""
	.align	16
	.zero		1024


//--------------------- .nv.shared.cbind_f        --------------------------
	.section	.nv.shared.cbind_f,"aw",@nobits
	.sectionflags	@""
	.align	16
	.zero		1024


//--------------------- .nv.shared.cbind_d        --------------------------
	.section	.nv.shared.cbind_d,"aw",@nobits
	.sectionflags	@""
	.align	16
	.zero		1024


//--------------------- .nv.shared.fill_f         --------------------------
	.section	.nv.shared.fill_f,"aw",@nobits
	.sectionflags	@""
	.align	16
	.zero		1024


//--------------------- .nv.shared.fill_d         --------------------------
	.section	.nv.shared.fill_d,"aw",@nobits
	.sectionflags	@""
	.align	16
	.zero		1024


//--------------------- .nv.shared.matrix_scalar_op_f --------------------------
	.section	.nv.shared.matrix_scalar_op_f,"aw",@nobits
	.sectionflags	@""
	.align	16
	.zero		1024


//--------------------- .nv.shared.matrix_scalar_op_d --------------------------
	.section	.nv.shared.matrix_scalar_op_d,"aw",@nobits
	.sectionflags	@""
	.align	16
	.zero		1024


//--------------------- .nv.shared.matrix_matrix_cellwise_op_f --------------------------
	.section	.nv.shared.matrix_matrix_cellwise_op_f,"aw",@nobits
	.sectionflags	@""
	.align	16
	.zero		1024


//--------------------- .nv.shared.matrix_matrix_cellwise_op_d --------------------------
	.section	.nv.shared.matrix_matrix_cellwise_op_d,"aw",@nobits
	.sectionflags	@""
	.align	16
	.zero		1024


//--------------------- .nv.shared.bias_multiply_f --------------------------
	.section	.nv.shared.bias_multiply_f,"aw",@nobits
	.sectionflags	@""
	.align	16
	.zero		1024


//--------------------- .nv.shared.bias_multiply_d --------------------------
	.section	.nv.shared.bias_multiply_d,"aw",@nobits
	.sectionflags	@""
	.align	16
	.zero		1024


//--------------------- .nv.shared.daxpy_matrix_vector_f --------------------------
	.section	.nv.shared.daxpy_matrix_vector_f,"aw",@nobits
	.sectionflags	@""
	.align	16
	.zero		1024


//--------------------- .nv.shared.daxpy_matrix_vector_d --------------------------
	.section	.nv.shared.daxpy_matrix_vector_d,"aw",@nobits
	.sectionflags	@""
	.align	16
	.zero		1024


//--------------------- .nv.shared.bias_add_f     --------------------------
	.section	.nv.shared.bias_add_f,"aw",@nobits
	.sectionflags	@""
	.align	16
	.zero		1024


//--------------------- .nv.shared.bias_add_d     --------------------------
	.section	.nv.shared.bias_add_d,"aw",@nobits
	.sectionflags	@""
	.align	16
	.zero		1024


//--------------------- .nv.shared.inplace_add_f  --------------------------
	.section	.nv.shared.inplace_add_f,"aw",@nobits
	.sectionflags	@""
	.align	16
	.zero		1024


//--------------------- .nv.shared.inplace_add_d  --------------------------
	.section	.nv.shared.inplace_add_d,"aw",@nobits
	.sectionflags	@""
	.align	16
	.zero		1024


//--------------------- .nv.shared.relu_backward_f --------------------------
	.section	.nv.shared.relu_backward_f,"aw",@nobits
	.sectionflags	@""
	.align	16
	.zero		1024


//--------------------- .nv.shared.relu_backward_d --------------------------
	.section	.nv.shared.relu_backward_d,"aw",@nobits
	.sectionflags	@""
	.align	16
	.zero		1024


//--------------------- .nv.shared.relu_f         --------------------------
	.section	.nv.shared.relu_f,"aw",@nobits
	.sectionflags	@""
	.align	16
	.zero		1024


//--------------------- .nv.shared.relu_d         --------------------------
	.section	.nv.shared.relu_d,"aw",@nobits
	.sectionflags	@""
	.align	16
	.zero		1024


//--------------------- .nv.shared.copy_u2l_dense_f --------------------------
	.section	.nv.shared.copy_u2l_dense_f,"aw",@nobits
	.sectionflags	@""
	.align	16
	.zero		1024


//--------------------- .nv.shared.copy_u2l_dense_d --------------------------
	.section	.nv.shared.copy_u2l_dense_d,"aw",@nobits
	.sectionflags	@""
	.align	16
	.zero		1024


//--------------------- .nv.shared.slice_dense_dense_f --------------------------
	.section	.nv.shared.slice_dense_dense_f,"aw",@nobits
	.sectionflags	@""
	.align	16
	.zero		1024


//--------------------- .nv.shared.slice_dense_dense_d --------------------------
	.section	.nv.shared.slice_dense_dense_d,"aw",@nobits
	.sectionflags	@""
	.align	16
	.zero		1024


//--------------------- .nv.shared.slice_sparse_dense_nnz_f --------------------------
	.section	.nv.shared.slice_sparse_dense_nnz_f,"aw",@nobits
	.sectionflags	@""
	.align	16
	.zero		1024


//--------------------- .nv.shared.slice_sparse_dense_nnz_d --------------------------
	.section	.nv.shared.slice_sparse_dense_nnz_d,"aw",@nobits
	.sectionflags	@""
	.align	16
	.zero		1024


//--------------------- .nv.shared.slice_sparse_dense_row_f --------------------------
	.section	.nv.shared.slice_sparse_dense_row_f,"aw",@nobits
	.sectionflags	@""
	.align	16
	.zero		1024


//--------------------- .nv.shared.slice_sparse_dense_row_d --------------------------
	.section	.nv.shared.slice_sparse_dense_row_d,"aw",@nobits
	.sectionflags	@""
	.align	16
	.zero		1024


//--------------------- .nv.shared.reorg_knpq_f   --------------------------
	.section	.nv.shared.reorg_knpq_f,"aw",@nobits
	.sectionflags	@""
	.align	16
	.zero		1024


//--------------------- .nv.shared.reorg_knpq_d   --------------------------
	.section	.nv.shared.reorg_knpq_d,"aw",@nobits
	.sectionflags	@""
	.align	16
	.zero		1024


//--------------------- .nv.shared.dense_dense_im2col_f --------------------------
	.section	.nv.shared.dense_dense_im2col_f,"aw",@nobits
	.sectionflags	@""
	.align	16
	.zero		1024


//--------------------- .nv.shared.dense_dense_im2col_d --------------------------
	.section	.nv.shared.dense_dense_im2col_d,"aw",@nobits
	.sectionflags	@""
	.align	16
	.zero		1024


//--------------------- .nv.shared.sparse_dense_im2col_f --------------------------
	.section	.nv.shared.sparse_dense_im2col_f,"aw",@nobits
	.sectionflags	@""
	.align	16
	.zero		1024


//--------------------- .nv.shared.sparse_dense_im2col_d --------------------------
	.section	.nv.shared.sparse_dense_im2col_d,"aw",@nobits
	.sectionflags	@""
	.align	16
	.zero		1024


//--------------------- .nv.shared.float2double_f --------------------------
	.section	.nv.shared.float2double_f,"aw",@nobits
	.sectionflags	@""
	.align	16
	.zero		1024


//--------------------- .nv.shared.double2float_f --------------------------
	.section	.nv.shared.double2float_f,"aw",@nobits
	.sectionflags	@""
	.align	16
	.zero		1024


//--------------------- .nv.constant0.prepare_lstm_output_f --------------------------
	.section	.nv.constant0.prepare_lstm_output_f,"a",@progbits
	.sectionflags	@""
	.align	4
.nv.constant0.prepare_lstm_output_f:
	.zero		928


//--------------------- .nv.constant0.prepare_lstm_output_d --------------------------
	.section	.nv.constant0.prepare_lstm_output_d,"a",@progbits
	.sectionflags	@""
	.align	4
.nv.constant0.prepare_lstm_output_d:
	.zero		928


//--------------------- .nv.constant0.compute_nnz_f --------------------------
	.section	.nv.constant0.compute_nnz_f,"a",@progbits
	.sectionflags	@""
	.align	4
.nv.constant0.compute_nnz_f:
	.zero		916


//--------------------- .nv.constant0.compute_nnz_d --------------------------
	.section	.nv.constant0.compute_nnz_d,"a",@progbits
	.sectionflags	@""
	.align	4
.nv.constant0.compute_nnz_d:
	.zero		916


//--------------------- .nv.constant0.prepare_lstm_weight_f --------------------------
	.section	.nv.constant0.prepare_lstm_weight_f,"a",@progbits
	.sectionflags	@""
	.align	4
.nv.constant0.prepare_lstm_weight_f:
	.zero		928


//--------------------- .nv.constant0.prepare_lstm_weight_d --------------------------
	.section	.nv.constant0.prepare_lstm_weight_d,"a",@progbits
	.sectionflags	@""
	.align	4
.nv.constant0.prepare_lstm_weight_d:
	.zero		928


//--------------------- .nv.constant0.prepare_lstm_input_f --------------------------
	.section	.nv.constant0.prepare_lstm_input_f,"a",@progbits
	.sectionflags	@""
	.align	4
.nv.constant0.prepare_lstm_input_f:
	.zero		928


//--------------------- .nv.constant0.prepare_lstm_input_d --------------------------
	.section	.nv.constant0.prepare_lstm_input_d,"a",@progbits
	.sectionflags	@""
	.align	4
.nv.constant0.prepare_lstm_input_d:
	.zero		928


//--------------------- .nv.constant0.matrix_sigmoid_f --------------------------
	.section	.nv.constant0.matrix_sigmoid_f,"a",@progbits
	.sectionflags	@""
	.align	4
.nv.constant0.matrix_sigmoid_f:
	.zero		916


//--------------------- .nv.constant0.matrix_sigmoid_d --------------------------
	.section	.nv.constant0.matrix_sigmoid_d,"a",@progbits
	.sectionflags	@""
	.align	4
.nv.constant0.matrix_sigmoid_d:
	.zero		916


//--------------------- .nv.constant0.matrix_sign_f --------------------------
	.section	.nv.constant0.matrix_sign_f,"a",@progbits
	.sectionflags	@""
	.align	4
.nv.constant0.matrix_sign_f:
	.zero		916


//--------------------- .nv.constant0.matrix_sign_d --------------------------
	.section	.nv.constant0.matrix_sign_d,"a",@progbits
	.sectionflags	@""
	.align	4
.nv.constant0.matrix_sign_d:
	.zero		916


//--------------------- .nv.constant0.matrix_atan_f --------------------------
	.section	.nv.constant0.matrix_atan_f,"a",@progbits
	.sectionflags	@""
	.align	4
.nv.constant0.matrix_atan_f:
	.zero		916


//--------------------- .nv.constant0.matrix_atan_d --------------------------
	.section	.nv.constant0.matrix_atan_d,"a",@progbits
	.sectionflags	@""
	.align	4
.nv.constant0.matrix_atan_d:
	.zero		916


//--------------------- .nv.constant0.matrix_acos_f --------------------------
	.section	.nv.constant0.matrix_acos_f,"a",@progbits
	.sectionflags	@""
	.align	4
.nv.constant0.matrix_acos_f:
	.zero		916


//--------------------- .nv.constant0.matrix_acos_d --------------------------
	.section	.nv.constant0.matrix_acos_d,"a",@progbits
	.sectionflags	@""
	.align	4
.nv.constant0.matrix_acos_d:
	.zero		916


//--------------------- .nv.constant0.matrix_asin_f --------------------------
	.section	.nv.constant0.matrix_asin_f,"a",@progbits
	.sectionflags	@""
	.align	4
.nv.constant0.matrix_asin_f:
	.zero		916


//--------------------- .nv.constant0.matrix_asin_d --------------------------
	.section	.nv.constant0.matrix_asin_d,"a",@progbits
	.sectionflags	@""
	.align	4
.nv.constant0.matrix_asin_d:
	.zero		916


//--------------------- .nv.constant0.matrix_tanh_f --------------------------
	.section	.nv.constant0.matrix_tanh_f,"a",@progbits
	.sectionflags	@""
	.align	4
.nv.constant0.matrix_tanh_f:
	.zero		916


//--------------------- .nv.constant0.matrix_tanh_d --------------------------
	.section	.nv.constant0.matrix_tanh_d,"a",@progbits
	.sectionflags	@""
	.align	4
.nv.constant0.matrix_tanh_d:
	.zero		916


//--------------------- .nv.constant0.matrix_tan_f --------------------------
	.section	.nv.constant0.matrix_tan_f,"a",@progbits
	.sectionflags	@""
	.align	4
.nv.constant0.matrix_tan_f:
	.zero		916


//--------------------- .nv.constant0.matrix_tan_d --------------------------
	.section	.nv.constant0.matrix_tan_d,"a",@progbits
	.sectionflags	@""
	.align	4
.nv.constant0.matrix_tan_d:
	.zero		916


//--------------------- .nv.constant0.matrix_cosh_f --------------------------
	.section	.nv.constant0.matrix_cosh_f,"a",@progbits
	.sectionflags	@""
	.align	4
.nv.constant0.matrix_cosh_f:
	.zero		916


//--------------------- .nv.constant0.matrix_cosh_d --------------------------
	.section	.nv.constant0.matrix_cosh_d,"a",@progbits
	.sectionflags	@""
	.align	4
.nv.constant0.matrix_cosh_d:
	.zero		916


//--------------------- .nv.constant0.matrix_cos_f --------------------------
	.section	.nv.constant0.matrix_cos_f,"a",@progbits
	.sectionflags	@""
	.align	4
.nv.constant0.matrix_cos_f:
	.zero		916


//--------------------- .nv.constant0.matrix_cos_d --------------------------
	.section	.nv.constant0.matrix_cos_d,"a",@progbits
	.sectionflags	@""
	.align	4
.nv.constant0.matrix_cos_d:
	.zero		916


//--------------------- .nv.constant0.matrix_sinh_f --------------------------
	.section	.nv.constant0.matrix_sinh_f,"a",@progbits
	.sectionflags	@""
	.align	4
.nv.constant0.matrix_sinh_f:
	.zero		916


//--------------------- .nv.constant0.matrix_sinh_d --------------------------
	.section	.nv.constant0.matrix_sinh_d,"a",@progbits
	.sectionflags	@""
	.align	4
.nv.constant0.matrix_sinh_d:
	.zero		916


//--------------------- .nv.constant0.matrix_sin_f --------------------------
	.section	.nv.constant0.matrix_sin_f,"a",@progbits
	.sectionflags	@""
	.align	4
.nv.constant0.matrix_sin_f:
	.zero		916


//--------------------- .nv.constant0.matrix_sin_d --------------------------
	.section	.nv.constant0.matrix_sin_d,"a",@progbits
	.sectionflags	@""
	.align	4
.nv.constant0.matrix_sin_d:
	.zero		916


//--------------------- .nv.constant0.matrix_ceil_f --------------------------
	.section	.nv.constant0.matrix_ceil_f,"a",@progbits
	.sectionflags	@""
	.align	4
.nv.constant0.matrix_ceil_f:
	.zero		916


//--------------------- .nv.constant0.matrix_ceil_d --------------------------
	.section	.nv.constant0.matrix_ceil_d,"a",@progbits
	.sectionflags	@""
	.align	4
.nv.constant0.matrix_ceil_d:
	.zero		916


//--------------------- .nv.constant0.matrix_floor_f --------------------------
	.section	.nv.constant0.matrix_floor_f,"a",@progbits
	.sectionflags	@""
	.align	4
.nv.constant0.matrix_floor_f:
	.zero		916


//--------------------- .nv.constant0.matrix_floor_d --------------------------
	.section	.nv.constant0.matrix_floor_d,"a",@progbits
	.sectionflags	@""
	.align	4
.nv.constant0.matrix_floor_d:
	.zero		916


//--------------------- .nv.constant0.matrix_log_f --------------------------
	.section	.nv.constant0.matrix_log_f,"a",@progbits
	.sectionflags	@""
	.align	4
.nv.constant0.matrix_log_f:
	.zero		916


//--------------------- .nv.constant0.matrix_log_d --------------------------
	.section	.nv.constant0.matrix_log_d,"a",@progbits
	.sectionflags	@""
	.align	4
.nv.constant0.matrix_log_d:
	.zero		916


//--------------------- .nv.constant0.matrix_abs_f --------------------------
	.section	.nv.constant0.matrix_abs_f,"a",@progbits
	.sectionflags	@""
	.align	4
.nv.constant0.matrix_abs_f:
	.zero		916


//--------------------- .nv.constant0.matrix_abs_d --------------------------
	.section	.nv.constant0.matrix_abs_d,"a",@progbits
	.sectionflags	@""
	.align	4
.nv.constant0.matrix_abs_d:
	.zero		916


//--------------------- .nv.constant0.matrix_round_f --------------------------
	.section	.nv.constant0.matrix_round_f,"a",@progbits
	.sectionflags	@""
	.align	4
.nv.constant0.matrix_round_f:
	.zero		916


//--------------------- .nv.constant0.matrix_round_d --------------------------
	.section	.nv.constant0.matrix_round_d,"a",@progbits
	.sectionflags	@""
	.align	4
.nv.constant0.matrix_round_d:
	.zero		916


//--------------------- .nv.constant0.matrix_sqrt_f --------------------------
	.section	.nv.constant0.matrix_sqrt_f,"a",@progbits
	.sectionflags	@""
	.align	4
.nv.constant0.matrix_sqrt_f:
	.zero		916


//--------------------- .nv.constant0.matrix_sqrt_d --------------------------
	.section	.nv.constant0.matrix_sqrt_d,"a",@progbits
	.sectionflags	@""
	.align	4
.nv.constant0.matrix_sqrt_d:
	.zero		916


//--------------------- .nv.constant0.matrix_exp_f --------------------------
	.section	.nv.constant0.matrix_exp_f,"a",@progbits
	.sectionflags	@""
	.align	4
.nv.constant0.matrix_exp_f:
	.zero		916


//--------------------- .nv.constant0.matrix_exp_d --------------------------
	.section	.nv.constant0.matrix_exp_d,"a",@progbits
	.sectionflags	@""
	.align	4
.nv.constant0.matrix_exp_d:
	.zero		916


//--------------------- .nv.constant0.reduce_col_mean_f --------------------------
	.section	.nv.constant0.reduce_col_mean_f,"a",@progbits
	.sectionflags	@""
	.align	4
.nv.constant0.reduce_col_mean_f:
	.zero		920


//--------------------- .nv.constant0.reduce_col_mean_d --------------------------
	.section	.nv.constant0.reduce_col_mean_d,"a",@progbits
	.sectionflags	@""
	.align	4
.nv.constant0.reduce_col_mean_d:
	.zero		920


//--------------------- .nv.constant0.reduce_row_mean_f --------------------------
	.section	.nv.constant0.reduce_row_mean_f,"a",@progbits
	.sectionflags	@""
	.align	4
.nv.constant0.reduce_row_mean_f:
	.zero		920


//--------------------- .nv.constant0.reduce_row_mean_d --------------------------
	.section	.nv.constant0.reduce_row_mean_d,"a",@progbits
	.sectionflags	@""
	.align	4
.nv.constant0.reduce_row_mean_d:
	.zero		920


//--------------------- .nv.constant0.reduce_prod_f --------------------------
	.section	.nv.constant0.reduce_prod_f,"a",@progbits
	.sectionflags	@""
	.align	4
.nv.constant0.reduce_prod_f:
	.zero		916


//--------------------- .nv.constant0.reduce_prod_d --------------------------
	.section	.nv.constant0.reduce_prod_d,"a",@progbits
	.sectionflags	@""
	.align	4
.nv.constant0.reduce_prod_d:
	.zero		916


//--------------------- .nv.constant0.reduce_col_min_f --------------------------
	.section	.nv.constant0.reduce_col_min_f,"a",@progbits
	.sectionflags	@""
	.align	4
.nv.constant0.reduce_col_min_f:
	.zero		920


//--------------------- .nv.constant0.reduce_col_min_d --------------------------
	.section	.nv.constant0.reduce_col_min_d,"a",@progbits
	.sectionflags	@""
	.align	4
.nv.constant0.reduce_col_min_d:
	.zero		920


//--------------------- .nv.constant0.reduce_row_min_f --------------------------
	.section	.nv.constant0.reduce_row_min_f,"a",@progbits
	.sectionflags	@""
	.align	4
.nv.constant0.reduce_row_min_f:
	.zero		920


//--------------------- .nv.constant0.reduce_row_min_d --------------------------
	.section	.nv.constant0.reduce_row_min_d,"a",@progbits
	.sectionflags	@""
	.align	4
.nv.constant0.reduce_row_min_d:
	.zero		920


//--------------------- .nv.constant0.reduce_min_f --------------------------
	.section	.nv.constant0.reduce_min_f,"a",@progbits
	.sectionflags	@""
	.align	4
.nv.constant0.reduce_min_f:
	.zero		916


//--------------------- .nv.constant0.reduce_min_d --------------------------
	.section	.nv.constant0.reduce_min_d,"a",@progbits
	.sectionflags	@""
	.align	4
.nv.constant0.reduce_min_d:
	.zero		916


//--------------------- .nv.constant0.reduce_col_max_f --------------------------
	.section	.nv.constant0.reduce_col_max_f,"a",@progbits
	.sectionflags	@""
	.align	4
.nv.constant0.reduce_col_max_f:
	.zero		920


//--------------------- .nv.constant0.reduce_col_max_d --------------------------
	.section	.nv.constant0.reduce_col_max_d,"a",@progbits
	.sectionflags	@""
	.align	4
.nv.constant0.reduce_col_max_d:
	.zero		920


//--------------------- .nv.constant0.reduce_row_max_f --------------------------
	.section	.nv.constant0.reduce_row_max_f,"a",@progbits
	.sectionflags	@""
	.align	4
.nv.constant0.reduce_row_max_f:
	.zero		920


//--------------------- .nv.constant0.reduce_row_max_d --------------------------
	.section	.nv.constant0.reduce_row_max_d,"a",@progbits
	.sectionflags	@""
	.align	4
.nv.constant0.reduce_row_max_d:
	.zero		920


//--------------------- .nv.constant0.reduce_max_f --------------------------
	.section	.nv.constant0.reduce_max_f,"a",@progbits
	.sectionflags	@""
	.align	4
.nv.constant0.reduce_max_f:
	.zero		916


//--------------------- .nv.constant0.reduce_max_d --------------------------
	.section	.nv.constant0.reduce_max_d,"a",@progbits
	.sectionflags	@""
	.align	4
.nv.constant0.reduce_max_d:
	.zero		916


//--------------------- .nv.constant0.reduce_col_sum_f --------------------------
	.section	.nv.constant0.reduce_col_sum_f,"a",@progbits
	.sectionflags	@""
	.align	4
.nv.constant0.reduce_col_sum_f:
	.zero		920


//--------------------- .nv.constant0.reduce_col_sum_d --------------------------
	.section	.nv.constant0.reduce_col_sum_d,"a",@progbits
	.sectionflags	@""
	.align	4
.nv.constant0.reduce_col_sum_d:
	.zero		920


//--------------------- .nv.constant0.reduce_row_sum_f --------------------------
	.section	.nv.constant0.reduce_row_sum_f,"a",@progbits
	.sectionflags	@""
	.align	4
.nv.constant0.reduce_row_sum_f:
	.zero		920


//--------------------- .nv.constant0.reduce_row_sum_d --------------------------
	.section	.nv.constant0.reduce_row_sum_d,"a",@progbits
	.sectionflags	@""
	.align	4
.nv.constant0.reduce_row_sum_d:
	.zero		920


//--------------------- .nv.constant0.reduce_sum_f --------------------------
	.section	.nv.constant0.reduce_sum_f,"a",@progbits
	.sectionflags	@""
	.align	4
.nv.constant0.reduce_sum_f:
	.zero		916


//--------------------- .nv.constant0.reduce_sum_d --------------------------
	.section	.nv.constant0.reduce_sum_d,"a",@progbits
	.sectionflags	@""
	.align	4
.nv.constant0.reduce_sum_d:
	.zero		916


//--------------------- .nv.constant0.rbind_f     --------------------------
	.section	.nv.constant0.rbind_f,"a",@progbits
	.sectionflags	@""
	.align	4
.nv.constant0.rbind_f:
	.zero		936


//--------------------- .nv.constant0.rbind_d     --------------------------
	.section	.nv.constant0.rbind_d,"a",@progbits
	.sectionflags	@""
	.align	4
.nv.constant0.rbind_d:
	.zero		936


//--------------------- .nv.constant0.cbind_f     --------------------------
	.section	.nv.constant0.cbind_f,"a",@progbits
	.sectionflags	@""
	.align	4
.nv.constant0.cbind_f:
	.zero		936


//--------------------- .nv.constant0.cbind_d     --------------------------
	.section	.nv.constant0.cbind_d,"a",@progbits
	.sectionflags	@""
	.align	4
.nv.constant0.cbind_d:
	.zero		936


//--------------------- .nv.constant0.fill_f      --------------------------
	.section	.nv.constant0.fill_f,"a",@progbits
	.sectionflags	@""
	.align	4
.nv.constant0.fill_f:
	.zero		916


//--------------------- .nv.constant0.fill_d      --------------------------
	.section	.nv.constant0.fill_d,"a",@progbits
	.sectionflags	@""
	.align	4
.nv.constant0.fill_d:
	.zero		916


//--------------------- .nv.constant0.matrix_scalar_op_f --------------------------
	.section	.nv.constant0.matrix_scalar_op_f,"a",@progbits
	.sectionflags	@""
	.align	4
.nv.constant0.matrix_scalar_op_f:
	.zero		932


//--------------------- .nv.constant0.matrix_scalar_op_d --------------------------
	.section	.nv.constant0.matrix_scalar_op_d,"a",@progbits
	.sectionflags	@""
	.align	4
.nv.constant0.matrix_scalar_op_d:
	.zero		932


//--------------------- .nv.constant0.matrix_matrix_cellwise_op_f --------------------------
	.section	.nv.constant0.matrix_matrix_cellwise_op_f,"a",@progbits
	.sectionflags	@""
	.align	4
.nv.constant0.matrix_matrix_cellwise_op_f:
	.zero		940


//--------------------- .nv.constant0.matrix_matrix_cellwise_op_d --------------------------
	.section	.nv.constant0.matrix_matrix_cellwise_op_d,"a",@progbits
	.sectionflags	@""
	.align	4
.nv.constant0.matrix_matrix_cellwise_op_d:
	.zero		940


//--------------------- .nv.constant0.bias_multiply_f --------------------------
	.section	.nv.constant0.bias_multiply_f,"a",@progbits
	.sectionflags	@""
	.align	4
.nv.constant0.bias_multiply_f:
	.zero		932


//--------------------- .nv.constant0.bias_multiply_d --------------------------
	.section	.nv.constant0.bias_multiply_d,"a",@progbits
	.sectionflags	@""
	.align	4
.nv.constant0.bias_multiply_d:
	.zero		932


//--------------------- .nv.constant0.daxpy_matrix_vector_f --------------------------
	.section	.nv.constant0.daxpy_matrix_vector_f,"a",@progbits
	.sectionflags	@""
	.align	4
.nv.constant0.daxpy_matrix_vector_f:
	.zero		944


//--------------------- .nv.constant0.daxpy_matrix_vector_d --------------------------
	.section	.nv.constant0.daxpy_matrix_vector_d,"a",@progbits
	.sectionflags	@""
	.align	4
.nv.constant0.daxpy_matrix_vector_d:
	.zero		944


//--------------------- .nv.constant0.bias_add_f  --------------------------
	.section	.nv.constant0.bias_add_f,"a",@progbits
	.sectionflags	@""
	.align	4
.nv.constant0.bias_add_f:
	.zero		932


//--------------------- .nv.constant0.bias_add_d  --------------------------
	.section	.nv.constant0.bias_add_d,"a",@progbits
	.sectionflags	@""
	.align	4
.nv.constant0.bias_add_d:
	.zero		932


//--------------------- .nv.constant0.inplace_add_f --------------------------
	.section	.nv.constant0.inplace_add_f,"a",@progbits
	.sectionflags	@""
	.align	4
.nv.constant0.inplace_add_f:
	.zero		920


//--------------------- .nv.constant0.inplace_add_d --------------------------
	.section	.nv.constant0.inplace_add_d,"a",@progbits
	.sectionflags	@""
	.align	4
.nv.constant0.inplace_add_d:
	.zero		920


//--------------------- .nv.constant0.relu_backward_f --------------------------
	.section	.nv.constant0.relu_backward_f,"a",@progbits
	.sectionflags	@""
	.align	4
.nv.constant0.relu_backward_f:
	.zero		928


//--------------------- .nv.constant0.relu_backward_d --------------------------
	.section	.nv.constant0.relu_backward_d,"a",@progbits
	.sectionflags	@""
	.align	4
.nv.constant0.relu_backward_d:
	.zero		928


//--------------------- .nv.constant0.relu_f      --------------------------
	.section	.nv.constant0.relu_f,"a",@progbits
	.sectionflags	@""
	.align	4
.nv.constant0.relu_f:
	.zero		920


//--------------------- .nv.constant0.relu_d      --------------------------
	.section	.nv.constant0.relu_d,"a",@progbits
	.sectionflags	@""
	.align	4
.nv.constant0.relu_d:
	.zero		920


//--------------------- .nv.constant0.copy_u2l_dense_f --------------------------
	.section	.nv.constant0.copy_u2l_dense_f,"a",@progbits
	.sectionflags	@""
	.align	4
.nv.constant0.copy_u2l_dense_f:
	.zero		912


//--------------------- .nv.constant0.copy_u2l_dense_d --------------------------
	.section	.nv.constant0.copy_u2l_dense_d,"a",@progbits
	.sectionflags	@""
	.align	4
.nv.constant0.copy_u2l_dense_d:
	.zero		912


//--------------------- .nv.constant0.slice_dense_dense_f --------------------------
	.section	.nv.constant0.slice_dense_dense_f,"a",@progbits
	.sectionflags	@""
	.align	4
.nv.constant0.slice_dense_dense_f:
	.zero		940


//--------------------- .nv.constant0.slice_dense_dense_d --------------------------
	.section	.nv.constant0.slice_dense_dense_d,"a",@progbits
	.sectionflags	@""
	.align	4
.nv.constant0.slice_dense_dense_d:
	.zero		940


//--------------------- .nv.constant0.slice_sparse_dense_nnz_f --------------------------
	.section	.nv.constant0.slice_sparse_dense_nnz_f,"a",@progbits
	.sectionflags	@""
	.align	4
.nv.constant0.slice_sparse_dense_nnz_f:
	.zero		948


//--------------------- .nv.constant0.slice_sparse_dense_nnz_d --------------------------
	.section	.nv.constant0.slice_sparse_dense_nnz_d,"a",@progbits
	.sectionflags	@""
	.align	4
.nv.constant0.slice_sparse_dense_nnz_d:
	.zero		948


//--------------------- .nv.constant0.slice_sparse_dense_row_f --------------------------
	.section	.nv.constant0.slice_sparse_dense_row_f,"a",@progbits
	.sectionflags	@""
	.align	4
.nv.constant0.slice_sparse_dense_row_f:
	.zero		948


//--------------------- .nv.constant0.slice_sparse_dense_row_d --------------------------
	.section	.nv.constant0.slice_sparse_dense_row_d,"a",@progbits
	.sectionflags	@""
	.align	4
.nv.constant0.slice_sparse_dense_row_d:
	.zero		948


//--------------------- .nv.constant0.reorg_knpq_f --------------------------
	.section	.nv.constant0.reorg_knpq_f,"a",@progbits
	.sectionflags	@""
	.align	4
.nv.constant0.reorg_knpq_f:
	.zero		928


//--------------------- .nv.constant0.reorg_knpq_d --------------------------
	.section	.nv.constant0.reorg_knpq_d,"a",@progbits
	.sectionflags	@""
	.align	4
.nv.constant0.reorg_knpq_d:
	.zero		928


//--------------------- .nv.constant0.dense_dense_im2col_f --------------------------
	.section	.nv.constant0.dense_dense_im2col_f,"a",@progbits
	.sectionflags	@""
	.align	4
.nv.constant0.dense_dense_im2col_f:
	.zero		972


//--------------------- .nv.constant0.dense_dense_im2col_d --------------------------
	.section	.nv.constant0.dense_dense_im2col_d,"a",@progbits
	.sectionflags	@""
	.align	4
.nv.constant0.dense_dense_im2col_d:
	.zero		972


//--------------------- .nv.constant0.sparse_dense_im2col_f --------------------------
	.section	.nv.constant0.sparse_dense_im2col_f,"a",@progbits
	.sectionflags	@""
	.align	4
.nv.constant0.sparse_dense_im2col_f:
	.zero		992


//--------------------- .nv.constant0.sparse_dense_im2col_d --------------------------
	.section	.nv.constant0.sparse_dense_im2col_d,"a",@progbits
	.sectionflags	@""
	.align	4
.nv.constant0.sparse_dense_im2col_d:
	.zero		992


//--------------------- .nv.constant0.float2double_f --------------------------
	.section	.nv.constant0.float2double_f,"a",@progbits
	.sectionflags	@""
	.align	4
.nv.constant0.float2double_f:
	.zero		916


//--------------------- .nv.constant0.double2float_f --------------------------
	.section	.nv.constant0.double2float_f,"a",@progbits
	.sectionflags	@""
	.align	4
.nv.constant0.double2float_f:
	.zero		916


//--------------------- SYMBOLS --------------------------

	.type		.nv.reservedSmem.offset0,@object
	.size		.nv.reservedSmem.offset0,0x4
	.type		.nv.reservedSmem.cap,@object
	.size		.nv.reservedSmem.cap,0x4
